//
// Generated by NVIDIA NVVM Compiler
//
// Compiler Build ID: CL-36424714
// Cuda compilation tools, release 13.0, V13.0.88
// Based on NVVM 20.0.0
//

.version 9.0
.target sm_100
.address_size 64

	// .globl	_Z28quantize_fp32_to_int8_kernelPKfPaPfi
// _ZZ28quantize_fp32_to_int8_kernelPKfPaPfiE5s_max has been demoted
// _ZZ28quantize_fp32_to_int8_kernelPKfPaPfiE10shared_max has been demoted
// _ZZ34flash_attention_int8_decode_kernelPKaS0_S0_PffffiifE3s_Q has been demoted
// _ZZ34flash_attention_int8_decode_kernelPKaS0_S0_PffffiifE5s_max has been demoted
// _ZZ34flash_attention_int8_decode_kernelPKaS0_S0_PffffiifE5s_sum has been demoted
// _ZZ39flash_attention_int8_decode_wmma_kernelPKaS0_S0_PffffiifE11s_block_max has been demoted
// _ZZ39flash_attention_int8_decode_wmma_kernelPKaS0_S0_PffffiifE11s_block_sum has been demoted
// _ZZ39flash_attention_int8_decode_dp4a_kernelPKaS0_S0_PffffiifE9s_max_sum has been demoted
// _ZZ47flash_attention_int8_decode_batched_wmma_kernelPKaS0_S0_PffffiiifE5s_max has been demoted
// _ZZ47flash_attention_int8_decode_batched_wmma_kernelPKaS0_S0_PffffiiifE5s_sum has been demoted
.extern .shared .align 16 .b8 smem[];
.extern .shared .align 16 .b8 shared_mem[];

.visible .entry _Z28quantize_fp32_to_int8_kernelPKfPaPfi(
	.param .u64 .ptr .align 1 _Z28quantize_fp32_to_int8_kernelPKfPaPfi_param_0,
	.param .u64 .ptr .align 1 _Z28quantize_fp32_to_int8_kernelPKfPaPfi_param_1,
	.param .u64 .ptr .align 1 _Z28quantize_fp32_to_int8_kernelPKfPaPfi_param_2,
	.param .u32 _Z28quantize_fp32_to_int8_kernelPKfPaPfi_param_3
)
{
	.reg .pred 	%p<11>;
	.reg .b32 	%r<28>;
	.reg .b32 	%f<23>;
	.reg .b64 	%rd<13>;
	// demoted variable
	.shared .align 4 .f32 _ZZ28quantize_fp32_to_int8_kernelPKfPaPfiE5s_max;
	// demoted variable
	.shared .align 4 .b8 _ZZ28quantize_fp32_to_int8_kernelPKfPaPfiE10shared_max[1024];
	ld.param.u64 	%rd5, [_Z28quantize_fp32_to_int8_kernelPKfPaPfi_param_0];
	ld.param.u64 	%rd3, [_Z28quantize_fp32_to_int8_kernelPKfPaPfi_param_1];
	ld.param.u64 	%rd4, [_Z28quantize_fp32_to_int8_kernelPKfPaPfi_param_2];
	ld.param.u32 	%r14, [_Z28quantize_fp32_to_int8_kernelPKfPaPfi_param_3];
	cvta.to.global.u64 	%rd1, %rd5;
	mov.u32 	%r1, %tid.x;
	mov.u32 	%r2, %ctaid.x;
	mov.u32 	%r3, %ntid.x;
	mad.lo.s32 	%r27, %r2, %r3, %r1;
	setp.ge.s32 	%p1, %r27, %r14;
	mov.f32 	%f22, 0f00000000;
	@%p1 bra 	$L__BB0_3;
	mov.u32 	%r15, %nctaid.x;
	mul.lo.s32 	%r5, %r15, %r3;
	mov.f32 	%f22, 0f00000000;
	mov.u32 	%r25, %r27;
$L__BB0_2:
	mul.wide.s32 	%rd6, %r25, 4;
	add.s64 	%rd7, %rd1, %rd6;
	ld.global.nc.f32 	%f8, [%rd7];
	abs.f32 	%f9, %f8;
	max.f32 	%f22, %f22, %f9;
	add.s32 	%r25, %r25, %r5;
	setp.lt.s32 	%p2, %r25, %r14;
	@%p2 bra 	$L__BB0_2;
$L__BB0_3:
	shl.b32 	%r16, %r1, 2;
	mov.u32 	%r17, _ZZ28quantize_fp32_to_int8_kernelPKfPaPfiE10shared_max;
	add.s32 	%r8, %r17, %r16;
	st.shared.f32 	[%r8], %f22;
	bar.sync 	0;
	setp.lt.u32 	%p3, %r3, 2;
	@%p3 bra 	$L__BB0_8;
	mov.u32 	%r26, %r3;
$L__BB0_5:
	shr.u32 	%r10, %r26, 1;
	setp.ge.u32 	%p4, %r1, %r10;
	@%p4 bra 	$L__BB0_7;
	ld.shared.f32 	%f10, [%r8];
	shl.b32 	%r18, %r10, 2;
	add.s32 	%r19, %r8, %r18;
	ld.shared.f32 	%f11, [%r19];
	max.f32 	%f12, %f10, %f11;
	st.shared.f32 	[%r8], %f12;
$L__BB0_7:
	bar.sync 	0;
	setp.gt.u32 	%p5, %r26, 3;
	mov.u32 	%r26, %r10;
	@%p5 bra 	$L__BB0_5;
$L__BB0_8:
	setp.ne.s32 	%p6, %r1, 0;
	@%p6 bra 	$L__BB0_10;
	ld.shared.u32 	%r20, [_ZZ28quantize_fp32_to_int8_kernelPKfPaPfiE10shared_max];
	atom.shared.max.s32 	%r21, [_ZZ28quantize_fp32_to_int8_kernelPKfPaPfiE5s_max], %r20;
$L__BB0_10:
	bar.sync 	0;
	ld.shared.f32 	%f4, [_ZZ28quantize_fp32_to_int8_kernelPKfPaPfiE5s_max];
	or.b32  	%r22, %r1, %r2;
	setp.ne.s32 	%p7, %r22, 0;
	@%p7 bra 	$L__BB0_12;
	div.rn.f32 	%f13, %f4, 0f42FE0000;
	cvta.to.global.u64 	%rd8, %rd4;
	st.global.f32 	[%rd8], %f13;
$L__BB0_12:
	setp.ge.s32 	%p8, %r27, %r14;
	@%p8 bra 	$L__BB0_15;
	mov.u32 	%r23, %nctaid.x;
	mul.lo.s32 	%r11, %r23, %r3;
	cvta.to.global.u64 	%rd2, %rd3;
	mov.f32 	%f14, 0f42FE0000;
	div.rn.f32 	%f15, %f14, %f4;
	setp.gt.f32 	%p9, %f4, 0f00000000;
	selp.f32 	%f5, %f15, 0f3F800000, %p9;
$L__BB0_14:
	cvt.s64.s32 	%rd9, %r27;
	mul.wide.s32 	%rd10, %r27, 4;
	add.s64 	%rd11, %rd1, %rd10;
	ld.global.nc.f32 	%f16, [%rd11];
	mul.f32 	%f17, %f5, %f16;
	max.f32 	%f18, %f17, 0fC2FE0000;
	min.f32 	%f19, %f18, 0f42FE0000;
	cvt.rni.f32.f32 	%f20, %f19;
	cvt.rzi.s32.f32 	%r24, %f20;
	add.s64 	%rd12, %rd2, %rd9;
	st.global.u8 	[%rd12], %r24;
	add.s32 	%r27, %r27, %r11;
	setp.lt.s32 	%p10, %r27, %r14;
	@%p10 bra 	$L__BB0_14;
$L__BB0_15:
	ret;

}
	// .globl	_Z26quantize_with_scale_kernelPKfPafi
.visible .entry _Z26quantize_with_scale_kernelPKfPafi(
	.param .u64 .ptr .align 1 _Z26quantize_with_scale_kernelPKfPafi_param_0,
	.param .u64 .ptr .align 1 _Z26quantize_with_scale_kernelPKfPafi_param_1,
	.param .f32 _Z26quantize_with_scale_kernelPKfPafi_param_2,
	.param .u32 _Z26quantize_with_scale_kernelPKfPafi_param_3
)
{
	.reg .pred 	%p<2>;
	.reg .b32 	%r<7>;
	.reg .b32 	%f<7>;
	.reg .b64 	%rd<9>;

	ld.param.u64 	%rd1, [_Z26quantize_with_scale_kernelPKfPafi_param_0];
	ld.param.u64 	%rd2, [_Z26quantize_with_scale_kernelPKfPafi_param_1];
	ld.param.f32 	%f1, [_Z26quantize_with_scale_kernelPKfPafi_param_2];
	ld.param.u32 	%r2, [_Z26quantize_with_scale_kernelPKfPafi_param_3];
	mov.u32 	%r3, %ctaid.x;
	mov.u32 	%r4, %ntid.x;
	mov.u32 	%r5, %tid.x;
	mad.lo.s32 	%r1, %r3, %r4, %r5;
	setp.ge.s32 	%p1, %r1, %r2;
	@%p1 bra 	$L__BB1_2;
	cvta.to.global.u64 	%rd3, %rd1;
	cvta.to.global.u64 	%rd4, %rd2;
	cvt.s64.s32 	%rd5, %r1;
	mul.wide.s32 	%rd6, %r1, 4;
	add.s64 	%rd7, %rd3, %rd6;
	ld.global.nc.f32 	%f2, [%rd7];
	mul.f32 	%f3, %f1, %f2;
	max.f32 	%f4, %f3, 0fC2FE0000;
	min.f32 	%f5, %f4, 0f42FE0000;
	cvt.rni.f32.f32 	%f6, %f5;
	cvt.rzi.s32.f32 	%r6, %f6;
	add.s64 	%rd8, %rd4, %rd5;
	st.global.u8 	[%rd8], %r6;
$L__BB1_2:
	ret;

}
	// .globl	_Z31dequantize_int32_to_fp32_kernelPKiPfffi
.visible .entry _Z31dequantize_int32_to_fp32_kernelPKiPfffi(
	.param .u64 .ptr .align 1 _Z31dequantize_int32_to_fp32_kernelPKiPfffi_param_0,
	.param .u64 .ptr .align 1 _Z31dequantize_int32_to_fp32_kernelPKiPfffi_param_1,
	.param .f32 _Z31dequantize_int32_to_fp32_kernelPKiPfffi_param_2,
	.param .f32 _Z31dequantize_int32_to_fp32_kernelPKiPfffi_param_3,
	.param .u32 _Z31dequantize_int32_to_fp32_kernelPKiPfffi_param_4
)
{
	.reg .pred 	%p<2>;
	.reg .b32 	%r<7>;
	.reg .b32 	%f<6>;
	.reg .b64 	%rd<8>;

	ld.param.u64 	%rd1, [_Z31dequantize_int32_to_fp32_kernelPKiPfffi_param_0];
	ld.param.u64 	%rd2, [_Z31dequantize_int32_to_fp32_kernelPKiPfffi_param_1];
	ld.param.f32 	%f1, [_Z31dequantize_int32_to_fp32_kernelPKiPfffi_param_2];
	ld.param.f32 	%f2, [_Z31dequantize_int32_to_fp32_kernelPKiPfffi_param_3];
	ld.param.u32 	%r2, [_Z31dequantize_int32_to_fp32_kernelPKiPfffi_param_4];
	mov.u32 	%r3, %ctaid.x;
	mov.u32 	%r4, %ntid.x;
	mov.u32 	%r5, %tid.x;
	mad.lo.s32 	%r1, %r3, %r4, %r5;
	setp.ge.s32 	%p1, %r1, %r2;
	@%p1 bra 	$L__BB2_2;
	cvta.to.global.u64 	%rd3, %rd1;
	cvta.to.global.u64 	%rd4, %rd2;
	mul.wide.s32 	%rd5, %r1, 4;
	add.s64 	%rd6, %rd3, %rd5;
	ld.global.nc.u32 	%r6, [%rd6];
	cvt.rn.f32.s32 	%f3, %r6;
	mul.f32 	%f4, %f1, %f3;
	mul.f32 	%f5, %f2, %f4;
	add.s64 	%rd7, %rd4, %rd5;
	st.global.f32 	[%rd7], %f5;
$L__BB2_2:
	ret;

}
	// .globl	_Z21int8_gemm_wmma_kernelPKaS0_Piiii
.visible .entry _Z21int8_gemm_wmma_kernelPKaS0_Piiii(
	.param .u64 .ptr .align 1 _Z21int8_gemm_wmma_kernelPKaS0_Piiii_param_0,
	.param .u64 .ptr .align 1 _Z21int8_gemm_wmma_kernelPKaS0_Piiii_param_1,
	.param .u64 .ptr .align 1 _Z21int8_gemm_wmma_kernelPKaS0_Piiii_param_2,
	.param .u32 _Z21int8_gemm_wmma_kernelPKaS0_Piiii_param_3,
	.param .u32 _Z21int8_gemm_wmma_kernelPKaS0_Piiii_param_4,
	.param .u32 _Z21int8_gemm_wmma_kernelPKaS0_Piiii_param_5
)
{
	.reg .pred 	%p<9>;
	.reg .b32 	%r<192>;
	.reg .b64 	%rd<34>;

	ld.param.u64 	%rd11, [_Z21int8_gemm_wmma_kernelPKaS0_Piiii_param_0];
	ld.param.u64 	%rd12, [_Z21int8_gemm_wmma_kernelPKaS0_Piiii_param_1];
	ld.param.u32 	%r78, [_Z21int8_gemm_wmma_kernelPKaS0_Piiii_param_3];
	ld.param.u32 	%r79, [_Z21int8_gemm_wmma_kernelPKaS0_Piiii_param_4];
	ld.param.u32 	%r77, [_Z21int8_gemm_wmma_kernelPKaS0_Piiii_param_5];
	cvta.to.global.u64 	%rd1, %rd12;
	cvta.to.global.u64 	%rd2, %rd11;
	mov.u32 	%r80, %tid.x;
	mov.u32 	%r81, %ctaid.x;
	mov.u32 	%r82, %ntid.x;
	mad.lo.s32 	%r83, %r81, %r82, %r80;
	shr.u32 	%r84, %r83, 5;
	shr.s32 	%r85, %r79, 31;
	shr.u32 	%r86, %r85, 28;
	add.s32 	%r87, %r79, %r86;
	shr.s32 	%r88, %r87, 4;
	div.s32 	%r89, %r84, %r88;
	shl.b32 	%r1, %r89, 4;
	mul.lo.s32 	%r90, %r89, %r88;
	sub.s32 	%r91, %r84, %r90;
	shl.b32 	%r2, %r91, 4;
	setp.ge.s32 	%p1, %r1, %r78;
	setp.ge.s32 	%p2, %r2, %r79;
	or.pred  	%p3, %p1, %p2;
	@%p3 bra 	$L__BB3_9;
	setp.gt.s32 	%p4, %r77, 0;
	mov.b32 	%r184, 0;
	mov.u32 	%r185, %r184;
	mov.u32 	%r186, %r184;
	mov.u32 	%r187, %r184;
	mov.u32 	%r188, %r184;
	mov.u32 	%r189, %r184;
	mov.u32 	%r190, %r184;
	mov.u32 	%r191, %r184;
	@%p4 bra 	$L__BB3_2;
	bra.uni 	$L__BB3_8;
$L__BB3_2:
	mul.lo.s32 	%r96, %r1, %r77;
	cvt.s64.s32 	%rd3, %r96;
	mul.lo.s32 	%r3, %r2, %r77;
	add.s32 	%r97, %r77, -1;
	shr.u32 	%r98, %r97, 4;
	add.s32 	%r4, %r98, 1;
	and.b32  	%r5, %r4, 3;
	setp.lt.u32 	%p5, %r77, 49;
	mov.b32 	%r184, 0;
	mov.u32 	%r185, %r184;
	mov.u32 	%r186, %r184;
	mov.u32 	%r187, %r184;
	mov.u32 	%r188, %r184;
	mov.u32 	%r189, %r184;
	mov.u32 	%r190, %r184;
	mov.u32 	%r191, %r184;
	mov.u32 	%r173, %r184;
	@%p5 bra 	$L__BB3_5;
	add.s64 	%rd32, %rd2, %rd3;
	and.b32  	%r100, %r4, 536870908;
	neg.s32 	%r146, %r100;
	mov.b32 	%r184, 0;
	mov.u32 	%r147, %r3;
$L__BB3_4:
	wmma.load.a.sync.aligned.row.m16n16k16.global.s8 	{%r101, %r102}, [%rd32], %r77;
	cvt.u64.u32 	%rd13, %r147;
	add.s64 	%rd14, %rd1, %rd13;
	wmma.load.b.sync.aligned.col.m16n16k16.global.s8 	{%r103, %r104}, [%rd14], %r77;
	wmma.mma.sync.aligned.row.col.m16n16k16.s32.s8.s8.s32 {%r105, %r106, %r107, %r108, %r109, %r110, %r111, %r112}, {%r101, %r102}, {%r103, %r104}, {%r191, %r190, %r189, %r188, %r187, %r186, %r185, %r184};
	add.s64 	%rd15, %rd32, 16;
	wmma.load.a.sync.aligned.row.m16n16k16.global.s8 	{%r113, %r114}, [%rd15], %r77;
	add.s64 	%rd16, %rd14, 16;
	wmma.load.b.sync.aligned.col.m16n16k16.global.s8 	{%r115, %r116}, [%rd16], %r77;
	wmma.mma.sync.aligned.row.col.m16n16k16.s32.s8.s8.s32 {%r117, %r118, %r119, %r120, %r121, %r122, %r123, %r124}, {%r113, %r114}, {%r115, %r116}, {%r105, %r106, %r107, %r108, %r109, %r110, %r111, %r112};
	add.s64 	%rd17, %rd32, 32;
	wmma.load.a.sync.aligned.row.m16n16k16.global.s8 	{%r125, %r126}, [%rd17], %r77;
	add.s64 	%rd18, %rd14, 32;
	wmma.load.b.sync.aligned.col.m16n16k16.global.s8 	{%r127, %r128}, [%rd18], %r77;
	wmma.mma.sync.aligned.row.col.m16n16k16.s32.s8.s8.s32 {%r129, %r130, %r131, %r132, %r133, %r134, %r135, %r136}, {%r125, %r126}, {%r127, %r128}, {%r117, %r118, %r119, %r120, %r121, %r122, %r123, %r124};
	add.s64 	%rd19, %rd32, 48;
	wmma.load.a.sync.aligned.row.m16n16k16.global.s8 	{%r137, %r138}, [%rd19], %r77;
	add.s64 	%rd20, %rd14, 48;
	wmma.load.b.sync.aligned.col.m16n16k16.global.s8 	{%r139, %r140}, [%rd20], %r77;
	wmma.mma.sync.aligned.row.col.m16n16k16.s32.s8.s8.s32 {%r191, %r190, %r189, %r188, %r187, %r186, %r185, %r184}, {%r137, %r138}, {%r139, %r140}, {%r129, %r130, %r131, %r132, %r133, %r134, %r135, %r136};
	add.s32 	%r173, %r173, 64;
	add.s32 	%r147, %r147, 64;
	add.s64 	%rd32, %rd32, 64;
	add.s32 	%r146, %r146, 4;
	setp.ne.s32 	%p6, %r146, 0;
	@%p6 bra 	$L__BB3_4;
$L__BB3_5:
	setp.eq.s32 	%p7, %r5, 0;
	@%p7 bra 	$L__BB3_8;
	add.s32 	%r175, %r173, %r3;
	cvt.u64.u32 	%rd21, %r173;
	add.s64 	%rd22, %rd3, %rd21;
	add.s64 	%rd33, %rd2, %rd22;
	neg.s32 	%r174, %r5;
$L__BB3_7:
	.pragma "nounroll";
	wmma.load.a.sync.aligned.row.m16n16k16.global.s8 	{%r141, %r142}, [%rd33], %r77;
	cvt.u64.u32 	%rd23, %r175;
	add.s64 	%rd24, %rd1, %rd23;
	wmma.load.b.sync.aligned.col.m16n16k16.global.s8 	{%r143, %r144}, [%rd24], %r77;
	wmma.mma.sync.aligned.row.col.m16n16k16.s32.s8.s8.s32 {%r191, %r190, %r189, %r188, %r187, %r186, %r185, %r184}, {%r141, %r142}, {%r143, %r144}, {%r191, %r190, %r189, %r188, %r187, %r186, %r185, %r184};
	add.s32 	%r175, %r175, 16;
	add.s64 	%rd33, %rd33, 16;
	add.s32 	%r174, %r174, 1;
	setp.ne.s32 	%p8, %r174, 0;
	@%p8 bra 	$L__BB3_7;
$L__BB3_8:
	ld.param.u64 	%rd31, [_Z21int8_gemm_wmma_kernelPKaS0_Piiii_param_2];
	mul.lo.s32 	%r145, %r1, %r79;
	cvt.s64.s32 	%rd25, %r145;
	cvt.u64.u32 	%rd26, %r2;
	add.s64 	%rd27, %rd25, %rd26;
	cvta.to.global.u64 	%rd28, %rd31;
	shl.b64 	%rd29, %rd27, 2;
	add.s64 	%rd30, %rd28, %rd29;
	wmma.store.d.sync.aligned.row.m16n16k16.global.s32 	[%rd30], {%r191, %r190, %r189, %r188, %r187, %r186, %r185, %r184}, %r79;
$L__BB3_9:
	ret;

}
	// .globl	_Z34flash_attention_int8_decode_kernelPKaS0_S0_Pffffiif
.visible .entry _Z34flash_attention_int8_decode_kernelPKaS0_S0_Pffffiif(
	.param .u64 .ptr .align 1 _Z34flash_attention_int8_decode_kernelPKaS0_S0_Pffffiif_param_0,
	.param .u64 .ptr .align 1 _Z34flash_attention_int8_decode_kernelPKaS0_S0_Pffffiif_param_1,
	.param .u64 .ptr .align 1 _Z34flash_attention_int8_decode_kernelPKaS0_S0_Pffffiif_param_2,
	.param .u64 .ptr .align 1 _Z34flash_attention_int8_decode_kernelPKaS0_S0_Pffffiif_param_3,
	.param .f32 _Z34flash_attention_int8_decode_kernelPKaS0_S0_Pffffiif_param_4,
	.param .f32 _Z34flash_attention_int8_decode_kernelPKaS0_S0_Pffffiif_param_5,
	.param .f32 _Z34flash_attention_int8_decode_kernelPKaS0_S0_Pffffiif_param_6,
	.param .u32 _Z34flash_attention_int8_decode_kernelPKaS0_S0_Pffffiif_param_7,
	.param .u32 _Z34flash_attention_int8_decode_kernelPKaS0_S0_Pffffiif_param_8,
	.param .f32 _Z34flash_attention_int8_decode_kernelPKaS0_S0_Pffffiif_param_9
)
{
	.reg .pred 	%p<57>;
	.reg .b16 	%rs<78>;
	.reg .b32 	%r<414>;
	.reg .b32 	%f<227>;
	.reg .b64 	%rd<96>;
	// demoted variable
	.shared .align 1 .b8 _ZZ34flash_attention_int8_decode_kernelPKaS0_S0_PffffiifE3s_Q[128];
	// demoted variable
	.shared .align 4 .f32 _ZZ34flash_attention_int8_decode_kernelPKaS0_S0_PffffiifE5s_max;
	// demoted variable
	.shared .align 4 .f32 _ZZ34flash_attention_int8_decode_kernelPKaS0_S0_PffffiifE5s_sum;
	ld.param.u64 	%rd7, [_Z34flash_attention_int8_decode_kernelPKaS0_S0_Pffffiif_param_0];
	ld.param.u64 	%rd8, [_Z34flash_attention_int8_decode_kernelPKaS0_S0_Pffffiif_param_1];
	ld.param.u64 	%rd9, [_Z34flash_attention_int8_decode_kernelPKaS0_S0_Pffffiif_param_2];
	ld.param.u64 	%rd10, [_Z34flash_attention_int8_decode_kernelPKaS0_S0_Pffffiif_param_3];
	ld.param.f32 	%f42, [_Z34flash_attention_int8_decode_kernelPKaS0_S0_Pffffiif_param_4];
	ld.param.f32 	%f43, [_Z34flash_attention_int8_decode_kernelPKaS0_S0_Pffffiif_param_5];
	ld.param.f32 	%f44, [_Z34flash_attention_int8_decode_kernelPKaS0_S0_Pffffiif_param_6];
	ld.param.u32 	%r137, [_Z34flash_attention_int8_decode_kernelPKaS0_S0_Pffffiif_param_7];
	ld.param.u32 	%r138, [_Z34flash_attention_int8_decode_kernelPKaS0_S0_Pffffiif_param_8];
	ld.param.f32 	%f45, [_Z34flash_attention_int8_decode_kernelPKaS0_S0_Pffffiif_param_9];
	cvta.to.global.u64 	%rd1, %rd7;
	cvta.to.global.u64 	%rd2, %rd8;
	cvta.to.global.u64 	%rd3, %rd9;
	cvta.to.global.u64 	%rd4, %rd10;
	mov.u32 	%r1, %ctaid.x;
	mov.u32 	%r411, %tid.x;
	setp.ge.s32 	%p1, %r411, %r138;
	@%p1 bra 	$L__BB4_7;
	mul.lo.s32 	%r3, %r138, %r1;
	not.b32 	%r139, %r411;
	add.s32 	%r4, %r138, %r139;
	and.b32  	%r140, %r4, 384;
	setp.eq.s32 	%p2, %r140, 384;
	mov.u32 	%r366, %r411;
	@%p2 bra 	$L__BB4_4;
	shr.u32 	%r142, %r4, 7;
	add.s32 	%r143, %r142, 1;
	and.b32  	%r5, %r143, 3;
	mov.b32 	%r365, 0;
	mov.u32 	%r366, %r411;
$L__BB4_3:
	.pragma "nounroll";
	add.s32 	%r144, %r366, %r3;
	cvt.s64.s32 	%rd11, %r144;
	add.s64 	%rd12, %rd1, %rd11;
	ld.global.nc.u8 	%rs1, [%rd12];
	cvt.u16.u8 	%rs2, %rs1;
	mov.u32 	%r145, _ZZ34flash_attention_int8_decode_kernelPKaS0_S0_PffffiifE3s_Q;
	add.s32 	%r146, %r145, %r366;
	st.shared.u8 	[%r146], %rs2;
	add.s32 	%r366, %r366, 128;
	add.s32 	%r365, %r365, 1;
	setp.ne.s32 	%p3, %r365, %r5;
	@%p3 bra 	$L__BB4_3;
$L__BB4_4:
	setp.lt.u32 	%p4, %r4, 384;
	@%p4 bra 	$L__BB4_7;
	mov.u32 	%r148, _ZZ34flash_attention_int8_decode_kernelPKaS0_S0_PffffiifE3s_Q;
$L__BB4_6:
	add.s32 	%r147, %r366, %r3;
	cvt.s64.s32 	%rd13, %r147;
	add.s64 	%rd14, %rd1, %rd13;
	ld.global.nc.u8 	%rs3, [%rd14];
	cvt.u16.u8 	%rs4, %rs3;
	add.s32 	%r149, %r148, %r366;
	st.shared.u8 	[%r149], %rs4;
	ld.global.nc.u8 	%rs5, [%rd14+128];
	cvt.u16.u8 	%rs6, %rs5;
	st.shared.u8 	[%r149+128], %rs6;
	ld.global.nc.u8 	%rs7, [%rd14+256];
	cvt.u16.u8 	%rs8, %rs7;
	st.shared.u8 	[%r149+256], %rs8;
	ld.global.nc.u8 	%rs9, [%rd14+384];
	cvt.u16.u8 	%rs10, %rs9;
	st.shared.u8 	[%r149+384], %rs10;
	add.s32 	%r366, %r366, 512;
	setp.lt.s32 	%p5, %r366, %r138;
	@%p5 bra 	$L__BB4_6;
$L__BB4_7:
	bar.sync 	0;
	mul.lo.s32 	%r151, %r137, %r1;
	mul.lo.s32 	%r152, %r151, %r138;
	cvt.s64.s32 	%rd5, %r152;
	setp.lt.s32 	%p6, %r137, 1;
	mov.b32 	%r386, -8388609;
	@%p6 bra 	$L__BB4_43;
	setp.lt.s32 	%p7, %r138, 1;
	@%p7 bra 	$L__BB4_26;
	and.b32  	%r13, %r138, 15;
	and.b32  	%r14, %r138, 7;
	and.b32  	%r15, %r138, 2147483632;
	and.b32  	%r16, %r138, 3;
	mov.f32 	%f205, 0fFF7FFFFF;
	mov.b32 	%r368, 0;
$L__BB4_10:
	add.s32 	%r18, %r368, %r411;
	setp.ge.s32 	%p17, %r18, %r137;
	@%p17 bra 	$L__BB4_25;
	add.s32 	%r169, %r138, -1;
	setp.lt.u32 	%p18, %r169, 15;
	mul.lo.s32 	%r19, %r18, %r138;
	mov.b32 	%r375, 0;
	mov.u32 	%r380, %r375;
	@%p18 bra 	$L__BB4_14;
	mov.b32 	%r369, 0;
	mov.u32 	%r380, %r369;
$L__BB4_13:
	.pragma "nounroll";
	mov.u32 	%r171, _ZZ34flash_attention_int8_decode_kernelPKaS0_S0_PffffiifE3s_Q;
	add.s32 	%r172, %r171, %r369;
	add.s32 	%r173, %r369, %r19;
	cvt.u64.u32 	%rd15, %r173;
	add.s64 	%rd16, %rd15, %rd5;
	add.s64 	%rd17, %rd2, %rd16;
	ld.global.nc.u8 	%rs11, [%rd17+3];
	cvt.u32.u8 	%r174, %rs11;
	ld.global.nc.u8 	%rs12, [%rd17+2];
	cvt.u32.u8 	%r175, %rs12;
	prmt.b32 	%r176, %r175, %r174, 0x3340U;
	ld.global.nc.u8 	%rs13, [%rd17+1];
	cvt.u32.u8 	%r177, %rs13;
	ld.global.nc.u8 	%rs14, [%rd17];
	cvt.u32.u8 	%r178, %rs14;
	prmt.b32 	%r179, %r178, %r177, 0x3340U;
	prmt.b32 	%r180, %r179, %r176, 0x5410U;
	ld.shared.u8 	%r181, [%r172+3];
	ld.shared.u8 	%r182, [%r172+2];
	prmt.b32 	%r183, %r182, %r181, 0x3340U;
	ld.shared.u8 	%r184, [%r172+1];
	ld.shared.u8 	%r185, [%r172];
	prmt.b32 	%r186, %r185, %r184, 0x3340U;
	prmt.b32 	%r187, %r186, %r183, 0x5410U;
	dp4a.s32.s32 	%r188, %r180, %r187, %r380;
	ld.global.nc.u8 	%rs15, [%rd17+7];
	cvt.u32.u8 	%r189, %rs15;
	ld.global.nc.u8 	%rs16, [%rd17+6];
	cvt.u32.u8 	%r190, %rs16;
	prmt.b32 	%r191, %r190, %r189, 0x3340U;
	ld.global.nc.u8 	%rs17, [%rd17+5];
	cvt.u32.u8 	%r192, %rs17;
	ld.global.nc.u8 	%rs18, [%rd17+4];
	cvt.u32.u8 	%r193, %rs18;
	prmt.b32 	%r194, %r193, %r192, 0x3340U;
	prmt.b32 	%r195, %r194, %r191, 0x5410U;
	ld.shared.u8 	%r196, [%r172+7];
	ld.shared.u8 	%r197, [%r172+6];
	prmt.b32 	%r198, %r197, %r196, 0x3340U;
	ld.shared.u8 	%r199, [%r172+5];
	ld.shared.u8 	%r200, [%r172+4];
	prmt.b32 	%r201, %r200, %r199, 0x3340U;
	prmt.b32 	%r202, %r201, %r198, 0x5410U;
	dp4a.s32.s32 	%r203, %r195, %r202, %r188;
	ld.global.nc.u8 	%rs19, [%rd17+11];
	cvt.u32.u8 	%r204, %rs19;
	ld.global.nc.u8 	%rs20, [%rd17+10];
	cvt.u32.u8 	%r205, %rs20;
	prmt.b32 	%r206, %r205, %r204, 0x3340U;
	ld.global.nc.u8 	%rs21, [%rd17+9];
	cvt.u32.u8 	%r207, %rs21;
	ld.global.nc.u8 	%rs22, [%rd17+8];
	cvt.u32.u8 	%r208, %rs22;
	prmt.b32 	%r209, %r208, %r207, 0x3340U;
	prmt.b32 	%r210, %r209, %r206, 0x5410U;
	ld.shared.u8 	%r211, [%r172+11];
	ld.shared.u8 	%r212, [%r172+10];
	prmt.b32 	%r213, %r212, %r211, 0x3340U;
	ld.shared.u8 	%r214, [%r172+9];
	ld.shared.u8 	%r215, [%r172+8];
	prmt.b32 	%r216, %r215, %r214, 0x3340U;
	prmt.b32 	%r217, %r216, %r213, 0x5410U;
	dp4a.s32.s32 	%r218, %r210, %r217, %r203;
	ld.global.nc.u8 	%rs23, [%rd17+15];
	cvt.u32.u8 	%r219, %rs23;
	ld.global.nc.u8 	%rs24, [%rd17+14];
	cvt.u32.u8 	%r220, %rs24;
	prmt.b32 	%r221, %r220, %r219, 0x3340U;
	ld.global.nc.u8 	%rs25, [%rd17+13];
	cvt.u32.u8 	%r222, %rs25;
	ld.global.nc.u8 	%rs26, [%rd17+12];
	cvt.u32.u8 	%r223, %rs26;
	prmt.b32 	%r224, %r223, %r222, 0x3340U;
	prmt.b32 	%r225, %r224, %r221, 0x5410U;
	ld.shared.u8 	%r226, [%r172+15];
	ld.shared.u8 	%r227, [%r172+14];
	prmt.b32 	%r228, %r227, %r226, 0x3340U;
	ld.shared.u8 	%r229, [%r172+13];
	ld.shared.u8 	%r230, [%r172+12];
	prmt.b32 	%r231, %r230, %r229, 0x3340U;
	prmt.b32 	%r232, %r231, %r228, 0x5410U;
	dp4a.s32.s32 	%r380, %r225, %r232, %r218;
	add.s32 	%r369, %r369, 16;
	setp.ne.s32 	%p19, %r369, %r15;
	mov.u32 	%r375, %r15;
	@%p19 bra 	$L__BB4_13;
$L__BB4_14:
	setp.eq.s32 	%p20, %r13, 0;
	@%p20 bra 	$L__BB4_24;
	add.s32 	%r234, %r13, -1;
	setp.lt.u32 	%p21, %r234, 7;
	@%p21 bra 	$L__BB4_17;
	mov.u32 	%r235, _ZZ34flash_attention_int8_decode_kernelPKaS0_S0_PffffiifE3s_Q;
	add.s32 	%r236, %r235, %r375;
	add.s32 	%r237, %r375, %r19;
	cvt.u64.u32 	%rd18, %r237;
	add.s64 	%rd19, %rd18, %rd5;
	add.s64 	%rd20, %rd2, %rd19;
	cvt.u64.u32 	%rd21, %r19;
	cvt.u64.u32 	%rd22, %r375;
	add.s64 	%rd23, %rd22, %rd21;
	add.s64 	%rd24, %rd23, %rd5;
	add.s64 	%rd25, %rd2, %rd24;
	ld.global.nc.u8 	%rs27, [%rd25+3];
	cvt.u32.u8 	%r238, %rs27;
	ld.global.nc.u8 	%rs28, [%rd25+2];
	cvt.u32.u8 	%r239, %rs28;
	prmt.b32 	%r240, %r239, %r238, 0x3340U;
	ld.global.nc.u8 	%rs29, [%rd25+1];
	cvt.u32.u8 	%r241, %rs29;
	ld.global.nc.u8 	%rs30, [%rd20];
	cvt.u32.u8 	%r242, %rs30;
	prmt.b32 	%r243, %r242, %r241, 0x3340U;
	prmt.b32 	%r244, %r243, %r240, 0x5410U;
	ld.shared.u8 	%r245, [%r236+3];
	ld.shared.u8 	%r246, [%r236+2];
	prmt.b32 	%r247, %r246, %r245, 0x3340U;
	ld.shared.u8 	%r248, [%r236+1];
	ld.shared.u8 	%r249, [%r236];
	prmt.b32 	%r250, %r249, %r248, 0x3340U;
	prmt.b32 	%r251, %r250, %r247, 0x5410U;
	dp4a.s32.s32 	%r252, %r244, %r251, %r380;
	ld.global.nc.u8 	%rs31, [%rd25+7];
	cvt.u32.u8 	%r253, %rs31;
	ld.global.nc.u8 	%rs32, [%rd25+6];
	cvt.u32.u8 	%r254, %rs32;
	prmt.b32 	%r255, %r254, %r253, 0x3340U;
	ld.global.nc.u8 	%rs33, [%rd25+5];
	cvt.u32.u8 	%r256, %rs33;
	ld.global.nc.u8 	%rs34, [%rd25+4];
	cvt.u32.u8 	%r257, %rs34;
	prmt.b32 	%r258, %r257, %r256, 0x3340U;
	prmt.b32 	%r259, %r258, %r255, 0x5410U;
	ld.shared.u8 	%r260, [%r236+7];
	ld.shared.u8 	%r261, [%r236+6];
	prmt.b32 	%r262, %r261, %r260, 0x3340U;
	ld.shared.u8 	%r263, [%r236+5];
	ld.shared.u8 	%r264, [%r236+4];
	prmt.b32 	%r265, %r264, %r263, 0x3340U;
	prmt.b32 	%r266, %r265, %r262, 0x5410U;
	dp4a.s32.s32 	%r380, %r259, %r266, %r252;
	add.s32 	%r375, %r375, 8;
$L__BB4_17:
	setp.eq.s32 	%p22, %r14, 0;
	@%p22 bra 	$L__BB4_24;
	add.s32 	%r268, %r14, -1;
	setp.lt.u32 	%p23, %r268, 3;
	@%p23 bra 	$L__BB4_20;
	mov.u32 	%r269, _ZZ34flash_attention_int8_decode_kernelPKaS0_S0_PffffiifE3s_Q;
	add.s32 	%r270, %r269, %r375;
	add.s32 	%r271, %r375, %r19;
	cvt.u64.u32 	%rd26, %r271;
	add.s64 	%rd27, %rd26, %rd5;
	add.s64 	%rd28, %rd2, %rd27;
	cvt.u64.u32 	%rd29, %r19;
	cvt.u64.u32 	%rd30, %r375;
	add.s64 	%rd31, %rd30, %rd29;
	add.s64 	%rd32, %rd31, %rd5;
	add.s64 	%rd33, %rd2, %rd32;
	ld.global.nc.u8 	%rs35, [%rd33+3];
	cvt.u32.u8 	%r272, %rs35;
	ld.global.nc.u8 	%rs36, [%rd33+2];
	cvt.u32.u8 	%r273, %rs36;
	prmt.b32 	%r274, %r273, %r272, 0x3340U;
	ld.global.nc.u8 	%rs37, [%rd33+1];
	cvt.u32.u8 	%r275, %rs37;
	ld.global.nc.u8 	%rs38, [%rd28];
	cvt.u32.u8 	%r276, %rs38;
	prmt.b32 	%r277, %r276, %r275, 0x3340U;
	prmt.b32 	%r278, %r277, %r274, 0x5410U;
	ld.shared.u8 	%r279, [%r270+3];
	ld.shared.u8 	%r280, [%r270+2];
	prmt.b32 	%r281, %r280, %r279, 0x3340U;
	ld.shared.u8 	%r282, [%r270+1];
	ld.shared.u8 	%r283, [%r270];
	prmt.b32 	%r284, %r283, %r282, 0x3340U;
	prmt.b32 	%r285, %r284, %r281, 0x5410U;
	dp4a.s32.s32 	%r380, %r278, %r285, %r380;
	add.s32 	%r375, %r375, 4;
$L__BB4_20:
	setp.eq.s32 	%p24, %r16, 0;
	@%p24 bra 	$L__BB4_24;
	setp.eq.s32 	%p25, %r16, 1;
	mov.u32 	%r286, _ZZ34flash_attention_int8_decode_kernelPKaS0_S0_PffffiifE3s_Q;
	add.s32 	%r37, %r286, %r375;
	ld.shared.s8 	%rs39, [%r37];
	add.s32 	%r287, %r375, %r19;
	cvt.u64.u32 	%rd34, %r287;
	add.s64 	%rd35, %rd34, %rd5;
	add.s64 	%rd36, %rd2, %rd35;
	ld.global.nc.u8 	%rs40, [%rd36];
	cvt.s16.s8 	%rs41, %rs40;
	mul.wide.s16 	%r288, %rs41, %rs39;
	add.s32 	%r380, %r288, %r380;
	@%p25 bra 	$L__BB4_24;
	setp.eq.s32 	%p26, %r16, 2;
	ld.shared.s8 	%rs42, [%r37+1];
	cvt.u64.u32 	%rd37, %r19;
	cvt.u64.u32 	%rd38, %r375;
	add.s64 	%rd39, %rd38, %rd37;
	add.s64 	%rd40, %rd39, %rd5;
	add.s64 	%rd6, %rd2, %rd40;
	ld.global.nc.u8 	%rs43, [%rd6+1];
	cvt.s16.s8 	%rs44, %rs43;
	mul.wide.s16 	%r289, %rs44, %rs42;
	add.s32 	%r380, %r289, %r380;
	@%p26 bra 	$L__BB4_24;
	ld.shared.s8 	%rs45, [%r37+2];
	ld.global.nc.u8 	%rs46, [%rd6+2];
	cvt.s16.s8 	%rs47, %rs46;
	mul.wide.s16 	%r290, %rs47, %rs45;
	add.s32 	%r380, %r290, %r380;
$L__BB4_24:
	cvt.rn.f32.s32 	%f54, %r380;
	mul.f32 	%f55, %f42, %f54;
	mul.f32 	%f56, %f43, %f55;
	mul.f32 	%f57, %f45, %f56;
	shl.b32 	%r291, %r18, 2;
	mov.u32 	%r292, smem;
	add.s32 	%r293, %r292, %r291;
	st.shared.f32 	[%r293], %f57;
	max.f32 	%f205, %f205, %f57;
$L__BB4_25:
	add.s32 	%r368, %r368, 128;
	setp.lt.s32 	%p27, %r368, %r137;
	@%p27 bra 	$L__BB4_10;
	bra.uni 	$L__BB4_42;
$L__BB4_26:
	add.s32 	%r154, %r137, -1;
	shr.u32 	%r155, %r154, 7;
	add.s32 	%r43, %r155, 1;
	and.b32  	%r44, %r43, 3;
	setp.lt.u32 	%p8, %r137, 385;
	mov.f32 	%f205, 0fFF7FFFFF;
	mov.b32 	%r383, 0;
	@%p8 bra 	$L__BB4_37;
	and.b32  	%r45, %r43, 67108860;
	mul.f32 	%f49, %f42, 0f00000000;
	mul.f32 	%f50, %f43, %f49;
	mul.f32 	%f4, %f45, %f50;
	mov.f32 	%f205, 0fFF7FFFFF;
	mov.b32 	%r383, 0;
	mov.u32 	%r382, %r383;
$L__BB4_28:
	add.s32 	%r48, %r383, %r411;
	setp.ge.s32 	%p9, %r48, %r137;
	shl.b32 	%r157, %r48, 2;
	mov.u32 	%r158, smem;
	add.s32 	%r49, %r158, %r157;
	@%p9 bra 	$L__BB4_30;
	st.shared.f32 	[%r49], %f4;
	max.f32 	%f205, %f205, %f4;
$L__BB4_30:
	add.s32 	%r159, %r48, 128;
	setp.ge.s32 	%p10, %r159, %r137;
	@%p10 bra 	$L__BB4_32;
	st.shared.f32 	[%r49+512], %f4;
	max.f32 	%f205, %f205, %f4;
$L__BB4_32:
	add.s32 	%r160, %r48, 256;
	setp.ge.s32 	%p11, %r160, %r137;
	@%p11 bra 	$L__BB4_34;
	st.shared.f32 	[%r49+1024], %f4;
	max.f32 	%f205, %f205, %f4;
$L__BB4_34:
	add.s32 	%r161, %r48, 384;
	setp.ge.s32 	%p12, %r161, %r137;
	@%p12 bra 	$L__BB4_36;
	st.shared.f32 	[%r49+1536], %f4;
	max.f32 	%f205, %f205, %f4;
$L__BB4_36:
	add.s32 	%r383, %r383, 512;
	add.s32 	%r382, %r382, 4;
	setp.ne.s32 	%p13, %r382, %r45;
	@%p13 bra 	$L__BB4_28;
$L__BB4_37:
	setp.eq.s32 	%p14, %r44, 0;
	@%p14 bra 	$L__BB4_42;
	mul.f32 	%f51, %f42, 0f00000000;
	mul.f32 	%f52, %f43, %f51;
	mul.f32 	%f16, %f45, %f52;
	mov.b32 	%r385, 0;
$L__BB4_39:
	.pragma "nounroll";
	add.s32 	%r55, %r383, %r411;
	setp.ge.s32 	%p15, %r55, %r137;
	@%p15 bra 	$L__BB4_41;
	shl.b32 	%r163, %r55, 2;
	mov.u32 	%r164, smem;
	add.s32 	%r165, %r164, %r163;
	st.shared.f32 	[%r165], %f16;
	max.f32 	%f205, %f205, %f16;
$L__BB4_41:
	add.s32 	%r383, %r383, 128;
	add.s32 	%r385, %r385, 1;
	setp.ne.s32 	%p16, %r385, %r44;
	@%p16 bra 	$L__BB4_39;
$L__BB4_42:
	mov.b32 	%r386, %f205;
$L__BB4_43:
	bar.sync 	0;
	setp.ne.s32 	%p28, %r411, 0;
	@%p28 bra 	$L__BB4_45;
	mov.b32 	%r294, -8388609;
	st.shared.u32 	[_ZZ34flash_attention_int8_decode_kernelPKaS0_S0_PffffiifE5s_max], %r294;
$L__BB4_45:
	bar.sync 	0;
	atom.shared.max.s32 	%r295, [_ZZ34flash_attention_int8_decode_kernelPKaS0_S0_PffffiifE5s_max], %r386;
	bar.sync 	0;
	ld.shared.f32 	%f21, [_ZZ34flash_attention_int8_decode_kernelPKaS0_S0_PffffiifE5s_max];
	setp.ge.s32 	%p29, %r411, %r137;
	mov.f32 	%f218, 0f00000000;
	@%p29 bra 	$L__BB4_52;
	not.b32 	%r296, %r411;
	add.s32 	%r60, %r137, %r296;
	and.b32  	%r297, %r60, 384;
	setp.eq.s32 	%p30, %r297, 384;
	mov.f32 	%f218, 0f00000000;
	mov.u32 	%r389, %r411;
	@%p30 bra 	$L__BB4_49;
	shr.u32 	%r299, %r60, 7;
	add.s32 	%r300, %r299, 1;
	and.b32  	%r61, %r300, 3;
	mov.b32 	%r388, 0;
	mov.f32 	%f218, 0f00000000;
	mov.u32 	%r302, smem;
	mov.u32 	%r389, %r411;
$L__BB4_48:
	.pragma "nounroll";
	shl.b32 	%r301, %r389, 2;
	add.s32 	%r303, %r302, %r301;
	ld.shared.f32 	%f62, [%r303];
	sub.f32 	%f63, %f62, %f21;
	fma.rn.f32 	%f64, %f63, 0f3BBB989D, 0f3F000000;
	cvt.sat.f32.f32 	%f65, %f64;
	mov.f32 	%f66, 0f4B400001;
	mov.f32 	%f67, 0f437C0000;
	fma.rm.f32 	%f68, %f65, %f67, %f66;
	add.f32 	%f69, %f68, 0fCB40007F;
	neg.f32 	%f70, %f69;
	fma.rn.f32 	%f71, %f63, 0f3FB8AA3B, %f70;
	fma.rn.f32 	%f72, %f63, 0f32A57060, %f71;
	mov.b32 	%r304, %f68;
	shl.b32 	%r305, %r304, 23;
	mov.b32 	%f73, %r305;
	ex2.approx.ftz.f32 	%f74, %f72;
	mul.f32 	%f75, %f74, %f73;
	st.shared.f32 	[%r303], %f75;
	add.f32 	%f218, %f218, %f75;
	add.s32 	%r389, %r389, 128;
	add.s32 	%r388, %r388, 1;
	setp.ne.s32 	%p31, %r388, %r61;
	@%p31 bra 	$L__BB4_48;
$L__BB4_49:
	setp.lt.u32 	%p32, %r60, 384;
	@%p32 bra 	$L__BB4_52;
	mov.u32 	%r307, smem;
$L__BB4_51:
	shl.b32 	%r306, %r389, 2;
	add.s32 	%r308, %r307, %r306;
	ld.shared.f32 	%f76, [%r308];
	sub.f32 	%f77, %f76, %f21;
	fma.rn.f32 	%f78, %f77, 0f3BBB989D, 0f3F000000;
	cvt.sat.f32.f32 	%f79, %f78;
	mov.f32 	%f80, 0f4B400001;
	mov.f32 	%f81, 0f437C0000;
	fma.rm.f32 	%f82, %f79, %f81, %f80;
	add.f32 	%f83, %f82, 0fCB40007F;
	neg.f32 	%f84, %f83;
	fma.rn.f32 	%f85, %f77, 0f3FB8AA3B, %f84;
	fma.rn.f32 	%f86, %f77, 0f32A57060, %f85;
	mov.b32 	%r309, %f82;
	shl.b32 	%r310, %r309, 23;
	mov.b32 	%f87, %r310;
	ex2.approx.ftz.f32 	%f88, %f86;
	mul.f32 	%f89, %f88, %f87;
	st.shared.f32 	[%r308], %f89;
	add.f32 	%f90, %f218, %f89;
	ld.shared.f32 	%f91, [%r308+512];
	sub.f32 	%f92, %f91, %f21;
	fma.rn.f32 	%f93, %f92, 0f3BBB989D, 0f3F000000;
	cvt.sat.f32.f32 	%f94, %f93;
	fma.rm.f32 	%f95, %f94, %f81, %f80;
	add.f32 	%f96, %f95, 0fCB40007F;
	neg.f32 	%f97, %f96;
	fma.rn.f32 	%f98, %f92, 0f3FB8AA3B, %f97;
	fma.rn.f32 	%f99, %f92, 0f32A57060, %f98;
	mov.b32 	%r311, %f95;
	shl.b32 	%r312, %r311, 23;
	mov.b32 	%f100, %r312;
	ex2.approx.ftz.f32 	%f101, %f99;
	mul.f32 	%f102, %f101, %f100;
	st.shared.f32 	[%r308+512], %f102;
	add.f32 	%f103, %f90, %f102;
	ld.shared.f32 	%f104, [%r308+1024];
	sub.f32 	%f105, %f104, %f21;
	fma.rn.f32 	%f106, %f105, 0f3BBB989D, 0f3F000000;
	cvt.sat.f32.f32 	%f107, %f106;
	fma.rm.f32 	%f108, %f107, %f81, %f80;
	add.f32 	%f109, %f108, 0fCB40007F;
	neg.f32 	%f110, %f109;
	fma.rn.f32 	%f111, %f105, 0f3FB8AA3B, %f110;
	fma.rn.f32 	%f112, %f105, 0f32A57060, %f111;
	mov.b32 	%r313, %f108;
	shl.b32 	%r314, %r313, 23;
	mov.b32 	%f113, %r314;
	ex2.approx.ftz.f32 	%f114, %f112;
	mul.f32 	%f115, %f114, %f113;
	st.shared.f32 	[%r308+1024], %f115;
	add.f32 	%f116, %f103, %f115;
	ld.shared.f32 	%f117, [%r308+1536];
	sub.f32 	%f118, %f117, %f21;
	fma.rn.f32 	%f119, %f118, 0f3BBB989D, 0f3F000000;
	cvt.sat.f32.f32 	%f120, %f119;
	fma.rm.f32 	%f121, %f120, %f81, %f80;
	add.f32 	%f122, %f121, 0fCB40007F;
	neg.f32 	%f123, %f122;
	fma.rn.f32 	%f124, %f118, 0f3FB8AA3B, %f123;
	fma.rn.f32 	%f125, %f118, 0f32A57060, %f124;
	mov.b32 	%r315, %f121;
	shl.b32 	%r316, %r315, 23;
	mov.b32 	%f126, %r316;
	ex2.approx.ftz.f32 	%f127, %f125;
	mul.f32 	%f128, %f127, %f126;
	st.shared.f32 	[%r308+1536], %f128;
	add.f32 	%f218, %f116, %f128;
	add.s32 	%r389, %r389, 512;
	setp.lt.s32 	%p33, %r389, %r137;
	@%p33 bra 	$L__BB4_51;
$L__BB4_52:
	setp.ne.s32 	%p34, %r411, 0;
	bar.sync 	0;
	@%p34 bra 	$L__BB4_54;
	mov.b32 	%r317, 0;
	st.shared.u32 	[_ZZ34flash_attention_int8_decode_kernelPKaS0_S0_PffffiifE5s_sum], %r317;
$L__BB4_54:
	setp.ge.s32 	%p35, %r411, %r137;
	bar.sync 	0;
	atom.shared.add.f32 	%f129, [_ZZ34flash_attention_int8_decode_kernelPKaS0_S0_PffffiifE5s_sum], %f218;
	bar.sync 	0;
	ld.shared.f32 	%f130, [_ZZ34flash_attention_int8_decode_kernelPKaS0_S0_PffffiifE5s_sum];
	rcp.rn.f32 	%f29, %f130;
	@%p35 bra 	$L__BB4_61;
	not.b32 	%r318, %r411;
	add.s32 	%r69, %r137, %r318;
	and.b32  	%r319, %r69, 384;
	setp.eq.s32 	%p36, %r319, 384;
	mov.u32 	%r393, %r411;
	@%p36 bra 	$L__BB4_58;
	shr.u32 	%r321, %r69, 7;
	add.s32 	%r322, %r321, 1;
	and.b32  	%r70, %r322, 3;
	mov.b32 	%r392, 0;
	mov.u32 	%r324, smem;
	mov.u32 	%r393, %r411;
$L__BB4_57:
	.pragma "nounroll";
	shl.b32 	%r323, %r393, 2;
	add.s32 	%r325, %r324, %r323;
	ld.shared.f32 	%f131, [%r325];
	mul.f32 	%f132, %f29, %f131;
	st.shared.f32 	[%r325], %f132;
	add.s32 	%r393, %r393, 128;
	add.s32 	%r392, %r392, 1;
	setp.ne.s32 	%p37, %r392, %r70;
	@%p37 bra 	$L__BB4_57;
$L__BB4_58:
	setp.lt.u32 	%p38, %r69, 384;
	@%p38 bra 	$L__BB4_61;
	mov.u32 	%r327, smem;
$L__BB4_60:
	shl.b32 	%r326, %r393, 2;
	add.s32 	%r328, %r327, %r326;
	ld.shared.f32 	%f133, [%r328];
	mul.f32 	%f134, %f29, %f133;
	st.shared.f32 	[%r328], %f134;
	ld.shared.f32 	%f135, [%r328+512];
	mul.f32 	%f136, %f29, %f135;
	st.shared.f32 	[%r328+512], %f136;
	ld.shared.f32 	%f137, [%r328+1024];
	mul.f32 	%f138, %f29, %f137;
	st.shared.f32 	[%r328+1024], %f138;
	ld.shared.f32 	%f139, [%r328+1536];
	mul.f32 	%f140, %f29, %f139;
	st.shared.f32 	[%r328+1536], %f140;
	add.s32 	%r393, %r393, 512;
	setp.lt.s32 	%p39, %r393, %r137;
	@%p39 bra 	$L__BB4_60;
$L__BB4_61:
	setp.ge.s32 	%p40, %r411, %r138;
	bar.sync 	0;
	@%p40 bra 	$L__BB4_87;
	setp.lt.s32 	%p41, %r137, 1;
	mul.lo.s32 	%r78, %r138, %r1;
	@%p41 bra 	$L__BB4_76;
	and.b32  	%r79, %r137, 7;
	and.b32  	%r80, %r137, 3;
	and.b32  	%r81, %r137, 2147483640;
	and.b32  	%r82, %r137, 1;
	neg.s32 	%r83, %r81;
	shl.b32 	%r84, %r138, 3;
	shl.b32 	%r85, %r138, 1;
	mul.lo.s32 	%r86, %r138, 3;
	mul.lo.s32 	%r87, %r138, 5;
	mul.lo.s32 	%r88, %r138, 6;
	mul.lo.s32 	%r89, %r138, 7;
$L__BB4_64:
	setp.lt.u32 	%p49, %r137, 8;
	mov.f32 	%f226, 0f00000000;
	mov.b32 	%r407, 0;
	@%p49 bra 	$L__BB4_67;
	add.s32 	%r403, %r138, %r411;
	add.s32 	%r402, %r85, %r411;
	add.s32 	%r401, %r86, %r411;
	shl.b32 	%r344, %r138, 2;
	add.s32 	%r400, %r344, %r411;
	add.s32 	%r399, %r87, %r411;
	add.s32 	%r398, %r88, %r411;
	add.s32 	%r397, %r89, %r411;
	mov.u32 	%r345, smem;
	add.s32 	%r404, %r345, 16;
	mov.f32 	%f226, 0f00000000;
	mov.u32 	%r396, %r411;
	mov.u32 	%r405, %r83;
$L__BB4_66:
	.pragma "nounroll";
	cvt.s64.s32 	%rd49, %r396;
	add.s64 	%rd50, %rd49, %rd5;
	add.s64 	%rd51, %rd3, %rd50;
	ld.global.nc.u8 	%rs48, [%rd51];
	cvt.s16.s8 	%rs49, %rs48;
	cvt.rn.f32.s16 	%f144, %rs49;
	mul.f32 	%f145, %f44, %f144;
	ld.shared.v4.f32 	{%f146, %f147, %f148, %f149}, [%r404+-16];
	fma.rn.f32 	%f150, %f146, %f145, %f226;
	cvt.s64.s32 	%rd52, %r403;
	add.s64 	%rd53, %rd52, %rd5;
	add.s64 	%rd54, %rd3, %rd53;
	ld.global.nc.u8 	%rs50, [%rd54];
	cvt.s16.s8 	%rs51, %rs50;
	cvt.rn.f32.s16 	%f151, %rs51;
	mul.f32 	%f152, %f44, %f151;
	fma.rn.f32 	%f153, %f147, %f152, %f150;
	cvt.s64.s32 	%rd55, %r402;
	add.s64 	%rd56, %rd55, %rd5;
	add.s64 	%rd57, %rd3, %rd56;
	ld.global.nc.u8 	%rs52, [%rd57];
	cvt.s16.s8 	%rs53, %rs52;
	cvt.rn.f32.s16 	%f154, %rs53;
	mul.f32 	%f155, %f44, %f154;
	fma.rn.f32 	%f156, %f148, %f155, %f153;
	cvt.s64.s32 	%rd58, %r401;
	add.s64 	%rd59, %rd58, %rd5;
	add.s64 	%rd60, %rd3, %rd59;
	ld.global.nc.u8 	%rs54, [%rd60];
	cvt.s16.s8 	%rs55, %rs54;
	cvt.rn.f32.s16 	%f157, %rs55;
	mul.f32 	%f158, %f44, %f157;
	fma.rn.f32 	%f159, %f149, %f158, %f156;
	cvt.s64.s32 	%rd61, %r400;
	add.s64 	%rd62, %rd61, %rd5;
	add.s64 	%rd63, %rd3, %rd62;
	ld.global.nc.u8 	%rs56, [%rd63];
	cvt.s16.s8 	%rs57, %rs56;
	cvt.rn.f32.s16 	%f160, %rs57;
	mul.f32 	%f161, %f44, %f160;
	ld.shared.v4.f32 	{%f162, %f163, %f164, %f165}, [%r404];
	fma.rn.f32 	%f166, %f162, %f161, %f159;
	cvt.s64.s32 	%rd64, %r399;
	add.s64 	%rd65, %rd64, %rd5;
	add.s64 	%rd66, %rd3, %rd65;
	ld.global.nc.u8 	%rs58, [%rd66];
	cvt.s16.s8 	%rs59, %rs58;
	cvt.rn.f32.s16 	%f167, %rs59;
	mul.f32 	%f168, %f44, %f167;
	fma.rn.f32 	%f169, %f163, %f168, %f166;
	cvt.s64.s32 	%rd67, %r398;
	add.s64 	%rd68, %rd67, %rd5;
	add.s64 	%rd69, %rd3, %rd68;
	ld.global.nc.u8 	%rs60, [%rd69];
	cvt.s16.s8 	%rs61, %rs60;
	cvt.rn.f32.s16 	%f170, %rs61;
	mul.f32 	%f171, %f44, %f170;
	fma.rn.f32 	%f172, %f164, %f171, %f169;
	cvt.s64.s32 	%rd70, %r397;
	add.s64 	%rd71, %rd70, %rd5;
	add.s64 	%rd72, %rd3, %rd71;
	ld.global.nc.u8 	%rs62, [%rd72];
	cvt.s16.s8 	%rs63, %rs62;
	cvt.rn.f32.s16 	%f173, %rs63;
	mul.f32 	%f174, %f44, %f173;
	fma.rn.f32 	%f226, %f165, %f174, %f172;
	add.s32 	%r405, %r405, 8;
	add.s32 	%r404, %r404, 32;
	add.s32 	%r403, %r403, %r84;
	add.s32 	%r402, %r402, %r84;
	add.s32 	%r401, %r401, %r84;
	add.s32 	%r400, %r400, %r84;
	add.s32 	%r399, %r399, %r84;
	add.s32 	%r398, %r398, %r84;
	add.s32 	%r397, %r397, %r84;
	add.s32 	%r396, %r396, %r84;
	setp.ne.s32 	%p50, %r405, 0;
	mov.u32 	%r407, %r81;
	@%p50 bra 	$L__BB4_66;
$L__BB4_67:
	setp.eq.s32 	%p51, %r79, 0;
	@%p51 bra 	$L__BB4_75;
	add.s32 	%r346, %r79, -1;
	setp.lt.u32 	%p52, %r346, 3;
	@%p52 bra 	$L__BB4_70;
	mad.lo.s32 	%r347, %r407, %r138, %r411;
	cvt.s64.s32 	%rd73, %r347;
	add.s64 	%rd74, %rd73, %rd5;
	add.s64 	%rd75, %rd3, %rd74;
	ld.global.nc.u8 	%rs64, [%rd75];
	cvt.s16.s8 	%rs65, %rs64;
	cvt.rn.f32.s16 	%f176, %rs65;
	mul.f32 	%f177, %f44, %f176;
	shl.b32 	%r348, %r407, 2;
	mov.u32 	%r349, smem;
	add.s32 	%r350, %r349, %r348;
	ld.shared.f32 	%f178, [%r350];
	fma.rn.f32 	%f179, %f178, %f177, %f226;
	add.s32 	%r351, %r347, %r138;
	cvt.s64.s32 	%rd76, %r351;
	add.s64 	%rd77, %rd76, %rd5;
	add.s64 	%rd78, %rd3, %rd77;
	ld.global.nc.u8 	%rs66, [%rd78];
	cvt.s16.s8 	%rs67, %rs66;
	cvt.rn.f32.s16 	%f180, %rs67;
	mul.f32 	%f181, %f44, %f180;
	ld.shared.f32 	%f182, [%r350+4];
	fma.rn.f32 	%f183, %f182, %f181, %f179;
	add.s32 	%r352, %r351, %r138;
	cvt.s64.s32 	%rd79, %r352;
	add.s64 	%rd80, %rd79, %rd5;
	add.s64 	%rd81, %rd3, %rd80;
	ld.global.nc.u8 	%rs68, [%rd81];
	cvt.s16.s8 	%rs69, %rs68;
	cvt.rn.f32.s16 	%f184, %rs69;
	mul.f32 	%f185, %f44, %f184;
	ld.shared.f32 	%f186, [%r350+8];
	fma.rn.f32 	%f187, %f186, %f185, %f183;
	add.s32 	%r353, %r352, %r138;
	cvt.s64.s32 	%rd82, %r353;
	add.s64 	%rd83, %rd82, %rd5;
	add.s64 	%rd84, %rd3, %rd83;
	ld.global.nc.u8 	%rs70, [%rd84];
	cvt.s16.s8 	%rs71, %rs70;
	cvt.rn.f32.s16 	%f188, %rs71;
	mul.f32 	%f189, %f44, %f188;
	ld.shared.f32 	%f190, [%r350+12];
	fma.rn.f32 	%f226, %f190, %f189, %f187;
	add.s32 	%r407, %r407, 4;
$L__BB4_70:
	setp.eq.s32 	%p53, %r80, 0;
	@%p53 bra 	$L__BB4_75;
	setp.eq.s32 	%p54, %r80, 1;
	@%p54 bra 	$L__BB4_73;
	mad.lo.s32 	%r354, %r407, %r138, %r411;
	cvt.s64.s32 	%rd85, %r354;
	add.s64 	%rd86, %rd85, %rd5;
	add.s64 	%rd87, %rd3, %rd86;
	ld.global.nc.u8 	%rs72, [%rd87];
	cvt.s16.s8 	%rs73, %rs72;
	cvt.rn.f32.s16 	%f192, %rs73;
	mul.f32 	%f193, %f44, %f192;
	shl.b32 	%r355, %r407, 2;
	mov.u32 	%r356, smem;
	add.s32 	%r357, %r356, %r355;
	ld.shared.f32 	%f194, [%r357];
	fma.rn.f32 	%f195, %f194, %f193, %f226;
	add.s32 	%r358, %r354, %r138;
	cvt.s64.s32 	%rd88, %r358;
	add.s64 	%rd89, %rd88, %rd5;
	add.s64 	%rd90, %rd3, %rd89;
	ld.global.nc.u8 	%rs74, [%rd90];
	cvt.s16.s8 	%rs75, %rs74;
	cvt.rn.f32.s16 	%f196, %rs75;
	mul.f32 	%f197, %f44, %f196;
	ld.shared.f32 	%f198, [%r357+4];
	fma.rn.f32 	%f226, %f198, %f197, %f195;
	add.s32 	%r407, %r407, 2;
$L__BB4_73:
	setp.eq.s32 	%p55, %r82, 0;
	@%p55 bra 	$L__BB4_75;
	mad.lo.s32 	%r359, %r407, %r138, %r411;
	cvt.s64.s32 	%rd91, %r359;
	add.s64 	%rd92, %rd91, %rd5;
	add.s64 	%rd93, %rd3, %rd92;
	ld.global.nc.u8 	%rs76, [%rd93];
	cvt.s16.s8 	%rs77, %rs76;
	cvt.rn.f32.s16 	%f199, %rs77;
	mul.f32 	%f200, %f44, %f199;
	shl.b32 	%r360, %r407, 2;
	mov.u32 	%r361, smem;
	add.s32 	%r362, %r361, %r360;
	ld.shared.f32 	%f201, [%r362];
	fma.rn.f32 	%f226, %f201, %f200, %f226;
$L__BB4_75:
	add.s32 	%r363, %r411, %r78;
	mul.wide.s32 	%rd94, %r363, 4;
	add.s64 	%rd95, %rd4, %rd94;
	st.global.f32 	[%rd95], %f226;
	add.s32 	%r411, %r411, 128;
	setp.lt.s32 	%p56, %r411, %r138;
	@%p56 bra 	$L__BB4_64;
	bra.uni 	$L__BB4_87;
$L__BB4_76:
	not.b32 	%r329, %r411;
	add.s32 	%r124, %r138, %r329;
	shr.u32 	%r330, %r124, 7;
	add.s32 	%r125, %r330, 1;
	and.b32  	%r126, %r125, 7;
	setp.lt.u32 	%p42, %r124, 896;
	@%p42 bra 	$L__BB4_79;
	and.b32  	%r127, %r125, 67108856;
	mov.b32 	%r410, 0;
$L__BB4_78:
	.pragma "nounroll";
	add.s32 	%r332, %r411, %r78;
	mul.wide.s32 	%rd41, %r332, 4;
	add.s64 	%rd42, %rd4, %rd41;
	mov.b32 	%r333, 0;
	st.global.u32 	[%rd42], %r333;
	st.global.u32 	[%rd42+512], %r333;
	st.global.u32 	[%rd42+1024], %r333;
	st.global.u32 	[%rd42+1536], %r333;
	st.global.u32 	[%rd42+2048], %r333;
	st.global.u32 	[%rd42+2560], %r333;
	st.global.u32 	[%rd42+3072], %r333;
	st.global.u32 	[%rd42+3584], %r333;
	add.s32 	%r411, %r411, 1024;
	add.s32 	%r410, %r410, 8;
	setp.ne.s32 	%p43, %r410, %r127;
	@%p43 bra 	$L__BB4_78;
$L__BB4_79:
	setp.eq.s32 	%p44, %r126, 0;
	@%p44 bra 	$L__BB4_87;
	setp.lt.u32 	%p45, %r126, 4;
	@%p45 bra 	$L__BB4_82;
	add.s32 	%r334, %r411, %r78;
	mul.wide.s32 	%rd43, %r334, 4;
	add.s64 	%rd44, %rd4, %rd43;
	mov.b32 	%r335, 0;
	st.global.u32 	[%rd44], %r335;
	st.global.u32 	[%rd44+512], %r335;
	st.global.u32 	[%rd44+1024], %r335;
	st.global.u32 	[%rd44+1536], %r335;
	add.s32 	%r411, %r411, 512;
$L__BB4_82:
	and.b32  	%r336, %r125, 3;
	setp.eq.s32 	%p46, %r336, 0;
	@%p46 bra 	$L__BB4_87;
	setp.eq.s32 	%p47, %r336, 1;
	@%p47 bra 	$L__BB4_85;
	add.s32 	%r337, %r411, %r78;
	mul.wide.s32 	%rd45, %r337, 4;
	add.s64 	%rd46, %rd4, %rd45;
	mov.b32 	%r338, 0;
	st.global.u32 	[%rd46], %r338;
	st.global.u32 	[%rd46+512], %r338;
	add.s32 	%r411, %r411, 256;
$L__BB4_85:
	and.b32  	%r339, %r124, 128;
	setp.ne.s32 	%p48, %r339, 0;
	@%p48 bra 	$L__BB4_87;
	add.s32 	%r340, %r411, %r78;
	mul.wide.s32 	%rd47, %r340, 4;
	add.s64 	%rd48, %rd4, %rd47;
	mov.b32 	%r341, 0;
	st.global.u32 	[%rd48], %r341;
$L__BB4_87:
	ret;

}
	// .globl	_Z39flash_attention_int8_decode_wmma_kernelPKaS0_S0_Pffffiif
.visible .entry _Z39flash_attention_int8_decode_wmma_kernelPKaS0_S0_Pffffiif(
	.param .u64 .ptr .align 1 _Z39flash_attention_int8_decode_wmma_kernelPKaS0_S0_Pffffiif_param_0,
	.param .u64 .ptr .align 1 _Z39flash_attention_int8_decode_wmma_kernelPKaS0_S0_Pffffiif_param_1,
	.param .u64 .ptr .align 1 _Z39flash_attention_int8_decode_wmma_kernelPKaS0_S0_Pffffiif_param_2,
	.param .u64 .ptr .align 1 _Z39flash_attention_int8_decode_wmma_kernelPKaS0_S0_Pffffiif_param_3,
	.param .f32 _Z39flash_attention_int8_decode_wmma_kernelPKaS0_S0_Pffffiif_param_4,
	.param .f32 _Z39flash_attention_int8_decode_wmma_kernelPKaS0_S0_Pffffiif_param_5,
	.param .f32 _Z39flash_attention_int8_decode_wmma_kernelPKaS0_S0_Pffffiif_param_6,
	.param .u32 _Z39flash_attention_int8_decode_wmma_kernelPKaS0_S0_Pffffiif_param_7,
	.param .u32 _Z39flash_attention_int8_decode_wmma_kernelPKaS0_S0_Pffffiif_param_8,
	.param .f32 _Z39flash_attention_int8_decode_wmma_kernelPKaS0_S0_Pffffiif_param_9
)
{
	.reg .pred 	%p<65>;
	.reg .b16 	%rs<181>;
	.reg .b32 	%r<309>;
	.reg .b32 	%f<471>;
	.reg .b64 	%rd<148>;
	// demoted variable
	.shared .align 4 .b8 _ZZ39flash_attention_int8_decode_wmma_kernelPKaS0_S0_PffffiifE11s_block_max[16];
	// demoted variable
	.shared .align 4 .b8 _ZZ39flash_attention_int8_decode_wmma_kernelPKaS0_S0_PffffiifE11s_block_sum[16];
	ld.param.u64 	%rd17, [_Z39flash_attention_int8_decode_wmma_kernelPKaS0_S0_Pffffiif_param_0];
	ld.param.u64 	%rd18, [_Z39flash_attention_int8_decode_wmma_kernelPKaS0_S0_Pffffiif_param_3];
	ld.param.f32 	%f53, [_Z39flash_attention_int8_decode_wmma_kernelPKaS0_S0_Pffffiif_param_6];
	ld.param.u32 	%r91, [_Z39flash_attention_int8_decode_wmma_kernelPKaS0_S0_Pffffiif_param_7];
	ld.param.u32 	%r92, [_Z39flash_attention_int8_decode_wmma_kernelPKaS0_S0_Pffffiif_param_8];
	cvta.to.global.u64 	%rd1, %rd17;
	cvta.to.global.u64 	%rd2, %rd18;
	mov.u32 	%r93, %ctaid.x;
	mov.u32 	%r294, %tid.x;
	add.s32 	%r94, %r91, 15;
	shr.s32 	%r95, %r94, 31;
	shr.u32 	%r96, %r95, 28;
	add.s32 	%r97, %r94, %r96;
	shl.b32 	%r98, %r97, 2;
	and.b32  	%r99, %r98, -64;
	mov.u32 	%r100, shared_mem;
	add.s32 	%r2, %r100, %r99;
	mul.lo.s32 	%r101, %r92, %r93;
	cvt.s64.s32 	%rd3, %r101;
	mul.lo.s32 	%r102, %r101, %r91;
	cvt.s64.s32 	%rd4, %r102;
	shr.s32 	%r103, %r92, 31;
	shr.u32 	%r104, %r103, 30;
	add.s32 	%r105, %r92, %r104;
	shr.s32 	%r3, %r105, 2;
	setp.ge.s32 	%p1, %r294, %r3;
	@%p1 bra 	$L__BB5_6;
	add.s64 	%rd5, %rd1, %rd3;
	not.b32 	%r106, %r294;
	add.s32 	%r4, %r3, %r106;
	and.b32  	%r107, %r4, 384;
	setp.eq.s32 	%p2, %r107, 384;
	mov.u32 	%r277, %r294;
	@%p2 bra 	$L__BB5_4;
	shr.u32 	%r109, %r4, 7;
	add.s32 	%r110, %r109, 1;
	and.b32  	%r5, %r110, 3;
	mov.b32 	%r276, 0;
	mov.u32 	%r277, %r294;
$L__BB5_3:
	.pragma "nounroll";
	mul.wide.u32 	%rd19, %r277, 4;
	add.s64 	%rd20, %rd5, %rd19;
	ld.global.nc.u32 	%r111, [%rd20];
	shl.b32 	%r112, %r277, 2;
	add.s32 	%r113, %r2, %r112;
	st.shared.u32 	[%r113], %r111;
	add.s32 	%r277, %r277, 128;
	add.s32 	%r276, %r276, 1;
	setp.ne.s32 	%p3, %r276, %r5;
	@%p3 bra 	$L__BB5_3;
$L__BB5_4:
	setp.lt.u32 	%p4, %r4, 384;
	@%p4 bra 	$L__BB5_6;
$L__BB5_5:
	mul.wide.u32 	%rd21, %r277, 4;
	add.s64 	%rd22, %rd5, %rd21;
	ld.global.nc.u32 	%r114, [%rd22];
	shl.b32 	%r115, %r277, 2;
	add.s32 	%r116, %r2, %r115;
	st.shared.u32 	[%r116], %r114;
	ld.global.nc.u32 	%r117, [%rd22+512];
	st.shared.u32 	[%r116+512], %r117;
	ld.global.nc.u32 	%r118, [%rd22+1024];
	st.shared.u32 	[%r116+1024], %r118;
	ld.global.nc.u32 	%r119, [%rd22+1536];
	st.shared.u32 	[%r116+1536], %r119;
	add.s32 	%r277, %r277, 512;
	setp.lt.s32 	%p5, %r277, %r3;
	@%p5 bra 	$L__BB5_5;
$L__BB5_6:
	bar.sync 	0;
	setp.ge.s32 	%p6, %r294, %r91;
	mov.f32 	%f447, 0fFF7FFFFF;
	@%p6 bra 	$L__BB5_18;
	add.s32 	%r13, %r3, -1;
	and.b32  	%r14, %r3, 3;
	and.b32  	%r15, %r3, 536870908;
	mov.f32 	%f447, 0fFF7FFFFF;
	mov.u32 	%r279, %r294;
$L__BB5_8:
	setp.lt.s32 	%p7, %r92, 4;
	mov.f32 	%f446, 0f00000000;
	@%p7 bra 	$L__BB5_17;
	ld.param.u64 	%rd146, [_Z39flash_attention_int8_decode_wmma_kernelPKaS0_S0_Pffffiif_param_1];
	mul.lo.s32 	%r122, %r279, %r92;
	cvt.s64.s32 	%rd23, %r122;
	add.s64 	%rd24, %rd23, %rd4;
	cvta.to.global.u64 	%rd25, %rd146;
	add.s64 	%rd6, %rd25, %rd24;
	setp.lt.u32 	%p8, %r13, 3;
	mov.b32 	%r283, 0;
	mov.u32 	%r285, %r283;
	@%p8 bra 	$L__BB5_12;
	mov.b32 	%r280, 0;
	mov.u32 	%r285, %r280;
$L__BB5_11:
	.pragma "nounroll";
	shl.b32 	%r140, %r280, 2;
	add.s32 	%r141, %r2, %r140;
	ld.shared.u32 	%r125, [%r141];
	mul.wide.u32 	%rd26, %r280, 4;
	add.s64 	%rd27, %rd6, %rd26;
	ld.global.nc.u32 	%r126, [%rd27];
	// begin inline asm
	dp4a.s32.s32 %r124, %r125, %r126, %r285;
	// end inline asm
	ld.shared.u32 	%r129, [%r141+4];
	ld.global.nc.u32 	%r130, [%rd27+4];
	// begin inline asm
	dp4a.s32.s32 %r128, %r129, %r130, %r124;
	// end inline asm
	ld.shared.u32 	%r133, [%r141+8];
	ld.global.nc.u32 	%r134, [%rd27+8];
	// begin inline asm
	dp4a.s32.s32 %r132, %r133, %r134, %r128;
	// end inline asm
	ld.shared.u32 	%r137, [%r141+12];
	ld.global.nc.u32 	%r138, [%rd27+12];
	// begin inline asm
	dp4a.s32.s32 %r285, %r137, %r138, %r132;
	// end inline asm
	add.s32 	%r280, %r280, 4;
	setp.ne.s32 	%p9, %r280, %r15;
	mov.u32 	%r283, %r15;
	@%p9 bra 	$L__BB5_11;
$L__BB5_12:
	setp.eq.s32 	%p10, %r14, 0;
	@%p10 bra 	$L__BB5_16;
	setp.eq.s32 	%p11, %r14, 1;
	shl.b32 	%r146, %r283, 2;
	add.s32 	%r24, %r2, %r146;
	ld.shared.u32 	%r143, [%r24];
	mul.wide.u32 	%rd28, %r283, 4;
	add.s64 	%rd7, %rd6, %rd28;
	ld.global.nc.u32 	%r144, [%rd7];
	// begin inline asm
	dp4a.s32.s32 %r285, %r143, %r144, %r285;
	// end inline asm
	@%p11 bra 	$L__BB5_16;
	setp.eq.s32 	%p12, %r14, 2;
	ld.shared.u32 	%r148, [%r24+4];
	ld.global.nc.u32 	%r149, [%rd7+4];
	// begin inline asm
	dp4a.s32.s32 %r285, %r148, %r149, %r285;
	// end inline asm
	@%p12 bra 	$L__BB5_16;
	ld.shared.u32 	%r152, [%r24+8];
	ld.global.nc.u32 	%r153, [%rd7+8];
	// begin inline asm
	dp4a.s32.s32 %r285, %r152, %r153, %r285;
	// end inline asm
$L__BB5_16:
	cvt.rn.f32.s32 	%f446, %r285;
$L__BB5_17:
	ld.param.f32 	%f444, [_Z39flash_attention_int8_decode_wmma_kernelPKaS0_S0_Pffffiif_param_9];
	ld.param.f32 	%f443, [_Z39flash_attention_int8_decode_wmma_kernelPKaS0_S0_Pffffiif_param_5];
	ld.param.f32 	%f442, [_Z39flash_attention_int8_decode_wmma_kernelPKaS0_S0_Pffffiif_param_4];
	mul.f32 	%f58, %f442, %f446;
	mul.f32 	%f59, %f443, %f58;
	mul.f32 	%f60, %f444, %f59;
	shl.b32 	%r155, %r279, 2;
	add.s32 	%r157, %r100, %r155;
	st.shared.f32 	[%r157], %f60;
	max.f32 	%f447, %f447, %f60;
	add.s32 	%r279, %r279, 128;
	setp.lt.s32 	%p13, %r279, %r91;
	@%p13 bra 	$L__BB5_8;
$L__BB5_18:
	shr.u32 	%r30, %r294, 5;
	bar.sync 	0;
	mov.b32 	%r158, %f447;
	shfl.sync.down.b32	%r159|%p14, %r158, 16, 31, -1;
	mov.b32 	%f61, %r159;
	max.f32 	%f62, %f447, %f61;
	mov.b32 	%r160, %f62;
	shfl.sync.down.b32	%r161|%p15, %r160, 8, 31, -1;
	mov.b32 	%f63, %r161;
	max.f32 	%f64, %f62, %f63;
	mov.b32 	%r162, %f64;
	shfl.sync.down.b32	%r163|%p16, %r162, 4, 31, -1;
	mov.b32 	%f65, %r163;
	max.f32 	%f66, %f64, %f65;
	mov.b32 	%r164, %f66;
	shfl.sync.down.b32	%r165|%p17, %r164, 2, 31, -1;
	mov.b32 	%f67, %r165;
	max.f32 	%f68, %f66, %f67;
	mov.b32 	%r166, %f68;
	shfl.sync.down.b32	%r167|%p18, %r166, 1, 31, -1;
	mov.b32 	%f69, %r167;
	max.f32 	%f6, %f68, %f69;
	and.b32  	%r31, %r294, 31;
	setp.ne.s32 	%p19, %r31, 0;
	@%p19 bra 	$L__BB5_20;
	shl.b32 	%r168, %r30, 2;
	mov.u32 	%r169, _ZZ39flash_attention_int8_decode_wmma_kernelPKaS0_S0_PffffiifE11s_block_max;
	add.s32 	%r170, %r169, %r168;
	st.shared.f32 	[%r170], %f6;
$L__BB5_20:
	bar.sync 	0;
	setp.ne.s32 	%p20, %r294, 0;
	@%p20 bra 	$L__BB5_22;
	ld.shared.f32 	%f70, [_ZZ39flash_attention_int8_decode_wmma_kernelPKaS0_S0_PffffiifE11s_block_max];
	ld.shared.f32 	%f71, [_ZZ39flash_attention_int8_decode_wmma_kernelPKaS0_S0_PffffiifE11s_block_max+4];
	max.f32 	%f72, %f70, %f71;
	ld.shared.f32 	%f73, [_ZZ39flash_attention_int8_decode_wmma_kernelPKaS0_S0_PffffiifE11s_block_max+8];
	max.f32 	%f74, %f72, %f73;
	ld.shared.f32 	%f75, [_ZZ39flash_attention_int8_decode_wmma_kernelPKaS0_S0_PffffiifE11s_block_max+12];
	max.f32 	%f76, %f74, %f75;
	st.shared.f32 	[_ZZ39flash_attention_int8_decode_wmma_kernelPKaS0_S0_PffffiifE11s_block_max], %f76;
$L__BB5_22:
	setp.ge.s32 	%p21, %r294, %r91;
	bar.sync 	0;
	mov.f32 	%f452, 0f00000000;
	ld.shared.f32 	%f7, [_ZZ39flash_attention_int8_decode_wmma_kernelPKaS0_S0_PffffiifE11s_block_max];
	@%p21 bra 	$L__BB5_28;
	not.b32 	%r171, %r294;
	add.s32 	%r32, %r91, %r171;
	and.b32  	%r172, %r32, 384;
	setp.eq.s32 	%p22, %r172, 384;
	mov.f32 	%f452, 0f00000000;
	mov.u32 	%r288, %r294;
	@%p22 bra 	$L__BB5_26;
	shr.u32 	%r174, %r32, 7;
	add.s32 	%r175, %r174, 1;
	and.b32  	%r33, %r175, 3;
	mov.b32 	%r287, 0;
	mov.f32 	%f452, 0f00000000;
	mov.u32 	%r288, %r294;
$L__BB5_25:
	.pragma "nounroll";
	shl.b32 	%r176, %r288, 2;
	add.s32 	%r178, %r100, %r176;
	ld.shared.f32 	%f81, [%r178];
	sub.f32 	%f82, %f81, %f7;
	fma.rn.f32 	%f83, %f82, 0f3BBB989D, 0f3F000000;
	cvt.sat.f32.f32 	%f84, %f83;
	mov.f32 	%f85, 0f4B400001;
	mov.f32 	%f86, 0f437C0000;
	fma.rm.f32 	%f87, %f84, %f86, %f85;
	add.f32 	%f88, %f87, 0fCB40007F;
	neg.f32 	%f89, %f88;
	fma.rn.f32 	%f90, %f82, 0f3FB8AA3B, %f89;
	fma.rn.f32 	%f91, %f82, 0f32A57060, %f90;
	mov.b32 	%r179, %f87;
	shl.b32 	%r180, %r179, 23;
	mov.b32 	%f92, %r180;
	ex2.approx.ftz.f32 	%f93, %f91;
	mul.f32 	%f94, %f93, %f92;
	st.shared.f32 	[%r178], %f94;
	add.f32 	%f452, %f452, %f94;
	add.s32 	%r288, %r288, 128;
	add.s32 	%r287, %r287, 1;
	setp.ne.s32 	%p23, %r287, %r33;
	@%p23 bra 	$L__BB5_25;
$L__BB5_26:
	setp.lt.u32 	%p24, %r32, 384;
	@%p24 bra 	$L__BB5_28;
$L__BB5_27:
	shl.b32 	%r181, %r288, 2;
	add.s32 	%r183, %r100, %r181;
	ld.shared.f32 	%f95, [%r183];
	sub.f32 	%f96, %f95, %f7;
	fma.rn.f32 	%f97, %f96, 0f3BBB989D, 0f3F000000;
	cvt.sat.f32.f32 	%f98, %f97;
	mov.f32 	%f99, 0f4B400001;
	mov.f32 	%f100, 0f437C0000;
	fma.rm.f32 	%f101, %f98, %f100, %f99;
	add.f32 	%f102, %f101, 0fCB40007F;
	neg.f32 	%f103, %f102;
	fma.rn.f32 	%f104, %f96, 0f3FB8AA3B, %f103;
	fma.rn.f32 	%f105, %f96, 0f32A57060, %f104;
	mov.b32 	%r184, %f101;
	shl.b32 	%r185, %r184, 23;
	mov.b32 	%f106, %r185;
	ex2.approx.ftz.f32 	%f107, %f105;
	mul.f32 	%f108, %f107, %f106;
	st.shared.f32 	[%r183], %f108;
	add.f32 	%f109, %f452, %f108;
	ld.shared.f32 	%f110, [%r183+512];
	sub.f32 	%f111, %f110, %f7;
	fma.rn.f32 	%f112, %f111, 0f3BBB989D, 0f3F000000;
	cvt.sat.f32.f32 	%f113, %f112;
	fma.rm.f32 	%f114, %f113, %f100, %f99;
	add.f32 	%f115, %f114, 0fCB40007F;
	neg.f32 	%f116, %f115;
	fma.rn.f32 	%f117, %f111, 0f3FB8AA3B, %f116;
	fma.rn.f32 	%f118, %f111, 0f32A57060, %f117;
	mov.b32 	%r186, %f114;
	shl.b32 	%r187, %r186, 23;
	mov.b32 	%f119, %r187;
	ex2.approx.ftz.f32 	%f120, %f118;
	mul.f32 	%f121, %f120, %f119;
	st.shared.f32 	[%r183+512], %f121;
	add.f32 	%f122, %f109, %f121;
	ld.shared.f32 	%f123, [%r183+1024];
	sub.f32 	%f124, %f123, %f7;
	fma.rn.f32 	%f125, %f124, 0f3BBB989D, 0f3F000000;
	cvt.sat.f32.f32 	%f126, %f125;
	fma.rm.f32 	%f127, %f126, %f100, %f99;
	add.f32 	%f128, %f127, 0fCB40007F;
	neg.f32 	%f129, %f128;
	fma.rn.f32 	%f130, %f124, 0f3FB8AA3B, %f129;
	fma.rn.f32 	%f131, %f124, 0f32A57060, %f130;
	mov.b32 	%r188, %f127;
	shl.b32 	%r189, %r188, 23;
	mov.b32 	%f132, %r189;
	ex2.approx.ftz.f32 	%f133, %f131;
	mul.f32 	%f134, %f133, %f132;
	st.shared.f32 	[%r183+1024], %f134;
	add.f32 	%f135, %f122, %f134;
	ld.shared.f32 	%f136, [%r183+1536];
	sub.f32 	%f137, %f136, %f7;
	fma.rn.f32 	%f138, %f137, 0f3BBB989D, 0f3F000000;
	cvt.sat.f32.f32 	%f139, %f138;
	fma.rm.f32 	%f140, %f139, %f100, %f99;
	add.f32 	%f141, %f140, 0fCB40007F;
	neg.f32 	%f142, %f141;
	fma.rn.f32 	%f143, %f137, 0f3FB8AA3B, %f142;
	fma.rn.f32 	%f144, %f137, 0f32A57060, %f143;
	mov.b32 	%r190, %f140;
	shl.b32 	%r191, %r190, 23;
	mov.b32 	%f145, %r191;
	ex2.approx.ftz.f32 	%f146, %f144;
	mul.f32 	%f147, %f146, %f145;
	st.shared.f32 	[%r183+1536], %f147;
	add.f32 	%f452, %f135, %f147;
	add.s32 	%r288, %r288, 512;
	setp.lt.s32 	%p25, %r288, %r91;
	@%p25 bra 	$L__BB5_27;
$L__BB5_28:
	setp.ne.s32 	%p26, %r31, 0;
	bar.sync 	0;
	mov.b32 	%r192, %f452;
	shfl.sync.down.b32	%r193|%p27, %r192, 16, 31, -1;
	mov.b32 	%f148, %r193;
	add.f32 	%f149, %f452, %f148;
	mov.b32 	%r194, %f149;
	shfl.sync.down.b32	%r195|%p28, %r194, 8, 31, -1;
	mov.b32 	%f150, %r195;
	add.f32 	%f151, %f149, %f150;
	mov.b32 	%r196, %f151;
	shfl.sync.down.b32	%r197|%p29, %r196, 4, 31, -1;
	mov.b32 	%f152, %r197;
	add.f32 	%f153, %f151, %f152;
	mov.b32 	%r198, %f153;
	shfl.sync.down.b32	%r199|%p30, %r198, 2, 31, -1;
	mov.b32 	%f154, %r199;
	add.f32 	%f155, %f153, %f154;
	mov.b32 	%r200, %f155;
	shfl.sync.down.b32	%r201|%p31, %r200, 1, 31, -1;
	mov.b32 	%f156, %r201;
	add.f32 	%f15, %f155, %f156;
	@%p26 bra 	$L__BB5_30;
	shl.b32 	%r202, %r30, 2;
	mov.u32 	%r203, _ZZ39flash_attention_int8_decode_wmma_kernelPKaS0_S0_PffffiifE11s_block_sum;
	add.s32 	%r204, %r203, %r202;
	st.shared.f32 	[%r204], %f15;
$L__BB5_30:
	setp.ne.s32 	%p32, %r294, 0;
	bar.sync 	0;
	@%p32 bra 	$L__BB5_32;
	ld.shared.f32 	%f157, [_ZZ39flash_attention_int8_decode_wmma_kernelPKaS0_S0_PffffiifE11s_block_sum];
	add.f32 	%f158, %f157, 0f00000000;
	ld.shared.f32 	%f159, [_ZZ39flash_attention_int8_decode_wmma_kernelPKaS0_S0_PffffiifE11s_block_sum+4];
	add.f32 	%f160, %f158, %f159;
	ld.shared.f32 	%f161, [_ZZ39flash_attention_int8_decode_wmma_kernelPKaS0_S0_PffffiifE11s_block_sum+8];
	add.f32 	%f162, %f160, %f161;
	ld.shared.f32 	%f163, [_ZZ39flash_attention_int8_decode_wmma_kernelPKaS0_S0_PffffiifE11s_block_sum+12];
	add.f32 	%f164, %f162, %f163;
	st.shared.f32 	[_ZZ39flash_attention_int8_decode_wmma_kernelPKaS0_S0_PffffiifE11s_block_sum], %f164;
$L__BB5_32:
	setp.ge.s32 	%p33, %r294, %r91;
	bar.sync 	0;
	ld.shared.f32 	%f165, [_ZZ39flash_attention_int8_decode_wmma_kernelPKaS0_S0_PffffiifE11s_block_sum];
	rcp.rn.f32 	%f16, %f165;
	@%p33 bra 	$L__BB5_38;
	not.b32 	%r205, %r294;
	add.s32 	%r41, %r91, %r205;
	and.b32  	%r206, %r41, 384;
	setp.eq.s32 	%p34, %r206, 384;
	mov.u32 	%r292, %r294;
	@%p34 bra 	$L__BB5_36;
	shr.u32 	%r208, %r41, 7;
	add.s32 	%r209, %r208, 1;
	and.b32  	%r42, %r209, 3;
	mov.b32 	%r291, 0;
	mov.u32 	%r292, %r294;
$L__BB5_35:
	.pragma "nounroll";
	shl.b32 	%r210, %r292, 2;
	add.s32 	%r212, %r100, %r210;
	ld.shared.f32 	%f166, [%r212];
	mul.f32 	%f167, %f16, %f166;
	st.shared.f32 	[%r212], %f167;
	add.s32 	%r292, %r292, 128;
	add.s32 	%r291, %r291, 1;
	setp.ne.s32 	%p35, %r291, %r42;
	@%p35 bra 	$L__BB5_35;
$L__BB5_36:
	setp.lt.u32 	%p36, %r41, 384;
	@%p36 bra 	$L__BB5_38;
$L__BB5_37:
	shl.b32 	%r213, %r292, 2;
	add.s32 	%r215, %r100, %r213;
	ld.shared.f32 	%f168, [%r215];
	mul.f32 	%f169, %f16, %f168;
	st.shared.f32 	[%r215], %f169;
	ld.shared.f32 	%f170, [%r215+512];
	mul.f32 	%f171, %f16, %f170;
	st.shared.f32 	[%r215+512], %f171;
	ld.shared.f32 	%f172, [%r215+1024];
	mul.f32 	%f173, %f16, %f172;
	st.shared.f32 	[%r215+1024], %f173;
	ld.shared.f32 	%f174, [%r215+1536];
	mul.f32 	%f175, %f16, %f174;
	st.shared.f32 	[%r215+1536], %f175;
	add.s32 	%r292, %r292, 512;
	setp.lt.s32 	%p37, %r292, %r91;
	@%p37 bra 	$L__BB5_37;
$L__BB5_38:
	bar.sync 	0;
	setp.ge.s32 	%p38, %r294, %r92;
	@%p38 bra 	$L__BB5_77;
	ld.param.u64 	%rd147, [_Z39flash_attention_int8_decode_wmma_kernelPKaS0_S0_Pffffiif_param_2];
	cvta.to.global.u64 	%rd29, %rd147;
	add.s64 	%rd8, %rd29, %rd4;
	setp.lt.s32 	%p39, %r91, 4;
	@%p39 bra 	$L__BB5_62;
	add.s32 	%r50, %r91, -4;
	shr.u32 	%r229, %r50, 2;
	add.s32 	%r230, %r229, 1;
	and.b32  	%r51, %r91, 3;
	and.b32  	%r231, %r50, 12;
	sub.s32 	%r232, %r91, %r231;
	add.s32 	%r233, %r232, 12;
	and.b32  	%r234, %r233, 15;
	add.s32 	%r52, %r234, -1;
	and.b32  	%r53, %r230, 3;
	cvt.s64.s32 	%rd139, %r92;
$L__BB5_41:
	setp.lt.u32 	%p50, %r50, 12;
	mov.f32 	%f455, 0f00000000;
	mov.b32 	%r304, 0;
	@%p50 bra 	$L__BB5_44;
	shr.u32 	%r238, %r50, 2;
	add.s32 	%r239, %r238, 1;
	mov.u32 	%r240, shared_mem;
	add.s32 	%r296, %r240, 32;
	and.b32  	%r241, %r239, 2147483644;
	neg.s32 	%r295, %r241;
	mov.f32 	%f455, 0f00000000;
	mov.b32 	%r304, 0;
	mov.u32 	%r297, %r294;
$L__BB5_43:
	ld.shared.v4.f32 	{%f272, %f273, %f274, %f275}, [%r296+-32];
	cvt.s64.s32 	%rd72, %r297;
	add.s64 	%rd73, %rd8, %rd72;
	ld.global.nc.u8 	%rs63, [%rd73];
	cvt.s16.s8 	%rs64, %rs63;
	cvt.s64.s32 	%rd74, %r92;
	add.s64 	%rd75, %rd73, %rd74;
	ld.global.nc.u8 	%rs65, [%rd75];
	cvt.s16.s8 	%rs66, %rs65;
	add.s64 	%rd76, %rd75, %rd74;
	ld.global.nc.u8 	%rs67, [%rd76];
	cvt.s16.s8 	%rs68, %rs67;
	add.s64 	%rd77, %rd76, %rd74;
	ld.global.nc.u8 	%rs69, [%rd77];
	cvt.s16.s8 	%rs70, %rs69;
	cvt.rn.f32.s16 	%f276, %rs64;
	fma.rn.f32 	%f277, %f272, %f276, %f455;
	cvt.rn.f32.s16 	%f278, %rs66;
	fma.rn.f32 	%f279, %f273, %f278, %f277;
	cvt.rn.f32.s16 	%f280, %rs68;
	fma.rn.f32 	%f281, %f274, %f280, %f279;
	cvt.rn.f32.s16 	%f282, %rs70;
	fma.rn.f32 	%f283, %f275, %f282, %f281;
	ld.shared.v4.f32 	{%f284, %f285, %f286, %f287}, [%r296+-16];
	add.s64 	%rd78, %rd77, %rd74;
	ld.global.nc.u8 	%rs71, [%rd78];
	cvt.s16.s8 	%rs72, %rs71;
	add.s64 	%rd79, %rd78, %rd74;
	ld.global.nc.u8 	%rs73, [%rd79];
	cvt.s16.s8 	%rs74, %rs73;
	add.s64 	%rd80, %rd79, %rd74;
	ld.global.nc.u8 	%rs75, [%rd80];
	cvt.s16.s8 	%rs76, %rs75;
	add.s64 	%rd81, %rd80, %rd74;
	ld.global.nc.u8 	%rs77, [%rd81];
	cvt.s16.s8 	%rs78, %rs77;
	cvt.rn.f32.s16 	%f288, %rs72;
	fma.rn.f32 	%f289, %f284, %f288, %f283;
	cvt.rn.f32.s16 	%f290, %rs74;
	fma.rn.f32 	%f291, %f285, %f290, %f289;
	cvt.rn.f32.s16 	%f292, %rs76;
	fma.rn.f32 	%f293, %f286, %f292, %f291;
	cvt.rn.f32.s16 	%f294, %rs78;
	fma.rn.f32 	%f295, %f287, %f294, %f293;
	ld.shared.v4.f32 	{%f296, %f297, %f298, %f299}, [%r296];
	add.s64 	%rd82, %rd81, %rd74;
	ld.global.nc.u8 	%rs79, [%rd82];
	cvt.s16.s8 	%rs80, %rs79;
	add.s64 	%rd83, %rd82, %rd74;
	ld.global.nc.u8 	%rs81, [%rd83];
	cvt.s16.s8 	%rs82, %rs81;
	add.s64 	%rd84, %rd83, %rd74;
	ld.global.nc.u8 	%rs83, [%rd84];
	cvt.s16.s8 	%rs84, %rs83;
	add.s64 	%rd85, %rd84, %rd74;
	ld.global.nc.u8 	%rs85, [%rd85];
	cvt.s16.s8 	%rs86, %rs85;
	cvt.rn.f32.s16 	%f300, %rs80;
	fma.rn.f32 	%f301, %f296, %f300, %f295;
	cvt.rn.f32.s16 	%f302, %rs82;
	fma.rn.f32 	%f303, %f297, %f302, %f301;
	cvt.rn.f32.s16 	%f304, %rs84;
	fma.rn.f32 	%f305, %f298, %f304, %f303;
	cvt.rn.f32.s16 	%f306, %rs86;
	fma.rn.f32 	%f307, %f299, %f306, %f305;
	ld.shared.v4.f32 	{%f308, %f309, %f310, %f311}, [%r296+16];
	add.s64 	%rd86, %rd85, %rd74;
	ld.global.nc.u8 	%rs87, [%rd86];
	cvt.s16.s8 	%rs88, %rs87;
	add.s64 	%rd87, %rd86, %rd74;
	ld.global.nc.u8 	%rs89, [%rd87];
	cvt.s16.s8 	%rs90, %rs89;
	add.s64 	%rd88, %rd87, %rd74;
	ld.global.nc.u8 	%rs91, [%rd88];
	cvt.s16.s8 	%rs92, %rs91;
	add.s64 	%rd89, %rd88, %rd74;
	ld.global.nc.u8 	%rs93, [%rd89];
	cvt.s16.s8 	%rs94, %rs93;
	cvt.rn.f32.s16 	%f312, %rs88;
	fma.rn.f32 	%f313, %f308, %f312, %f307;
	cvt.rn.f32.s16 	%f314, %rs90;
	fma.rn.f32 	%f315, %f309, %f314, %f313;
	cvt.rn.f32.s16 	%f316, %rs92;
	fma.rn.f32 	%f317, %f310, %f316, %f315;
	cvt.rn.f32.s16 	%f318, %rs94;
	fma.rn.f32 	%f455, %f311, %f318, %f317;
	add.s32 	%r304, %r304, 16;
	shl.b32 	%r242, %r92, 4;
	add.s32 	%r297, %r297, %r242;
	add.s32 	%r296, %r296, 64;
	add.s32 	%r295, %r295, 4;
	setp.eq.s32 	%p51, %r295, 0;
	@%p51 bra 	$L__BB5_44;
	bra.uni 	$L__BB5_43;
$L__BB5_44:
	setp.eq.s32 	%p52, %r53, 0;
	@%p52 bra 	$L__BB5_48;
	setp.eq.s32 	%p53, %r53, 1;
	shl.b32 	%r243, %r304, 2;
	mov.u32 	%r244, shared_mem;
	add.s32 	%r76, %r244, %r243;
	ld.shared.v4.f32 	{%f319, %f320, %f321, %f322}, [%r76];
	mad.lo.s32 	%r245, %r304, %r92, %r294;
	cvt.s64.s32 	%rd90, %r245;
	add.s64 	%rd91, %rd8, %rd90;
	ld.global.nc.u8 	%rs95, [%rd91];
	cvt.s16.s8 	%rs96, %rs95;
	cvt.s64.s32 	%rd92, %r92;
	add.s64 	%rd93, %rd91, %rd92;
	ld.global.nc.u8 	%rs97, [%rd93];
	cvt.s16.s8 	%rs98, %rs97;
	add.s64 	%rd94, %rd93, %rd92;
	ld.global.nc.u8 	%rs99, [%rd94];
	cvt.s16.s8 	%rs100, %rs99;
	add.s64 	%rd11, %rd94, %rd92;
	ld.global.nc.u8 	%rs101, [%rd11];
	cvt.s16.s8 	%rs102, %rs101;
	cvt.rn.f32.s16 	%f323, %rs96;
	fma.rn.f32 	%f324, %f319, %f323, %f455;
	cvt.rn.f32.s16 	%f325, %rs98;
	fma.rn.f32 	%f326, %f320, %f325, %f324;
	cvt.rn.f32.s16 	%f327, %rs100;
	fma.rn.f32 	%f328, %f321, %f327, %f326;
	cvt.rn.f32.s16 	%f329, %rs102;
	fma.rn.f32 	%f455, %f322, %f329, %f328;
	@%p53 bra 	$L__BB5_48;
	cvt.s64.s32 	%rd95, %r92;
	setp.eq.s32 	%p54, %r53, 2;
	ld.shared.v4.f32 	{%f330, %f331, %f332, %f333}, [%r76+16];
	add.s64 	%rd96, %rd11, %rd95;
	ld.global.nc.u8 	%rs103, [%rd96];
	cvt.s16.s8 	%rs104, %rs103;
	add.s64 	%rd97, %rd96, %rd95;
	ld.global.nc.u8 	%rs105, [%rd97];
	cvt.s16.s8 	%rs106, %rs105;
	add.s64 	%rd98, %rd97, %rd95;
	ld.global.nc.u8 	%rs107, [%rd98];
	cvt.s16.s8 	%rs108, %rs107;
	add.s64 	%rd12, %rd98, %rd95;
	ld.global.nc.u8 	%rs109, [%rd12];
	cvt.s16.s8 	%rs110, %rs109;
	cvt.rn.f32.s16 	%f334, %rs104;
	fma.rn.f32 	%f335, %f330, %f334, %f455;
	cvt.rn.f32.s16 	%f336, %rs106;
	fma.rn.f32 	%f337, %f331, %f336, %f335;
	cvt.rn.f32.s16 	%f338, %rs108;
	fma.rn.f32 	%f339, %f332, %f338, %f337;
	cvt.rn.f32.s16 	%f340, %rs110;
	fma.rn.f32 	%f455, %f333, %f340, %f339;
	@%p54 bra 	$L__BB5_48;
	ld.shared.v4.f32 	{%f341, %f342, %f343, %f344}, [%r76+32];
	add.s64 	%rd100, %rd12, %rd95;
	ld.global.nc.u8 	%rs111, [%rd100];
	cvt.s16.s8 	%rs112, %rs111;
	add.s64 	%rd101, %rd100, %rd95;
	ld.global.nc.u8 	%rs113, [%rd101];
	cvt.s16.s8 	%rs114, %rs113;
	add.s64 	%rd102, %rd101, %rd95;
	ld.global.nc.u8 	%rs115, [%rd102];
	cvt.s16.s8 	%rs116, %rs115;
	add.s64 	%rd103, %rd102, %rd95;
	ld.global.nc.u8 	%rs117, [%rd103];
	cvt.s16.s8 	%rs118, %rs117;
	cvt.rn.f32.s16 	%f345, %rs112;
	fma.rn.f32 	%f346, %f341, %f345, %f455;
	cvt.rn.f32.s16 	%f347, %rs114;
	fma.rn.f32 	%f348, %f342, %f347, %f346;
	cvt.rn.f32.s16 	%f349, %rs116;
	fma.rn.f32 	%f350, %f343, %f349, %f348;
	cvt.rn.f32.s16 	%f351, %rs118;
	fma.rn.f32 	%f455, %f344, %f351, %f350;
$L__BB5_48:
	and.b32  	%r246, %r50, -4;
	add.s32 	%r301, %r246, 4;
	setp.lt.u32 	%p55, %r301, %r91;
	@%p55 bra 	$L__BB5_49;
	bra.uni 	$L__BB5_61;
$L__BB5_49:
	sub.s32 	%r248, %r91, %r246;
	add.s32 	%r249, %r248, -5;
	setp.lt.u32 	%p56, %r249, 15;
	@%p56 bra 	$L__BB5_52;
	mov.b32 	%r300, 0;
$L__BB5_51:
	.pragma "nounroll";
	shl.b32 	%r251, %r301, 2;
	mov.u32 	%r252, shared_mem;
	add.s32 	%r253, %r252, %r251;
	ld.shared.v4.f32 	{%f353, %f354, %f355, %f356}, [%r253];
	mad.lo.s32 	%r254, %r301, %r92, %r294;
	cvt.s64.s32 	%rd104, %r254;
	add.s64 	%rd105, %rd8, %rd104;
	ld.global.nc.u8 	%rs119, [%rd105];
	cvt.s16.s8 	%rs120, %rs119;
	cvt.rn.f32.s16 	%f357, %rs120;
	fma.rn.f32 	%f358, %f353, %f357, %f455;
	cvt.s64.s32 	%rd106, %r92;
	add.s64 	%rd107, %rd105, %rd106;
	ld.global.nc.u8 	%rs121, [%rd107];
	cvt.s16.s8 	%rs122, %rs121;
	cvt.rn.f32.s16 	%f359, %rs122;
	fma.rn.f32 	%f360, %f354, %f359, %f358;
	add.s64 	%rd108, %rd107, %rd106;
	ld.global.nc.u8 	%rs123, [%rd108];
	cvt.s16.s8 	%rs124, %rs123;
	cvt.rn.f32.s16 	%f361, %rs124;
	fma.rn.f32 	%f362, %f355, %f361, %f360;
	add.s64 	%rd109, %rd108, %rd106;
	ld.global.nc.u8 	%rs125, [%rd109];
	cvt.s16.s8 	%rs126, %rs125;
	cvt.rn.f32.s16 	%f363, %rs126;
	fma.rn.f32 	%f364, %f356, %f363, %f362;
	ld.shared.v4.f32 	{%f365, %f366, %f367, %f368}, [%r253+16];
	add.s64 	%rd110, %rd109, %rd106;
	ld.global.nc.u8 	%rs127, [%rd110];
	cvt.s16.s8 	%rs128, %rs127;
	cvt.rn.f32.s16 	%f369, %rs128;
	fma.rn.f32 	%f370, %f365, %f369, %f364;
	add.s64 	%rd111, %rd110, %rd106;
	ld.global.nc.u8 	%rs129, [%rd111];
	cvt.s16.s8 	%rs130, %rs129;
	cvt.rn.f32.s16 	%f371, %rs130;
	fma.rn.f32 	%f372, %f366, %f371, %f370;
	add.s64 	%rd112, %rd111, %rd106;
	ld.global.nc.u8 	%rs131, [%rd112];
	cvt.s16.s8 	%rs132, %rs131;
	cvt.rn.f32.s16 	%f373, %rs132;
	fma.rn.f32 	%f374, %f367, %f373, %f372;
	add.s64 	%rd113, %rd112, %rd106;
	ld.global.nc.u8 	%rs133, [%rd113];
	cvt.s16.s8 	%rs134, %rs133;
	cvt.rn.f32.s16 	%f375, %rs134;
	fma.rn.f32 	%f376, %f368, %f375, %f374;
	ld.shared.v4.f32 	{%f377, %f378, %f379, %f380}, [%r253+32];
	add.s64 	%rd114, %rd113, %rd106;
	ld.global.nc.u8 	%rs135, [%rd114];
	cvt.s16.s8 	%rs136, %rs135;
	cvt.rn.f32.s16 	%f381, %rs136;
	fma.rn.f32 	%f382, %f377, %f381, %f376;
	add.s64 	%rd115, %rd114, %rd106;
	ld.global.nc.u8 	%rs137, [%rd115];
	cvt.s16.s8 	%rs138, %rs137;
	cvt.rn.f32.s16 	%f383, %rs138;
	fma.rn.f32 	%f384, %f378, %f383, %f382;
	add.s64 	%rd116, %rd115, %rd106;
	ld.global.nc.u8 	%rs139, [%rd116];
	cvt.s16.s8 	%rs140, %rs139;
	cvt.rn.f32.s16 	%f385, %rs140;
	fma.rn.f32 	%f386, %f379, %f385, %f384;
	add.s64 	%rd117, %rd116, %rd106;
	ld.global.nc.u8 	%rs141, [%rd117];
	cvt.s16.s8 	%rs142, %rs141;
	cvt.rn.f32.s16 	%f387, %rs142;
	fma.rn.f32 	%f388, %f380, %f387, %f386;
	ld.shared.v4.f32 	{%f389, %f390, %f391, %f392}, [%r253+48];
	add.s64 	%rd118, %rd117, %rd106;
	ld.global.nc.u8 	%rs143, [%rd118];
	cvt.s16.s8 	%rs144, %rs143;
	cvt.rn.f32.s16 	%f393, %rs144;
	fma.rn.f32 	%f394, %f389, %f393, %f388;
	add.s64 	%rd119, %rd118, %rd106;
	ld.global.nc.u8 	%rs145, [%rd119];
	cvt.s16.s8 	%rs146, %rs145;
	cvt.rn.f32.s16 	%f395, %rs146;
	fma.rn.f32 	%f396, %f390, %f395, %f394;
	add.s64 	%rd120, %rd119, %rd106;
	ld.global.nc.u8 	%rs147, [%rd120];
	cvt.s16.s8 	%rs148, %rs147;
	cvt.rn.f32.s16 	%f397, %rs148;
	fma.rn.f32 	%f398, %f391, %f397, %f396;
	add.s64 	%rd121, %rd120, %rd106;
	ld.global.nc.u8 	%rs149, [%rd121];
	cvt.s16.s8 	%rs150, %rs149;
	cvt.rn.f32.s16 	%f399, %rs150;
	fma.rn.f32 	%f455, %f392, %f399, %f398;
	add.s32 	%r301, %r301, 16;
	add.s32 	%r300, %r300, 16;
	setp.eq.s32 	%p57, %r300, 0;
	@%p57 bra 	$L__BB5_52;
	bra.uni 	$L__BB5_51;
$L__BB5_52:
	setp.eq.s32 	%p58, %r51, 0;
	@%p58 bra 	$L__BB5_61;
	setp.lt.u32 	%p59, %r52, 7;
	@%p59 bra 	$L__BB5_55;
	shl.b32 	%r255, %r301, 2;
	mov.u32 	%r256, shared_mem;
	add.s32 	%r257, %r256, %r255;
	ld.shared.f32 	%f401, [%r257];
	mad.lo.s32 	%r258, %r301, %r92, %r294;
	cvt.s64.s32 	%rd122, %r258;
	add.s64 	%rd123, %rd8, %rd122;
	ld.global.nc.u8 	%rs151, [%rd123];
	cvt.s16.s8 	%rs152, %rs151;
	cvt.rn.f32.s16 	%f402, %rs152;
	fma.rn.f32 	%f403, %f401, %f402, %f455;
	ld.shared.f32 	%f404, [%r257+4];
	cvt.s64.s32 	%rd124, %r92;
	add.s64 	%rd125, %rd123, %rd124;
	ld.global.nc.u8 	%rs153, [%rd125];
	cvt.s16.s8 	%rs154, %rs153;
	cvt.rn.f32.s16 	%f405, %rs154;
	fma.rn.f32 	%f406, %f404, %f405, %f403;
	ld.shared.f32 	%f407, [%r257+8];
	add.s64 	%rd126, %rd125, %rd124;
	ld.global.nc.u8 	%rs155, [%rd126];
	cvt.s16.s8 	%rs156, %rs155;
	cvt.rn.f32.s16 	%f408, %rs156;
	fma.rn.f32 	%f409, %f407, %f408, %f406;
	ld.shared.f32 	%f410, [%r257+12];
	add.s64 	%rd127, %rd126, %rd124;
	ld.global.nc.u8 	%rs157, [%rd127];
	cvt.s16.s8 	%rs158, %rs157;
	cvt.rn.f32.s16 	%f411, %rs158;
	fma.rn.f32 	%f412, %f410, %f411, %f409;
	ld.shared.f32 	%f413, [%r257+16];
	add.s64 	%rd128, %rd127, %rd124;
	ld.global.nc.u8 	%rs159, [%rd128];
	cvt.s16.s8 	%rs160, %rs159;
	cvt.rn.f32.s16 	%f414, %rs160;
	fma.rn.f32 	%f415, %f413, %f414, %f412;
	ld.shared.f32 	%f416, [%r257+20];
	add.s64 	%rd129, %rd128, %rd124;
	ld.global.nc.u8 	%rs161, [%rd129];
	cvt.s16.s8 	%rs162, %rs161;
	cvt.rn.f32.s16 	%f417, %rs162;
	fma.rn.f32 	%f418, %f416, %f417, %f415;
	ld.shared.f32 	%f419, [%r257+24];
	add.s64 	%rd130, %rd129, %rd124;
	ld.global.nc.u8 	%rs163, [%rd130];
	cvt.s16.s8 	%rs164, %rs163;
	cvt.rn.f32.s16 	%f420, %rs164;
	fma.rn.f32 	%f421, %f419, %f420, %f418;
	ld.shared.f32 	%f422, [%r257+28];
	add.s64 	%rd131, %rd130, %rd124;
	ld.global.nc.u8 	%rs165, [%rd131];
	cvt.s16.s8 	%rs166, %rs165;
	cvt.rn.f32.s16 	%f423, %rs166;
	fma.rn.f32 	%f455, %f422, %f423, %f421;
	add.s32 	%r301, %r301, 8;
$L__BB5_55:
	and.b32  	%r259, %r50, 4;
	sub.s32 	%r260, %r91, %r259;
	add.s32 	%r261, %r260, 12;
	and.b32  	%r262, %r261, 7;
	setp.eq.s32 	%p60, %r262, 0;
	@%p60 bra 	$L__BB5_61;
	xor.b32  	%r263, %r91, 4;
	sub.s32 	%r265, %r263, %r259;
	and.b32  	%r266, %r265, 7;
	add.s32 	%r267, %r266, -1;
	setp.lt.u32 	%p61, %r267, 3;
	@%p61 bra 	$L__BB5_58;
	shl.b32 	%r268, %r301, 2;
	mov.u32 	%r269, shared_mem;
	add.s32 	%r270, %r269, %r268;
	ld.shared.f32 	%f424, [%r270];
	mad.lo.s32 	%r271, %r301, %r92, %r294;
	cvt.s64.s32 	%rd132, %r271;
	add.s64 	%rd133, %rd8, %rd132;
	ld.global.nc.u8 	%rs167, [%rd133];
	cvt.s16.s8 	%rs168, %rs167;
	cvt.rn.f32.s16 	%f425, %rs168;
	fma.rn.f32 	%f426, %f424, %f425, %f455;
	ld.shared.f32 	%f427, [%r270+4];
	add.s64 	%rd135, %rd133, %rd139;
	ld.global.nc.u8 	%rs169, [%rd135];
	cvt.s16.s8 	%rs170, %rs169;
	cvt.rn.f32.s16 	%f428, %rs170;
	fma.rn.f32 	%f429, %f427, %f428, %f426;
	ld.shared.f32 	%f430, [%r270+8];
	add.s64 	%rd136, %rd135, %rd139;
	ld.global.nc.u8 	%rs171, [%rd136];
	cvt.s16.s8 	%rs172, %rs171;
	cvt.rn.f32.s16 	%f431, %rs172;
	fma.rn.f32 	%f432, %f430, %f431, %f429;
	ld.shared.f32 	%f433, [%r270+12];
	add.s64 	%rd137, %rd136, %rd139;
	ld.global.nc.u8 	%rs173, [%rd137];
	cvt.s16.s8 	%rs174, %rs173;
	cvt.rn.f32.s16 	%f434, %rs174;
	fma.rn.f32 	%f455, %f433, %f434, %f432;
	add.s32 	%r301, %r301, 4;
$L__BB5_58:
	setp.eq.s32 	%p62, %r51, 1;
	shl.b32 	%r272, %r301, 2;
	mov.u32 	%r273, shared_mem;
	add.s32 	%r74, %r273, %r272;
	ld.shared.f32 	%f435, [%r74];
	mad.lo.s32 	%r274, %r301, %r92, %r294;
	cvt.s64.s32 	%rd138, %r274;
	add.s64 	%rd9, %rd8, %rd138;
	ld.global.nc.u8 	%rs175, [%rd9];
	cvt.s16.s8 	%rs176, %rs175;
	cvt.rn.f32.s16 	%f436, %rs176;
	fma.rn.f32 	%f455, %f435, %f436, %f455;
	@%p62 bra 	$L__BB5_61;
	setp.eq.s32 	%p63, %r51, 2;
	ld.shared.f32 	%f437, [%r74+4];
	add.s64 	%rd10, %rd9, %rd139;
	ld.global.nc.u8 	%rs177, [%rd10];
	cvt.s16.s8 	%rs178, %rs177;
	cvt.rn.f32.s16 	%f438, %rs178;
	fma.rn.f32 	%f455, %f437, %f438, %f455;
	@%p63 bra 	$L__BB5_61;
	ld.shared.f32 	%f439, [%r74+8];
	add.s64 	%rd141, %rd10, %rd139;
	ld.global.nc.u8 	%rs179, [%rd141];
	cvt.s16.s8 	%rs180, %rs179;
	cvt.rn.f32.s16 	%f440, %rs180;
	fma.rn.f32 	%f455, %f439, %f440, %f455;
$L__BB5_61:
	mul.f32 	%f441, %f53, %f455;
	cvt.u64.u32 	%rd142, %r294;
	add.s64 	%rd143, %rd142, %rd3;
	shl.b64 	%rd144, %rd143, 2;
	add.s64 	%rd145, %rd2, %rd144;
	st.global.f32 	[%rd145], %f441;
	add.s32 	%r294, %r294, 128;
	setp.lt.s32 	%p64, %r294, %r92;
	@%p64 bra 	$L__BB5_41;
	bra.uni 	$L__BB5_77;
$L__BB5_62:
	and.b32  	%r78, %r91, 15;
	add.s32 	%r79, %r78, -1;
	and.b32  	%r80, %r91, 7;
	add.s32 	%r81, %r80, -1;
	and.b32  	%r82, %r91, 3;
	cvt.s64.s32 	%rd65, %r92;
$L__BB5_63:
	setp.lt.s32 	%p40, %r91, 1;
	mov.f32 	%f470, 0f00000000;
	@%p40 bra 	$L__BB5_76;
	setp.lt.u32 	%p41, %r91, 16;
	mov.f32 	%f470, 0f00000000;
	mov.b32 	%r307, 0;
	@%p41 bra 	$L__BB5_66;
	ld.shared.v4.f32 	{%f179, %f180, %f181, %f182}, [shared_mem];
	cvt.u64.u32 	%rd30, %r294;
	add.s64 	%rd31, %rd8, %rd30;
	ld.global.nc.u8 	%rs1, [%rd31];
	cvt.s16.s8 	%rs2, %rs1;
	cvt.rn.f32.s16 	%f183, %rs2;
	fma.rn.f32 	%f184, %f179, %f183, 0f00000000;
	add.s64 	%rd33, %rd31, %rd65;
	ld.global.nc.u8 	%rs3, [%rd33];
	cvt.s16.s8 	%rs4, %rs3;
	cvt.rn.f32.s16 	%f185, %rs4;
	fma.rn.f32 	%f186, %f180, %f185, %f184;
	add.s64 	%rd34, %rd33, %rd65;
	ld.global.nc.u8 	%rs5, [%rd34];
	cvt.s16.s8 	%rs6, %rs5;
	cvt.rn.f32.s16 	%f187, %rs6;
	fma.rn.f32 	%f188, %f181, %f187, %f186;
	add.s64 	%rd35, %rd34, %rd65;
	ld.global.nc.u8 	%rs7, [%rd35];
	cvt.s16.s8 	%rs8, %rs7;
	cvt.rn.f32.s16 	%f189, %rs8;
	fma.rn.f32 	%f190, %f182, %f189, %f188;
	ld.shared.v4.f32 	{%f191, %f192, %f193, %f194}, [shared_mem+16];
	add.s64 	%rd36, %rd35, %rd65;
	ld.global.nc.u8 	%rs9, [%rd36];
	cvt.s16.s8 	%rs10, %rs9;
	cvt.rn.f32.s16 	%f195, %rs10;
	fma.rn.f32 	%f196, %f191, %f195, %f190;
	add.s64 	%rd37, %rd36, %rd65;
	ld.global.nc.u8 	%rs11, [%rd37];
	cvt.s16.s8 	%rs12, %rs11;
	cvt.rn.f32.s16 	%f197, %rs12;
	fma.rn.f32 	%f198, %f192, %f197, %f196;
	add.s64 	%rd38, %rd37, %rd65;
	ld.global.nc.u8 	%rs13, [%rd38];
	cvt.s16.s8 	%rs14, %rs13;
	cvt.rn.f32.s16 	%f199, %rs14;
	fma.rn.f32 	%f200, %f193, %f199, %f198;
	add.s64 	%rd39, %rd38, %rd65;
	ld.global.nc.u8 	%rs15, [%rd39];
	cvt.s16.s8 	%rs16, %rs15;
	cvt.rn.f32.s16 	%f201, %rs16;
	fma.rn.f32 	%f202, %f194, %f201, %f200;
	ld.shared.v4.f32 	{%f203, %f204, %f205, %f206}, [shared_mem+32];
	add.s64 	%rd40, %rd39, %rd65;
	ld.global.nc.u8 	%rs17, [%rd40];
	cvt.s16.s8 	%rs18, %rs17;
	cvt.rn.f32.s16 	%f207, %rs18;
	fma.rn.f32 	%f208, %f203, %f207, %f202;
	add.s64 	%rd41, %rd40, %rd65;
	ld.global.nc.u8 	%rs19, [%rd41];
	cvt.s16.s8 	%rs20, %rs19;
	cvt.rn.f32.s16 	%f209, %rs20;
	fma.rn.f32 	%f210, %f204, %f209, %f208;
	add.s64 	%rd42, %rd41, %rd65;
	ld.global.nc.u8 	%rs21, [%rd42];
	cvt.s16.s8 	%rs22, %rs21;
	cvt.rn.f32.s16 	%f211, %rs22;
	fma.rn.f32 	%f212, %f205, %f211, %f210;
	add.s64 	%rd43, %rd42, %rd65;
	ld.global.nc.u8 	%rs23, [%rd43];
	cvt.s16.s8 	%rs24, %rs23;
	cvt.rn.f32.s16 	%f213, %rs24;
	fma.rn.f32 	%f214, %f206, %f213, %f212;
	ld.shared.v4.f32 	{%f215, %f216, %f217, %f218}, [shared_mem+48];
	add.s64 	%rd44, %rd43, %rd65;
	ld.global.nc.u8 	%rs25, [%rd44];
	cvt.s16.s8 	%rs26, %rs25;
	cvt.rn.f32.s16 	%f219, %rs26;
	fma.rn.f32 	%f220, %f215, %f219, %f214;
	add.s64 	%rd45, %rd44, %rd65;
	ld.global.nc.u8 	%rs27, [%rd45];
	cvt.s16.s8 	%rs28, %rs27;
	cvt.rn.f32.s16 	%f221, %rs28;
	fma.rn.f32 	%f222, %f216, %f221, %f220;
	add.s64 	%rd46, %rd45, %rd65;
	ld.global.nc.u8 	%rs29, [%rd46];
	cvt.s16.s8 	%rs30, %rs29;
	cvt.rn.f32.s16 	%f223, %rs30;
	fma.rn.f32 	%f224, %f217, %f223, %f222;
	add.s64 	%rd47, %rd46, %rd65;
	ld.global.nc.u8 	%rs31, [%rd47];
	cvt.s16.s8 	%rs32, %rs31;
	cvt.rn.f32.s16 	%f225, %rs32;
	fma.rn.f32 	%f470, %f218, %f225, %f224;
	mov.b32 	%r307, 16;
$L__BB5_66:
	setp.eq.s32 	%p42, %r78, 0;
	@%p42 bra 	$L__BB5_76;
	setp.lt.u32 	%p43, %r79, 7;
	@%p43 bra 	$L__BB5_69;
	shl.b32 	%r218, %r307, 2;
	add.s32 	%r220, %r100, %r218;
	ld.shared.v4.f32 	{%f227, %f228, %f229, %f230}, [%r220];
	mad.lo.s32 	%r221, %r307, %r92, %r294;
	cvt.s64.s32 	%rd48, %r221;
	add.s64 	%rd49, %rd8, %rd48;
	ld.global.nc.u8 	%rs33, [%rd49];
	cvt.s16.s8 	%rs34, %rs33;
	cvt.rn.f32.s16 	%f231, %rs34;
	fma.rn.f32 	%f232, %f227, %f231, %f470;
	add.s64 	%rd51, %rd49, %rd65;
	ld.global.nc.u8 	%rs35, [%rd51];
	cvt.s16.s8 	%rs36, %rs35;
	cvt.rn.f32.s16 	%f233, %rs36;
	fma.rn.f32 	%f234, %f228, %f233, %f232;
	add.s64 	%rd52, %rd51, %rd65;
	ld.global.nc.u8 	%rs37, [%rd52];
	cvt.s16.s8 	%rs38, %rs37;
	cvt.rn.f32.s16 	%f235, %rs38;
	fma.rn.f32 	%f236, %f229, %f235, %f234;
	add.s64 	%rd53, %rd52, %rd65;
	ld.global.nc.u8 	%rs39, [%rd53];
	cvt.s16.s8 	%rs40, %rs39;
	cvt.rn.f32.s16 	%f237, %rs40;
	fma.rn.f32 	%f238, %f230, %f237, %f236;
	ld.shared.v4.f32 	{%f239, %f240, %f241, %f242}, [%r220+16];
	add.s64 	%rd54, %rd53, %rd65;
	ld.global.nc.u8 	%rs41, [%rd54];
	cvt.s16.s8 	%rs42, %rs41;
	cvt.rn.f32.s16 	%f243, %rs42;
	fma.rn.f32 	%f244, %f239, %f243, %f238;
	add.s64 	%rd55, %rd54, %rd65;
	ld.global.nc.u8 	%rs43, [%rd55];
	cvt.s16.s8 	%rs44, %rs43;
	cvt.rn.f32.s16 	%f245, %rs44;
	fma.rn.f32 	%f246, %f240, %f245, %f244;
	add.s64 	%rd56, %rd55, %rd65;
	ld.global.nc.u8 	%rs45, [%rd56];
	cvt.s16.s8 	%rs46, %rs45;
	cvt.rn.f32.s16 	%f247, %rs46;
	fma.rn.f32 	%f248, %f241, %f247, %f246;
	add.s64 	%rd57, %rd56, %rd65;
	ld.global.nc.u8 	%rs47, [%rd57];
	cvt.s16.s8 	%rs48, %rs47;
	cvt.rn.f32.s16 	%f249, %rs48;
	fma.rn.f32 	%f470, %f242, %f249, %f248;
	add.s32 	%r307, %r307, 8;
$L__BB5_69:
	setp.eq.s32 	%p44, %r80, 0;
	@%p44 bra 	$L__BB5_76;
	setp.lt.u32 	%p45, %r81, 3;
	@%p45 bra 	$L__BB5_72;
	shl.b32 	%r222, %r307, 2;
	add.s32 	%r224, %r100, %r222;
	ld.shared.f32 	%f251, [%r224];
	mad.lo.s32 	%r225, %r307, %r92, %r294;
	cvt.s64.s32 	%rd58, %r225;
	add.s64 	%rd59, %rd8, %rd58;
	ld.global.nc.u8 	%rs49, [%rd59];
	cvt.s16.s8 	%rs50, %rs49;
	cvt.rn.f32.s16 	%f252, %rs50;
	fma.rn.f32 	%f253, %f251, %f252, %f470;
	ld.shared.f32 	%f254, [%r224+4];
	add.s64 	%rd61, %rd59, %rd65;
	ld.global.nc.u8 	%rs51, [%rd61];
	cvt.s16.s8 	%rs52, %rs51;
	cvt.rn.f32.s16 	%f255, %rs52;
	fma.rn.f32 	%f256, %f254, %f255, %f253;
	ld.shared.f32 	%f257, [%r224+8];
	add.s64 	%rd62, %rd61, %rd65;
	ld.global.nc.u8 	%rs53, [%rd62];
	cvt.s16.s8 	%rs54, %rs53;
	cvt.rn.f32.s16 	%f258, %rs54;
	fma.rn.f32 	%f259, %f257, %f258, %f256;
	ld.shared.f32 	%f260, [%r224+12];
	add.s64 	%rd63, %rd62, %rd65;
	ld.global.nc.u8 	%rs55, [%rd63];
	cvt.s16.s8 	%rs56, %rs55;
	cvt.rn.f32.s16 	%f261, %rs56;
	fma.rn.f32 	%f470, %f260, %f261, %f259;
	add.s32 	%r307, %r307, 4;
$L__BB5_72:
	setp.eq.s32 	%p46, %r82, 0;
	@%p46 bra 	$L__BB5_76;
	setp.eq.s32 	%p47, %r82, 1;
	shl.b32 	%r226, %r307, 2;
	add.s32 	%r89, %r100, %r226;
	ld.shared.f32 	%f262, [%r89];
	mad.lo.s32 	%r228, %r307, %r92, %r294;
	cvt.s64.s32 	%rd64, %r228;
	add.s64 	%rd13, %rd8, %rd64;
	ld.global.nc.u8 	%rs57, [%rd13];
	cvt.s16.s8 	%rs58, %rs57;
	cvt.rn.f32.s16 	%f263, %rs58;
	fma.rn.f32 	%f470, %f262, %f263, %f470;
	@%p47 bra 	$L__BB5_76;
	setp.eq.s32 	%p48, %r82, 2;
	ld.shared.f32 	%f264, [%r89+4];
	add.s64 	%rd14, %rd13, %rd65;
	ld.global.nc.u8 	%rs59, [%rd14];
	cvt.s16.s8 	%rs60, %rs59;
	cvt.rn.f32.s16 	%f265, %rs60;
	fma.rn.f32 	%f470, %f264, %f265, %f470;
	@%p48 bra 	$L__BB5_76;
	ld.shared.f32 	%f266, [%r89+8];
	add.s64 	%rd67, %rd14, %rd65;
	ld.global.nc.u8 	%rs61, [%rd67];
	cvt.s16.s8 	%rs62, %rs61;
	cvt.rn.f32.s16 	%f267, %rs62;
	fma.rn.f32 	%f470, %f266, %f267, %f470;
$L__BB5_76:
	mul.f32 	%f268, %f53, %f470;
	cvt.u64.u32 	%rd68, %r294;
	add.s64 	%rd69, %rd68, %rd3;
	shl.b64 	%rd70, %rd69, 2;
	add.s64 	%rd71, %rd2, %rd70;
	st.global.f32 	[%rd71], %f268;
	add.s32 	%r294, %r294, 128;
	setp.lt.s32 	%p49, %r294, %r92;
	@%p49 bra 	$L__BB5_63;
$L__BB5_77:
	ret;

}
	// .globl	_Z39flash_attention_int8_decode_dp4a_kernelPKaS0_S0_Pffffiif
.visible .entry _Z39flash_attention_int8_decode_dp4a_kernelPKaS0_S0_Pffffiif(
	.param .u64 .ptr .align 1 _Z39flash_attention_int8_decode_dp4a_kernelPKaS0_S0_Pffffiif_param_0,
	.param .u64 .ptr .align 1 _Z39flash_attention_int8_decode_dp4a_kernelPKaS0_S0_Pffffiif_param_1,
	.param .u64 .ptr .align 1 _Z39flash_attention_int8_decode_dp4a_kernelPKaS0_S0_Pffffiif_param_2,
	.param .u64 .ptr .align 1 _Z39flash_attention_int8_decode_dp4a_kernelPKaS0_S0_Pffffiif_param_3,
	.param .f32 _Z39flash_attention_int8_decode_dp4a_kernelPKaS0_S0_Pffffiif_param_4,
	.param .f32 _Z39flash_attention_int8_decode_dp4a_kernelPKaS0_S0_Pffffiif_param_5,
	.param .f32 _Z39flash_attention_int8_decode_dp4a_kernelPKaS0_S0_Pffffiif_param_6,
	.param .u32 _Z39flash_attention_int8_decode_dp4a_kernelPKaS0_S0_Pffffiif_param_7,
	.param .u32 _Z39flash_attention_int8_decode_dp4a_kernelPKaS0_S0_Pffffiif_param_8,
	.param .f32 _Z39flash_attention_int8_decode_dp4a_kernelPKaS0_S0_Pffffiif_param_9
)
{
	.reg .pred 	%p<66>;
	.reg .b16 	%rs<31>;
	.reg .b32 	%r<324>;
	.reg .b32 	%f<211>;
	.reg .b64 	%rd<89>;
	// demoted variable
	.shared .align 4 .b8 _ZZ39flash_attention_int8_decode_dp4a_kernelPKaS0_S0_PffffiifE9s_max_sum[32];
	ld.param.u64 	%rd10, [_Z39flash_attention_int8_decode_dp4a_kernelPKaS0_S0_Pffffiif_param_0];
	ld.param.u64 	%rd11, [_Z39flash_attention_int8_decode_dp4a_kernelPKaS0_S0_Pffffiif_param_2];
	ld.param.u64 	%rd12, [_Z39flash_attention_int8_decode_dp4a_kernelPKaS0_S0_Pffffiif_param_3];
	ld.param.f32 	%f32, [_Z39flash_attention_int8_decode_dp4a_kernelPKaS0_S0_Pffffiif_param_6];
	ld.param.u32 	%r122, [_Z39flash_attention_int8_decode_dp4a_kernelPKaS0_S0_Pffffiif_param_7];
	ld.param.u32 	%r123, [_Z39flash_attention_int8_decode_dp4a_kernelPKaS0_S0_Pffffiif_param_8];
	cvta.to.global.u64 	%rd1, %rd10;
	cvta.to.global.u64 	%rd2, %rd11;
	cvta.to.global.u64 	%rd3, %rd12;
	mov.u32 	%r124, %ctaid.x;
	mov.u32 	%r321, %tid.x;
	add.s32 	%r125, %r122, 15;
	shr.s32 	%r126, %r125, 31;
	shr.u32 	%r127, %r126, 28;
	add.s32 	%r128, %r125, %r127;
	shl.b32 	%r129, %r128, 2;
	and.b32  	%r130, %r129, -64;
	mov.u32 	%r131, shared_mem;
	add.s32 	%r2, %r131, %r130;
	mul.lo.s32 	%r132, %r123, %r124;
	cvt.s64.s32 	%rd4, %r132;
	mul.lo.s32 	%r133, %r132, %r122;
	cvt.s64.s32 	%rd5, %r133;
	shr.s32 	%r134, %r123, 31;
	shr.u32 	%r135, %r134, 30;
	add.s32 	%r136, %r123, %r135;
	shr.s32 	%r3, %r136, 2;
	setp.ge.s32 	%p1, %r321, %r3;
	@%p1 bra 	$L__BB6_5;
	add.s64 	%rd6, %rd1, %rd4;
	not.b32 	%r137, %r321;
	add.s32 	%r4, %r3, %r137;
	and.b32  	%r138, %r4, 384;
	setp.eq.s32 	%p2, %r138, 384;
	mov.u32 	%r283, %r321;
	@%p2 bra 	$L__BB6_4;
	shr.u32 	%r140, %r4, 7;
	add.s32 	%r141, %r140, 1;
	and.b32  	%r5, %r141, 3;
	mov.b32 	%r282, 0;
	mov.u32 	%r283, %r321;
$L__BB6_3:
	.pragma "nounroll";
	mul.wide.u32 	%rd13, %r283, 4;
	add.s64 	%rd14, %rd6, %rd13;
	ld.global.nc.u32 	%r142, [%rd14];
	shl.b32 	%r143, %r283, 2;
	add.s32 	%r144, %r2, %r143;
	st.shared.u32 	[%r144], %r142;
	add.s32 	%r283, %r283, 128;
	add.s32 	%r282, %r282, 1;
	setp.ne.s32 	%p3, %r282, %r5;
	@%p3 bra 	$L__BB6_3;
$L__BB6_4:
	setp.lt.u32 	%p4, %r4, 384;
	@%p4 bra 	$L__BB6_5;
	bra.uni 	$L__BB6_77;
$L__BB6_5:
	setp.ge.s32 	%p6, %r321, %r123;
	@%p6 bra 	$L__BB6_18;
	add.s32 	%r151, %r123, 3;
	shr.s32 	%r152, %r151, 31;
	shr.u32 	%r153, %r152, 30;
	add.s32 	%r154, %r151, %r153;
	and.b32  	%r155, %r154, -4;
	add.s32 	%r11, %r2, %r155;
	not.b32 	%r156, %r321;
	add.s32 	%r157, %r123, %r156;
	shr.u32 	%r158, %r157, 7;
	add.s32 	%r12, %r158, 1;
	and.b32  	%r13, %r12, 15;
	setp.lt.u32 	%p7, %r157, 1920;
	mov.u32 	%r287, %r321;
	@%p7 bra 	$L__BB6_9;
	and.b32  	%r14, %r12, 67108848;
	mov.b32 	%r286, 0;
	mov.u32 	%r287, %r321;
$L__BB6_8:
	.pragma "nounroll";
	shl.b32 	%r160, %r287, 2;
	add.s32 	%r161, %r11, %r160;
	mov.b32 	%r162, 0;
	st.shared.u32 	[%r161], %r162;
	st.shared.u32 	[%r161+512], %r162;
	st.shared.u32 	[%r161+1024], %r162;
	st.shared.u32 	[%r161+1536], %r162;
	st.shared.u32 	[%r161+2048], %r162;
	st.shared.u32 	[%r161+2560], %r162;
	st.shared.u32 	[%r161+3072], %r162;
	st.shared.u32 	[%r161+3584], %r162;
	st.shared.u32 	[%r161+4096], %r162;
	st.shared.u32 	[%r161+4608], %r162;
	st.shared.u32 	[%r161+5120], %r162;
	st.shared.u32 	[%r161+5632], %r162;
	st.shared.u32 	[%r161+6144], %r162;
	st.shared.u32 	[%r161+6656], %r162;
	st.shared.u32 	[%r161+7168], %r162;
	st.shared.u32 	[%r161+7680], %r162;
	add.s32 	%r287, %r287, 2048;
	add.s32 	%r286, %r286, 16;
	setp.ne.s32 	%p8, %r286, %r14;
	@%p8 bra 	$L__BB6_8;
$L__BB6_9:
	setp.eq.s32 	%p9, %r13, 0;
	@%p9 bra 	$L__BB6_18;
	and.b32  	%r22, %r12, 7;
	setp.lt.u32 	%p10, %r13, 8;
	@%p10 bra 	$L__BB6_12;
	shl.b32 	%r163, %r287, 2;
	add.s32 	%r164, %r11, %r163;
	mov.b32 	%r165, 0;
	st.shared.u32 	[%r164], %r165;
	st.shared.u32 	[%r164+512], %r165;
	st.shared.u32 	[%r164+1024], %r165;
	st.shared.u32 	[%r164+1536], %r165;
	st.shared.u32 	[%r164+2048], %r165;
	st.shared.u32 	[%r164+2560], %r165;
	st.shared.u32 	[%r164+3072], %r165;
	st.shared.u32 	[%r164+3584], %r165;
	add.s32 	%r287, %r287, 1024;
$L__BB6_12:
	setp.eq.s32 	%p11, %r22, 0;
	@%p11 bra 	$L__BB6_18;
	and.b32  	%r25, %r12, 3;
	setp.lt.u32 	%p12, %r22, 4;
	@%p12 bra 	$L__BB6_15;
	shl.b32 	%r166, %r287, 2;
	add.s32 	%r167, %r11, %r166;
	mov.b32 	%r168, 0;
	st.shared.u32 	[%r167], %r168;
	st.shared.u32 	[%r167+512], %r168;
	st.shared.u32 	[%r167+1024], %r168;
	st.shared.u32 	[%r167+1536], %r168;
	add.s32 	%r287, %r287, 512;
$L__BB6_15:
	setp.eq.s32 	%p13, %r25, 0;
	@%p13 bra 	$L__BB6_18;
	mov.b32 	%r291, 0;
$L__BB6_17:
	.pragma "nounroll";
	shl.b32 	%r170, %r287, 2;
	add.s32 	%r171, %r11, %r170;
	mov.b32 	%r172, 0;
	st.shared.u32 	[%r171], %r172;
	add.s32 	%r287, %r287, 128;
	add.s32 	%r291, %r291, 1;
	setp.ne.s32 	%p14, %r291, %r25;
	@%p14 bra 	$L__BB6_17;
$L__BB6_18:
	bar.sync 	0;
	setp.ge.s32 	%p15, %r321, %r122;
	mov.f32 	%f201, 0fFF7FFFFF;
	@%p15 bra 	$L__BB6_30;
	add.s32 	%r32, %r3, -1;
	and.b32  	%r33, %r3, 3;
	and.b32  	%r34, %r3, 536870908;
	mov.f32 	%f201, 0fFF7FFFFF;
	mov.u32 	%r292, %r321;
$L__BB6_20:
	setp.lt.s32 	%p16, %r123, 4;
	mov.f32 	%f200, 0f00000000;
	@%p16 bra 	$L__BB6_29;
	ld.param.u64 	%rd88, [_Z39flash_attention_int8_decode_dp4a_kernelPKaS0_S0_Pffffiif_param_1];
	mul.lo.s32 	%r175, %r292, %r123;
	cvt.s64.s32 	%rd17, %r175;
	add.s64 	%rd18, %rd17, %rd5;
	cvta.to.global.u64 	%rd19, %rd88;
	add.s64 	%rd7, %rd19, %rd18;
	setp.lt.u32 	%p17, %r32, 3;
	mov.b32 	%r296, 0;
	mov.u32 	%r298, %r296;
	@%p17 bra 	$L__BB6_24;
	mov.b32 	%r293, 0;
	mov.u32 	%r298, %r293;
$L__BB6_23:
	.pragma "nounroll";
	shl.b32 	%r193, %r293, 2;
	add.s32 	%r194, %r2, %r193;
	ld.shared.u32 	%r178, [%r194];
	mul.wide.u32 	%rd20, %r293, 4;
	add.s64 	%rd21, %rd7, %rd20;
	ld.global.nc.u32 	%r179, [%rd21];
	// begin inline asm
	dp4a.s32.s32 %r177, %r178, %r179, %r298;
	// end inline asm
	ld.shared.u32 	%r182, [%r194+4];
	ld.global.nc.u32 	%r183, [%rd21+4];
	// begin inline asm
	dp4a.s32.s32 %r181, %r182, %r183, %r177;
	// end inline asm
	ld.shared.u32 	%r186, [%r194+8];
	ld.global.nc.u32 	%r187, [%rd21+8];
	// begin inline asm
	dp4a.s32.s32 %r185, %r186, %r187, %r181;
	// end inline asm
	ld.shared.u32 	%r190, [%r194+12];
	ld.global.nc.u32 	%r191, [%rd21+12];
	// begin inline asm
	dp4a.s32.s32 %r298, %r190, %r191, %r185;
	// end inline asm
	add.s32 	%r293, %r293, 4;
	setp.ne.s32 	%p18, %r293, %r34;
	mov.u32 	%r296, %r34;
	@%p18 bra 	$L__BB6_23;
$L__BB6_24:
	setp.eq.s32 	%p19, %r33, 0;
	@%p19 bra 	$L__BB6_28;
	setp.eq.s32 	%p20, %r33, 1;
	shl.b32 	%r199, %r296, 2;
	add.s32 	%r43, %r2, %r199;
	ld.shared.u32 	%r196, [%r43];
	mul.wide.u32 	%rd22, %r296, 4;
	add.s64 	%rd8, %rd7, %rd22;
	ld.global.nc.u32 	%r197, [%rd8];
	// begin inline asm
	dp4a.s32.s32 %r298, %r196, %r197, %r298;
	// end inline asm
	@%p20 bra 	$L__BB6_28;
	setp.eq.s32 	%p21, %r33, 2;
	ld.shared.u32 	%r201, [%r43+4];
	ld.global.nc.u32 	%r202, [%rd8+4];
	// begin inline asm
	dp4a.s32.s32 %r298, %r201, %r202, %r298;
	// end inline asm
	@%p21 bra 	$L__BB6_28;
	ld.shared.u32 	%r205, [%r43+8];
	ld.global.nc.u32 	%r206, [%rd8+8];
	// begin inline asm
	dp4a.s32.s32 %r298, %r205, %r206, %r298;
	// end inline asm
$L__BB6_28:
	cvt.rn.f32.s32 	%f200, %r298;
$L__BB6_29:
	ld.param.f32 	%f198, [_Z39flash_attention_int8_decode_dp4a_kernelPKaS0_S0_Pffffiif_param_9];
	ld.param.f32 	%f197, [_Z39flash_attention_int8_decode_dp4a_kernelPKaS0_S0_Pffffiif_param_5];
	ld.param.f32 	%f196, [_Z39flash_attention_int8_decode_dp4a_kernelPKaS0_S0_Pffffiif_param_4];
	mul.f32 	%f37, %f196, %f200;
	mul.f32 	%f38, %f197, %f37;
	mul.f32 	%f39, %f198, %f38;
	shl.b32 	%r208, %r292, 2;
	add.s32 	%r210, %r131, %r208;
	st.shared.f32 	[%r210], %f39;
	max.f32 	%f201, %f201, %f39;
	add.s32 	%r292, %r292, 128;
	setp.lt.s32 	%p22, %r292, %r122;
	@%p22 bra 	$L__BB6_20;
$L__BB6_30:
	bar.sync 	0;
	mov.b32 	%r211, %f201;
	shfl.sync.down.b32	%r212|%p23, %r211, 16, 31, -1;
	mov.b32 	%f40, %r212;
	max.f32 	%f41, %f201, %f40;
	mov.b32 	%r213, %f41;
	shfl.sync.down.b32	%r214|%p24, %r213, 8, 31, -1;
	mov.b32 	%f42, %r214;
	max.f32 	%f43, %f41, %f42;
	mov.b32 	%r215, %f43;
	shfl.sync.down.b32	%r216|%p25, %r215, 4, 31, -1;
	mov.b32 	%f44, %r216;
	max.f32 	%f45, %f43, %f44;
	mov.b32 	%r217, %f45;
	shfl.sync.down.b32	%r218|%p26, %r217, 2, 31, -1;
	mov.b32 	%f46, %r218;
	max.f32 	%f47, %f45, %f46;
	mov.b32 	%r219, %f47;
	shfl.sync.down.b32	%r220|%p27, %r219, 1, 31, -1;
	mov.b32 	%f48, %r220;
	max.f32 	%f6, %f47, %f48;
	and.b32  	%r49, %r321, 31;
	setp.ne.s32 	%p28, %r49, 0;
	shr.u32 	%r221, %r321, 3;
	and.b32  	%r222, %r221, 124;
	mov.u32 	%r223, _ZZ39flash_attention_int8_decode_dp4a_kernelPKaS0_S0_PffffiifE9s_max_sum;
	add.s32 	%r50, %r223, %r222;
	@%p28 bra 	$L__BB6_32;
	st.shared.f32 	[%r50], %f6;
$L__BB6_32:
	bar.sync 	0;
	setp.ne.s32 	%p29, %r321, 0;
	@%p29 bra 	$L__BB6_34;
	ld.shared.f32 	%f49, [_ZZ39flash_attention_int8_decode_dp4a_kernelPKaS0_S0_PffffiifE9s_max_sum];
	ld.shared.f32 	%f50, [_ZZ39flash_attention_int8_decode_dp4a_kernelPKaS0_S0_PffffiifE9s_max_sum+4];
	max.f32 	%f51, %f49, %f50;
	ld.shared.f32 	%f52, [_ZZ39flash_attention_int8_decode_dp4a_kernelPKaS0_S0_PffffiifE9s_max_sum+8];
	max.f32 	%f53, %f51, %f52;
	ld.shared.f32 	%f54, [_ZZ39flash_attention_int8_decode_dp4a_kernelPKaS0_S0_PffffiifE9s_max_sum+12];
	max.f32 	%f55, %f53, %f54;
	st.shared.f32 	[_ZZ39flash_attention_int8_decode_dp4a_kernelPKaS0_S0_PffffiifE9s_max_sum], %f55;
$L__BB6_34:
	setp.ge.s32 	%p30, %r321, %r122;
	bar.sync 	0;
	mov.f32 	%f206, 0f00000000;
	ld.shared.f32 	%f7, [_ZZ39flash_attention_int8_decode_dp4a_kernelPKaS0_S0_PffffiifE9s_max_sum];
	@%p30 bra 	$L__BB6_40;
	not.b32 	%r224, %r321;
	add.s32 	%r51, %r122, %r224;
	and.b32  	%r225, %r51, 384;
	setp.eq.s32 	%p31, %r225, 384;
	mov.f32 	%f206, 0f00000000;
	mov.u32 	%r301, %r321;
	@%p31 bra 	$L__BB6_38;
	shr.u32 	%r227, %r51, 7;
	add.s32 	%r228, %r227, 1;
	and.b32  	%r52, %r228, 3;
	mov.b32 	%r300, 0;
	mov.f32 	%f206, 0f00000000;
	mov.u32 	%r301, %r321;
$L__BB6_37:
	.pragma "nounroll";
	shl.b32 	%r229, %r301, 2;
	add.s32 	%r231, %r131, %r229;
	ld.shared.f32 	%f60, [%r231];
	sub.f32 	%f61, %f60, %f7;
	fma.rn.f32 	%f62, %f61, 0f3BBB989D, 0f3F000000;
	cvt.sat.f32.f32 	%f63, %f62;
	mov.f32 	%f64, 0f4B400001;
	mov.f32 	%f65, 0f437C0000;
	fma.rm.f32 	%f66, %f63, %f65, %f64;
	add.f32 	%f67, %f66, 0fCB40007F;
	neg.f32 	%f68, %f67;
	fma.rn.f32 	%f69, %f61, 0f3FB8AA3B, %f68;
	fma.rn.f32 	%f70, %f61, 0f32A57060, %f69;
	mov.b32 	%r232, %f66;
	shl.b32 	%r233, %r232, 23;
	mov.b32 	%f71, %r233;
	ex2.approx.ftz.f32 	%f72, %f70;
	mul.f32 	%f73, %f72, %f71;
	st.shared.f32 	[%r231], %f73;
	add.f32 	%f206, %f206, %f73;
	add.s32 	%r301, %r301, 128;
	add.s32 	%r300, %r300, 1;
	setp.ne.s32 	%p32, %r300, %r52;
	@%p32 bra 	$L__BB6_37;
$L__BB6_38:
	setp.lt.u32 	%p33, %r51, 384;
	@%p33 bra 	$L__BB6_40;
$L__BB6_39:
	shl.b32 	%r234, %r301, 2;
	add.s32 	%r236, %r131, %r234;
	ld.shared.f32 	%f74, [%r236];
	sub.f32 	%f75, %f74, %f7;
	fma.rn.f32 	%f76, %f75, 0f3BBB989D, 0f3F000000;
	cvt.sat.f32.f32 	%f77, %f76;
	mov.f32 	%f78, 0f4B400001;
	mov.f32 	%f79, 0f437C0000;
	fma.rm.f32 	%f80, %f77, %f79, %f78;
	add.f32 	%f81, %f80, 0fCB40007F;
	neg.f32 	%f82, %f81;
	fma.rn.f32 	%f83, %f75, 0f3FB8AA3B, %f82;
	fma.rn.f32 	%f84, %f75, 0f32A57060, %f83;
	mov.b32 	%r237, %f80;
	shl.b32 	%r238, %r237, 23;
	mov.b32 	%f85, %r238;
	ex2.approx.ftz.f32 	%f86, %f84;
	mul.f32 	%f87, %f86, %f85;
	st.shared.f32 	[%r236], %f87;
	add.f32 	%f88, %f206, %f87;
	ld.shared.f32 	%f89, [%r236+512];
	sub.f32 	%f90, %f89, %f7;
	fma.rn.f32 	%f91, %f90, 0f3BBB989D, 0f3F000000;
	cvt.sat.f32.f32 	%f92, %f91;
	fma.rm.f32 	%f93, %f92, %f79, %f78;
	add.f32 	%f94, %f93, 0fCB40007F;
	neg.f32 	%f95, %f94;
	fma.rn.f32 	%f96, %f90, 0f3FB8AA3B, %f95;
	fma.rn.f32 	%f97, %f90, 0f32A57060, %f96;
	mov.b32 	%r239, %f93;
	shl.b32 	%r240, %r239, 23;
	mov.b32 	%f98, %r240;
	ex2.approx.ftz.f32 	%f99, %f97;
	mul.f32 	%f100, %f99, %f98;
	st.shared.f32 	[%r236+512], %f100;
	add.f32 	%f101, %f88, %f100;
	ld.shared.f32 	%f102, [%r236+1024];
	sub.f32 	%f103, %f102, %f7;
	fma.rn.f32 	%f104, %f103, 0f3BBB989D, 0f3F000000;
	cvt.sat.f32.f32 	%f105, %f104;
	fma.rm.f32 	%f106, %f105, %f79, %f78;
	add.f32 	%f107, %f106, 0fCB40007F;
	neg.f32 	%f108, %f107;
	fma.rn.f32 	%f109, %f103, 0f3FB8AA3B, %f108;
	fma.rn.f32 	%f110, %f103, 0f32A57060, %f109;
	mov.b32 	%r241, %f106;
	shl.b32 	%r242, %r241, 23;
	mov.b32 	%f111, %r242;
	ex2.approx.ftz.f32 	%f112, %f110;
	mul.f32 	%f113, %f112, %f111;
	st.shared.f32 	[%r236+1024], %f113;
	add.f32 	%f114, %f101, %f113;
	ld.shared.f32 	%f115, [%r236+1536];
	sub.f32 	%f116, %f115, %f7;
	fma.rn.f32 	%f117, %f116, 0f3BBB989D, 0f3F000000;
	cvt.sat.f32.f32 	%f118, %f117;
	fma.rm.f32 	%f119, %f118, %f79, %f78;
	add.f32 	%f120, %f119, 0fCB40007F;
	neg.f32 	%f121, %f120;
	fma.rn.f32 	%f122, %f116, 0f3FB8AA3B, %f121;
	fma.rn.f32 	%f123, %f116, 0f32A57060, %f122;
	mov.b32 	%r243, %f119;
	shl.b32 	%r244, %r243, 23;
	mov.b32 	%f124, %r244;
	ex2.approx.ftz.f32 	%f125, %f123;
	mul.f32 	%f126, %f125, %f124;
	st.shared.f32 	[%r236+1536], %f126;
	add.f32 	%f206, %f114, %f126;
	add.s32 	%r301, %r301, 512;
	setp.lt.s32 	%p34, %r301, %r122;
	@%p34 bra 	$L__BB6_39;
$L__BB6_40:
	setp.ne.s32 	%p35, %r49, 0;
	bar.sync 	0;
	mov.b32 	%r245, %f206;
	shfl.sync.down.b32	%r246|%p36, %r245, 16, 31, -1;
	mov.b32 	%f127, %r246;
	add.f32 	%f128, %f206, %f127;
	mov.b32 	%r247, %f128;
	shfl.sync.down.b32	%r248|%p37, %r247, 8, 31, -1;
	mov.b32 	%f129, %r248;
	add.f32 	%f130, %f128, %f129;
	mov.b32 	%r249, %f130;
	shfl.sync.down.b32	%r250|%p38, %r249, 4, 31, -1;
	mov.b32 	%f131, %r250;
	add.f32 	%f132, %f130, %f131;
	mov.b32 	%r251, %f132;
	shfl.sync.down.b32	%r252|%p39, %r251, 2, 31, -1;
	mov.b32 	%f133, %r252;
	add.f32 	%f134, %f132, %f133;
	mov.b32 	%r253, %f134;
	shfl.sync.down.b32	%r254|%p40, %r253, 1, 31, -1;
	mov.b32 	%f135, %r254;
	add.f32 	%f15, %f134, %f135;
	@%p35 bra 	$L__BB6_42;
	st.shared.f32 	[%r50+16], %f15;
$L__BB6_42:
	setp.ne.s32 	%p41, %r321, 0;
	bar.sync 	0;
	@%p41 bra 	$L__BB6_44;
	ld.shared.f32 	%f136, [_ZZ39flash_attention_int8_decode_dp4a_kernelPKaS0_S0_PffffiifE9s_max_sum+16];
	add.f32 	%f137, %f136, 0f00000000;
	ld.shared.f32 	%f138, [_ZZ39flash_attention_int8_decode_dp4a_kernelPKaS0_S0_PffffiifE9s_max_sum+20];
	add.f32 	%f139, %f137, %f138;
	ld.shared.f32 	%f140, [_ZZ39flash_attention_int8_decode_dp4a_kernelPKaS0_S0_PffffiifE9s_max_sum+24];
	add.f32 	%f141, %f139, %f140;
	ld.shared.f32 	%f142, [_ZZ39flash_attention_int8_decode_dp4a_kernelPKaS0_S0_PffffiifE9s_max_sum+28];
	add.f32 	%f143, %f141, %f142;
	st.shared.f32 	[_ZZ39flash_attention_int8_decode_dp4a_kernelPKaS0_S0_PffffiifE9s_max_sum+16], %f143;
$L__BB6_44:
	setp.ge.s32 	%p42, %r321, %r122;
	bar.sync 	0;
	ld.shared.f32 	%f144, [_ZZ39flash_attention_int8_decode_dp4a_kernelPKaS0_S0_PffffiifE9s_max_sum+16];
	rcp.rn.f32 	%f16, %f144;
	@%p42 bra 	$L__BB6_50;
	not.b32 	%r255, %r321;
	add.s32 	%r60, %r122, %r255;
	and.b32  	%r256, %r60, 384;
	setp.eq.s32 	%p43, %r256, 384;
	mov.u32 	%r305, %r321;
	@%p43 bra 	$L__BB6_48;
	shr.u32 	%r258, %r60, 7;
	add.s32 	%r259, %r258, 1;
	and.b32  	%r61, %r259, 3;
	mov.b32 	%r304, 0;
	mov.u32 	%r305, %r321;
$L__BB6_47:
	.pragma "nounroll";
	shl.b32 	%r260, %r305, 2;
	add.s32 	%r262, %r131, %r260;
	ld.shared.f32 	%f145, [%r262];
	mul.f32 	%f146, %f16, %f145;
	st.shared.f32 	[%r262], %f146;
	add.s32 	%r305, %r305, 128;
	add.s32 	%r304, %r304, 1;
	setp.ne.s32 	%p44, %r304, %r61;
	@%p44 bra 	$L__BB6_47;
$L__BB6_48:
	setp.lt.u32 	%p45, %r60, 384;
	@%p45 bra 	$L__BB6_50;
$L__BB6_49:
	shl.b32 	%r263, %r305, 2;
	add.s32 	%r265, %r131, %r263;
	ld.shared.f32 	%f147, [%r265];
	mul.f32 	%f148, %f16, %f147;
	st.shared.f32 	[%r265], %f148;
	ld.shared.f32 	%f149, [%r265+512];
	mul.f32 	%f150, %f16, %f149;
	st.shared.f32 	[%r265+512], %f150;
	ld.shared.f32 	%f151, [%r265+1024];
	mul.f32 	%f152, %f16, %f151;
	st.shared.f32 	[%r265+1024], %f152;
	ld.shared.f32 	%f153, [%r265+1536];
	mul.f32 	%f154, %f16, %f153;
	st.shared.f32 	[%r265+1536], %f154;
	add.s32 	%r305, %r305, 512;
	setp.lt.s32 	%p46, %r305, %r122;
	@%p46 bra 	$L__BB6_49;
$L__BB6_50:
	setp.ge.s32 	%p47, %r321, %r123;
	bar.sync 	0;
	@%p47 bra 	$L__BB6_76;
	setp.lt.s32 	%p48, %r122, 1;
	@%p48 bra 	$L__BB6_65;
	and.b32  	%r69, %r122, 7;
$L__BB6_53:
	setp.lt.u32 	%p56, %r122, 8;
	mov.f32 	%f210, 0f00000000;
	mov.b32 	%r318, 0;
	@%p56 bra 	$L__BB6_56;
	and.b32  	%r273, %r122, 2147483640;
	neg.s32 	%r317, %r273;
	add.s32 	%r316, %r123, %r321;
	shl.b32 	%r274, %r123, 1;
	add.s32 	%r315, %r274, %r321;
	mad.lo.s32 	%r314, %r123, 3, %r321;
	shl.b32 	%r275, %r123, 2;
	add.s32 	%r313, %r275, %r321;
	mad.lo.s32 	%r312, %r123, 5, %r321;
	mad.lo.s32 	%r311, %r123, 6, %r321;
	mad.lo.s32 	%r310, %r123, 7, %r321;
	mov.u32 	%r276, shared_mem;
	add.s32 	%r308, %r276, 16;
	mov.f32 	%f210, 0f00000000;
	mov.u32 	%r309, %r321;
$L__BB6_55:
	.pragma "nounroll";
	and.b32  	%r318, %r122, 2147483640;
	ld.shared.v4.f32 	{%f158, %f159, %f160, %f161}, [%r308+-16];
	cvt.s64.s32 	%rd39, %r309;
	add.s64 	%rd40, %rd39, %rd5;
	add.s64 	%rd41, %rd2, %rd40;
	ld.global.nc.u8 	%rs1, [%rd41];
	cvt.s16.s8 	%rs2, %rs1;
	cvt.rn.f32.s16 	%f162, %rs2;
	fma.rn.f32 	%f163, %f158, %f162, %f210;
	cvt.s64.s32 	%rd42, %r316;
	add.s64 	%rd43, %rd42, %rd5;
	add.s64 	%rd44, %rd2, %rd43;
	ld.global.nc.u8 	%rs3, [%rd44];
	cvt.s16.s8 	%rs4, %rs3;
	cvt.rn.f32.s16 	%f164, %rs4;
	fma.rn.f32 	%f165, %f159, %f164, %f163;
	cvt.s64.s32 	%rd45, %r315;
	add.s64 	%rd46, %rd45, %rd5;
	add.s64 	%rd47, %rd2, %rd46;
	ld.global.nc.u8 	%rs5, [%rd47];
	cvt.s16.s8 	%rs6, %rs5;
	cvt.rn.f32.s16 	%f166, %rs6;
	fma.rn.f32 	%f167, %f160, %f166, %f165;
	cvt.s64.s32 	%rd48, %r314;
	add.s64 	%rd49, %rd48, %rd5;
	add.s64 	%rd50, %rd2, %rd49;
	ld.global.nc.u8 	%rs7, [%rd50];
	cvt.s16.s8 	%rs8, %rs7;
	cvt.rn.f32.s16 	%f168, %rs8;
	fma.rn.f32 	%f169, %f161, %f168, %f167;
	ld.shared.v4.f32 	{%f170, %f171, %f172, %f173}, [%r308];
	cvt.s64.s32 	%rd51, %r313;
	add.s64 	%rd52, %rd51, %rd5;
	add.s64 	%rd53, %rd2, %rd52;
	ld.global.nc.u8 	%rs9, [%rd53];
	cvt.s16.s8 	%rs10, %rs9;
	cvt.rn.f32.s16 	%f174, %rs10;
	fma.rn.f32 	%f175, %f170, %f174, %f169;
	cvt.s64.s32 	%rd54, %r312;
	add.s64 	%rd55, %rd54, %rd5;
	add.s64 	%rd56, %rd2, %rd55;
	ld.global.nc.u8 	%rs11, [%rd56];
	cvt.s16.s8 	%rs12, %rs11;
	cvt.rn.f32.s16 	%f176, %rs12;
	fma.rn.f32 	%f177, %f171, %f176, %f175;
	cvt.s64.s32 	%rd57, %r311;
	add.s64 	%rd58, %rd57, %rd5;
	add.s64 	%rd59, %rd2, %rd58;
	ld.global.nc.u8 	%rs13, [%rd59];
	cvt.s16.s8 	%rs14, %rs13;
	cvt.rn.f32.s16 	%f178, %rs14;
	fma.rn.f32 	%f179, %f172, %f178, %f177;
	cvt.s64.s32 	%rd60, %r310;
	add.s64 	%rd61, %rd60, %rd5;
	add.s64 	%rd62, %rd2, %rd61;
	ld.global.nc.u8 	%rs15, [%rd62];
	cvt.s16.s8 	%rs16, %rs15;
	cvt.rn.f32.s16 	%f180, %rs16;
	fma.rn.f32 	%f210, %f173, %f180, %f179;
	add.s32 	%r317, %r317, 8;
	shl.b32 	%r277, %r123, 3;
	add.s32 	%r316, %r316, %r277;
	add.s32 	%r315, %r315, %r277;
	add.s32 	%r314, %r314, %r277;
	add.s32 	%r313, %r313, %r277;
	add.s32 	%r312, %r312, %r277;
	add.s32 	%r311, %r311, %r277;
	add.s32 	%r310, %r310, %r277;
	add.s32 	%r309, %r309, %r277;
	add.s32 	%r308, %r308, 32;
	setp.ne.s32 	%p57, %r317, 0;
	@%p57 bra 	$L__BB6_55;
$L__BB6_56:
	setp.eq.s32 	%p58, %r69, 0;
	@%p58 bra 	$L__BB6_64;
	setp.eq.s32 	%p59, %r69, 1;
	shl.b32 	%r278, %r318, 2;
	mov.u32 	%r279, shared_mem;
	add.s32 	%r101, %r279, %r278;
	ld.shared.f32 	%f181, [%r101];
	mad.lo.s32 	%r102, %r318, %r123, %r321;
	cvt.s64.s32 	%rd63, %r102;
	add.s64 	%rd64, %rd63, %rd5;
	add.s64 	%rd65, %rd2, %rd64;
	ld.global.nc.u8 	%rs17, [%rd65];
	cvt.s16.s8 	%rs18, %rs17;
	cvt.rn.f32.s16 	%f182, %rs18;
	fma.rn.f32 	%f210, %f181, %f182, %f210;
	@%p59 bra 	$L__BB6_64;
	setp.eq.s32 	%p60, %r69, 2;
	ld.shared.f32 	%f183, [%r101+4];
	add.s32 	%r103, %r102, %r123;
	cvt.s64.s32 	%rd66, %r103;
	add.s64 	%rd67, %rd66, %rd5;
	add.s64 	%rd68, %rd2, %rd67;
	ld.global.nc.u8 	%rs19, [%rd68];
	cvt.s16.s8 	%rs20, %rs19;
	cvt.rn.f32.s16 	%f184, %rs20;
	fma.rn.f32 	%f210, %f183, %f184, %f210;
	@%p60 bra 	$L__BB6_64;
	setp.eq.s32 	%p61, %r69, 3;
	ld.shared.f32 	%f185, [%r101+8];
	add.s32 	%r104, %r103, %r123;
	cvt.s64.s32 	%rd69, %r104;
	add.s64 	%rd70, %rd69, %rd5;
	add.s64 	%rd71, %rd2, %rd70;
	ld.global.nc.u8 	%rs21, [%rd71];
	cvt.s16.s8 	%rs22, %rs21;
	cvt.rn.f32.s16 	%f186, %rs22;
	fma.rn.f32 	%f210, %f185, %f186, %f210;
	@%p61 bra 	$L__BB6_64;
	setp.eq.s32 	%p62, %r69, 4;
	ld.shared.f32 	%f187, [%r101+12];
	add.s32 	%r105, %r104, %r123;
	cvt.s64.s32 	%rd72, %r105;
	add.s64 	%rd73, %rd72, %rd5;
	add.s64 	%rd74, %rd2, %rd73;
	ld.global.nc.u8 	%rs23, [%rd74];
	cvt.s16.s8 	%rs24, %rs23;
	cvt.rn.f32.s16 	%f188, %rs24;
	fma.rn.f32 	%f210, %f187, %f188, %f210;
	@%p62 bra 	$L__BB6_64;
	setp.eq.s32 	%p63, %r69, 5;
	ld.shared.f32 	%f189, [%r101+16];
	add.s32 	%r106, %r105, %r123;
	cvt.s64.s32 	%rd75, %r106;
	add.s64 	%rd76, %rd75, %rd5;
	add.s64 	%rd77, %rd2, %rd76;
	ld.global.nc.u8 	%rs25, [%rd77];
	cvt.s16.s8 	%rs26, %rs25;
	cvt.rn.f32.s16 	%f190, %rs26;
	fma.rn.f32 	%f210, %f189, %f190, %f210;
	@%p63 bra 	$L__BB6_64;
	setp.eq.s32 	%p64, %r69, 6;
	ld.shared.f32 	%f191, [%r101+20];
	add.s32 	%r107, %r106, %r123;
	cvt.s64.s32 	%rd78, %r107;
	add.s64 	%rd79, %rd78, %rd5;
	add.s64 	%rd80, %rd2, %rd79;
	ld.global.nc.u8 	%rs27, [%rd80];
	cvt.s16.s8 	%rs28, %rs27;
	cvt.rn.f32.s16 	%f192, %rs28;
	fma.rn.f32 	%f210, %f191, %f192, %f210;
	@%p64 bra 	$L__BB6_64;
	ld.shared.f32 	%f193, [%r101+24];
	add.s32 	%r280, %r107, %r123;
	cvt.s64.s32 	%rd81, %r280;
	add.s64 	%rd82, %rd81, %rd5;
	add.s64 	%rd83, %rd2, %rd82;
	ld.global.nc.u8 	%rs29, [%rd83];
	cvt.s16.s8 	%rs30, %rs29;
	cvt.rn.f32.s16 	%f194, %rs30;
	fma.rn.f32 	%f210, %f193, %f194, %f210;
$L__BB6_64:
	mul.f32 	%f195, %f32, %f210;
	cvt.u64.u32 	%rd84, %r321;
	add.s64 	%rd85, %rd84, %rd4;
	shl.b64 	%rd86, %rd85, 2;
	add.s64 	%rd87, %rd3, %rd86;
	st.global.f32 	[%rd87], %f195;
	add.s32 	%r321, %r321, 128;
	setp.lt.s32 	%p65, %r321, %r123;
	@%p65 bra 	$L__BB6_53;
	bra.uni 	$L__BB6_76;
$L__BB6_65:
	mul.f32 	%f29, %f32, 0f00000000;
	not.b32 	%r266, %r321;
	add.s32 	%r109, %r123, %r266;
	shr.u32 	%r267, %r109, 7;
	add.s32 	%r110, %r267, 1;
	and.b32  	%r111, %r110, 7;
	setp.lt.u32 	%p49, %r109, 896;
	@%p49 bra 	$L__BB6_68;
	and.b32  	%r112, %r110, 67108856;
	mov.b32 	%r320, 0;
$L__BB6_67:
	.pragma "nounroll";
	cvt.u64.u32 	%rd23, %r321;
	add.s64 	%rd24, %rd23, %rd4;
	shl.b64 	%rd25, %rd24, 2;
	add.s64 	%rd26, %rd3, %rd25;
	st.global.f32 	[%rd26], %f29;
	st.global.f32 	[%rd26+512], %f29;
	st.global.f32 	[%rd26+1024], %f29;
	st.global.f32 	[%rd26+1536], %f29;
	st.global.f32 	[%rd26+2048], %f29;
	st.global.f32 	[%rd26+2560], %f29;
	st.global.f32 	[%rd26+3072], %f29;
	st.global.f32 	[%rd26+3584], %f29;
	add.s32 	%r321, %r321, 1024;
	add.s32 	%r320, %r320, 8;
	setp.ne.s32 	%p50, %r320, %r112;
	@%p50 bra 	$L__BB6_67;
$L__BB6_68:
	setp.eq.s32 	%p51, %r111, 0;
	@%p51 bra 	$L__BB6_76;
	setp.lt.u32 	%p52, %r111, 4;
	@%p52 bra 	$L__BB6_71;
	cvt.u64.u32 	%rd27, %r321;
	add.s64 	%rd28, %rd27, %rd4;
	shl.b64 	%rd29, %rd28, 2;
	add.s64 	%rd30, %rd3, %rd29;
	st.global.f32 	[%rd30], %f29;
	st.global.f32 	[%rd30+512], %f29;
	st.global.f32 	[%rd30+1024], %f29;
	st.global.f32 	[%rd30+1536], %f29;
	add.s32 	%r321, %r321, 512;
$L__BB6_71:
	and.b32  	%r269, %r110, 3;
	setp.eq.s32 	%p53, %r269, 0;
	@%p53 bra 	$L__BB6_76;
	setp.eq.s32 	%p54, %r269, 1;
	@%p54 bra 	$L__BB6_74;
	cvt.u64.u32 	%rd31, %r321;
	add.s64 	%rd32, %rd31, %rd4;
	shl.b64 	%rd33, %rd32, 2;
	add.s64 	%rd34, %rd3, %rd33;
	st.global.f32 	[%rd34], %f29;
	st.global.f32 	[%rd34+512], %f29;
	add.s32 	%r321, %r321, 256;
$L__BB6_74:
	and.b32  	%r270, %r109, 128;
	setp.ne.s32 	%p55, %r270, 0;
	@%p55 bra 	$L__BB6_76;
	cvt.u64.u32 	%rd35, %r321;
	add.s64 	%rd36, %rd35, %rd4;
	shl.b64 	%rd37, %rd36, 2;
	add.s64 	%rd38, %rd3, %rd37;
	st.global.f32 	[%rd38], %f29;
$L__BB6_76:
	ret;
$L__BB6_77:
	mul.wide.u32 	%rd15, %r283, 4;
	add.s64 	%rd16, %rd6, %rd15;
	ld.global.nc.u32 	%r145, [%rd16];
	shl.b32 	%r146, %r283, 2;
	add.s32 	%r147, %r2, %r146;
	st.shared.u32 	[%r147], %r145;
	ld.global.nc.u32 	%r148, [%rd16+512];
	st.shared.u32 	[%r147+512], %r148;
	ld.global.nc.u32 	%r149, [%rd16+1024];
	st.shared.u32 	[%r147+1024], %r149;
	ld.global.nc.u32 	%r150, [%rd16+1536];
	st.shared.u32 	[%r147+1536], %r150;
	add.s32 	%r283, %r283, 512;
	setp.lt.s32 	%p5, %r283, %r3;
	@%p5 bra 	$L__BB6_77;
	bra.uni 	$L__BB6_5;

}
	// .globl	_Z47flash_attention_int8_decode_batched_wmma_kernelPKaS0_S0_Pffffiiif
.visible .entry _Z47flash_attention_int8_decode_batched_wmma_kernelPKaS0_S0_Pffffiiif(
	.param .u64 .ptr .align 1 _Z47flash_attention_int8_decode_batched_wmma_kernelPKaS0_S0_Pffffiiif_param_0,
	.param .u64 .ptr .align 1 _Z47flash_attention_int8_decode_batched_wmma_kernelPKaS0_S0_Pffffiiif_param_1,
	.param .u64 .ptr .align 1 _Z47flash_attention_int8_decode_batched_wmma_kernelPKaS0_S0_Pffffiiif_param_2,
	.param .u64 .ptr .align 1 _Z47flash_attention_int8_decode_batched_wmma_kernelPKaS0_S0_Pffffiiif_param_3,
	.param .f32 _Z47flash_attention_int8_decode_batched_wmma_kernelPKaS0_S0_Pffffiiif_param_4,
	.param .f32 _Z47flash_attention_int8_decode_batched_wmma_kernelPKaS0_S0_Pffffiiif_param_5,
	.param .f32 _Z47flash_attention_int8_decode_batched_wmma_kernelPKaS0_S0_Pffffiiif_param_6,
	.param .u32 _Z47flash_attention_int8_decode_batched_wmma_kernelPKaS0_S0_Pffffiiif_param_7,
	.param .u32 _Z47flash_attention_int8_decode_batched_wmma_kernelPKaS0_S0_Pffffiiif_param_8,
	.param .u32 _Z47flash_attention_int8_decode_batched_wmma_kernelPKaS0_S0_Pffffiiif_param_9,
	.param .f32 _Z47flash_attention_int8_decode_batched_wmma_kernelPKaS0_S0_Pffffiiif_param_10
)
{
	.reg .pred 	%p<76>;
	.reg .b16 	%rs<31>;
	.reg .b32 	%r<479>;
	.reg .b32 	%f<304>;
	.reg .b64 	%rd<73>;
	// demoted variable
	.shared .align 4 .b8 _ZZ47flash_attention_int8_decode_batched_wmma_kernelPKaS0_S0_PffffiiifE5s_max[64];
	// demoted variable
	.shared .align 4 .b8 _ZZ47flash_attention_int8_decode_batched_wmma_kernelPKaS0_S0_PffffiiifE5s_sum[64];
	ld.param.u64 	%rd15, [_Z47flash_attention_int8_decode_batched_wmma_kernelPKaS0_S0_Pffffiiif_param_2];
	ld.param.u64 	%rd16, [_Z47flash_attention_int8_decode_batched_wmma_kernelPKaS0_S0_Pffffiiif_param_3];
	ld.param.f32 	%f38, [_Z47flash_attention_int8_decode_batched_wmma_kernelPKaS0_S0_Pffffiiif_param_4];
	ld.param.f32 	%f39, [_Z47flash_attention_int8_decode_batched_wmma_kernelPKaS0_S0_Pffffiiif_param_5];
	ld.param.u32 	%r199, [_Z47flash_attention_int8_decode_batched_wmma_kernelPKaS0_S0_Pffffiiif_param_7];
	ld.param.u32 	%r200, [_Z47flash_attention_int8_decode_batched_wmma_kernelPKaS0_S0_Pffffiiif_param_8];
	ld.param.u32 	%r201, [_Z47flash_attention_int8_decode_batched_wmma_kernelPKaS0_S0_Pffffiiif_param_9];
	ld.param.f32 	%f41, [_Z47flash_attention_int8_decode_batched_wmma_kernelPKaS0_S0_Pffffiiif_param_10];
	cvta.to.global.u64 	%rd1, %rd15;
	cvta.to.global.u64 	%rd2, %rd16;
	mov.u32 	%r202, %ctaid.x;
	shl.b32 	%r1, %r202, 4;
	mov.u32 	%r2, %tid.x;
	setp.le.s32 	%p1, %r199, %r1;
	@%p1 bra 	$L__BB7_101;
	sub.s32 	%r3, %r199, %r1;
	min.s32 	%r4, %r3, 16;
	add.s32 	%r203, %r200, 15;
	shr.s32 	%r204, %r203, 31;
	shr.u32 	%r205, %r204, 28;
	add.s32 	%r206, %r203, %r205;
	shl.b32 	%r207, %r206, 6;
	and.b32  	%r208, %r207, -1024;
	mov.u32 	%r209, shared_mem;
	add.s32 	%r5, %r209, %r208;
	shr.u32 	%r210, %r2, 1;
	and.b32  	%r449, %r210, 496;
	setp.ge.s32 	%p2, %r449, %r200;
	@%p2 bra 	$L__BB7_17;
	setp.lt.s32 	%p3, %r201, 1;
	mul.lo.s32 	%r211, %r201, %r1;
	cvt.s64.s32 	%rd3, %r211;
	@%p3 bra 	$L__BB7_12;
	add.s32 	%r7, %r201, -1;
	mul.lo.s32 	%r230, %r211, %r200;
	cvt.s64.s32 	%rd18, %r230;
	shr.u32 	%r275, %r7, 4;
	add.s32 	%r276, %r275, 1;
	and.b32  	%r277, %r276, 3;
$L__BB7_4:
	setp.lt.u32 	%p8, %r7, 48;
	mul.lo.s32 	%r228, %r449, %r201;
	cvt.u64.u32 	%rd17, %r228;
	add.s64 	%rd4, %rd17, %rd18;
	mov.b32 	%r446, 0;
	mov.u32 	%r445, %r446;
	mov.u32 	%r444, %r446;
	mov.u32 	%r443, %r446;
	mov.u32 	%r442, %r446;
	mov.u32 	%r441, %r446;
	mov.u32 	%r440, %r446;
	mov.u32 	%r439, %r446;
	mov.u32 	%r438, %r446;
	@%p8 bra 	$L__BB7_7;
	mov.b32 	%r446, 0;
	mov.u32 	%r421, %r446;
$L__BB7_6:
	ld.param.u64 	%rd71, [_Z47flash_attention_int8_decode_batched_wmma_kernelPKaS0_S0_Pffffiiif_param_1];
	ld.param.u64 	%rd69, [_Z47flash_attention_int8_decode_batched_wmma_kernelPKaS0_S0_Pffffiiif_param_0];
	cvt.u64.u32 	%rd19, %r438;
	add.s64 	%rd20, %rd19, %rd3;
	cvta.to.global.u64 	%rd21, %rd69;
	add.s64 	%rd22, %rd21, %rd20;
	wmma.load.a.sync.aligned.row.m16n16k16.global.s8 	{%r232, %r233}, [%rd22], %r201;
	add.s64 	%rd23, %rd4, %rd19;
	cvta.to.global.u64 	%rd24, %rd71;
	add.s64 	%rd25, %rd24, %rd23;
	wmma.load.b.sync.aligned.col.m16n16k16.global.s8 	{%r234, %r235}, [%rd25], %r201;
	wmma.mma.sync.aligned.row.col.m16n16k16.s32.s8.s8.s32 {%r236, %r237, %r238, %r239, %r240, %r241, %r242, %r243}, {%r232, %r233}, {%r234, %r235}, {%r439, %r440, %r441, %r442, %r443, %r444, %r445, %r446};
	add.s64 	%rd26, %rd22, 16;
	wmma.load.a.sync.aligned.row.m16n16k16.global.s8 	{%r244, %r245}, [%rd26], %r201;
	add.s64 	%rd27, %rd25, 16;
	wmma.load.b.sync.aligned.col.m16n16k16.global.s8 	{%r246, %r247}, [%rd27], %r201;
	wmma.mma.sync.aligned.row.col.m16n16k16.s32.s8.s8.s32 {%r248, %r249, %r250, %r251, %r252, %r253, %r254, %r255}, {%r244, %r245}, {%r246, %r247}, {%r236, %r237, %r238, %r239, %r240, %r241, %r242, %r243};
	add.s64 	%rd28, %rd22, 32;
	wmma.load.a.sync.aligned.row.m16n16k16.global.s8 	{%r256, %r257}, [%rd28], %r201;
	add.s64 	%rd29, %rd25, 32;
	wmma.load.b.sync.aligned.col.m16n16k16.global.s8 	{%r258, %r259}, [%rd29], %r201;
	wmma.mma.sync.aligned.row.col.m16n16k16.s32.s8.s8.s32 {%r260, %r261, %r262, %r263, %r264, %r265, %r266, %r267}, {%r256, %r257}, {%r258, %r259}, {%r248, %r249, %r250, %r251, %r252, %r253, %r254, %r255};
	add.s64 	%rd30, %rd22, 48;
	wmma.load.a.sync.aligned.row.m16n16k16.global.s8 	{%r268, %r269}, [%rd30], %r201;
	add.s64 	%rd31, %rd25, 48;
	wmma.load.b.sync.aligned.col.m16n16k16.global.s8 	{%r270, %r271}, [%rd31], %r201;
	wmma.mma.sync.aligned.row.col.m16n16k16.s32.s8.s8.s32 {%r439, %r440, %r441, %r442, %r443, %r444, %r445, %r446}, {%r268, %r269}, {%r270, %r271}, {%r260, %r261, %r262, %r263, %r264, %r265, %r266, %r267};
	add.s32 	%r438, %r438, 64;
	add.s32 	%r421, %r421, 4;
	shr.u32 	%r272, %r7, 4;
	add.s32 	%r273, %r272, 1;
	and.b32  	%r274, %r273, 536870908;
	setp.ne.s32 	%p9, %r421, %r274;
	@%p9 bra 	$L__BB7_6;
$L__BB7_7:
	setp.eq.s32 	%p10, %r277, 0;
	@%p10 bra 	$L__BB7_11;
	ld.param.u64 	%rd72, [_Z47flash_attention_int8_decode_batched_wmma_kernelPKaS0_S0_Pffffiiif_param_1];
	ld.param.u64 	%rd70, [_Z47flash_attention_int8_decode_batched_wmma_kernelPKaS0_S0_Pffffiiif_param_0];
	shr.u32 	%r278, %r7, 4;
	add.s32 	%r279, %r278, 1;
	and.b32  	%r280, %r279, 3;
	setp.eq.s32 	%p11, %r280, 1;
	cvt.u64.u32 	%rd32, %r438;
	add.s64 	%rd33, %rd32, %rd3;
	cvta.to.global.u64 	%rd34, %rd70;
	add.s64 	%rd5, %rd34, %rd33;
	wmma.load.a.sync.aligned.row.m16n16k16.global.s8 	{%r281, %r282}, [%rd5], %r201;
	add.s64 	%rd35, %rd4, %rd32;
	cvta.to.global.u64 	%rd36, %rd72;
	add.s64 	%rd6, %rd36, %rd35;
	wmma.load.b.sync.aligned.col.m16n16k16.global.s8 	{%r283, %r284}, [%rd6], %r201;
	wmma.mma.sync.aligned.row.col.m16n16k16.s32.s8.s8.s32 {%r439, %r440, %r441, %r442, %r443, %r444, %r445, %r446}, {%r281, %r282}, {%r283, %r284}, {%r439, %r440, %r441, %r442, %r443, %r444, %r445, %r446};
	@%p11 bra 	$L__BB7_11;
	setp.eq.s32 	%p12, %r280, 2;
	add.s64 	%rd37, %rd5, 16;
	wmma.load.a.sync.aligned.row.m16n16k16.global.s8 	{%r288, %r289}, [%rd37], %r201;
	add.s64 	%rd38, %rd6, 16;
	wmma.load.b.sync.aligned.col.m16n16k16.global.s8 	{%r290, %r291}, [%rd38], %r201;
	wmma.mma.sync.aligned.row.col.m16n16k16.s32.s8.s8.s32 {%r439, %r440, %r441, %r442, %r443, %r444, %r445, %r446}, {%r288, %r289}, {%r290, %r291}, {%r439, %r440, %r441, %r442, %r443, %r444, %r445, %r446};
	@%p12 bra 	$L__BB7_11;
	add.s64 	%rd39, %rd5, 32;
	wmma.load.a.sync.aligned.row.m16n16k16.global.s8 	{%r292, %r293}, [%rd39], %r201;
	add.s64 	%rd40, %rd6, 32;
	wmma.load.b.sync.aligned.col.m16n16k16.global.s8 	{%r294, %r295}, [%rd40], %r201;
	wmma.mma.sync.aligned.row.col.m16n16k16.s32.s8.s8.s32 {%r439, %r440, %r441, %r442, %r443, %r444, %r445, %r446}, {%r292, %r293}, {%r294, %r295}, {%r439, %r440, %r441, %r442, %r443, %r444, %r445, %r446};
$L__BB7_11:
	shl.b32 	%r296, %r449, 2;
	add.s32 	%r297, %r5, %r296;
	wmma.store.d.sync.aligned.row.m16n16k16.shared.s32 	[%r297], {%r439, %r440, %r441, %r442, %r443, %r444, %r445, %r446}, %r200;
	add.s32 	%r449, %r449, 64;
	setp.lt.s32 	%p13, %r449, %r200;
	@%p13 bra 	$L__BB7_4;
	bra.uni 	$L__BB7_17;
$L__BB7_12:
	not.b32 	%r212, %r449;
	add.s32 	%r79, %r200, %r212;
	and.b32  	%r213, %r79, 192;
	setp.eq.s32 	%p4, %r213, 192;
	@%p4 bra 	$L__BB7_15;
	shr.u32 	%r215, %r79, 6;
	add.s32 	%r216, %r215, 1;
	and.b32  	%r80, %r216, 3;
	mov.b32 	%r448, 0;
$L__BB7_14:
	.pragma "nounroll";
	shl.b32 	%r217, %r449, 2;
	add.s32 	%r218, %r5, %r217;
	mov.b32 	%r219, 0;
	wmma.store.d.sync.aligned.row.m16n16k16.shared.s32 	[%r218], {%r219, %r219, %r219, %r219, %r219, %r219, %r219, %r219}, %r200;
	add.s32 	%r449, %r449, 64;
	add.s32 	%r448, %r448, 1;
	setp.ne.s32 	%p5, %r448, %r80;
	@%p5 bra 	$L__BB7_14;
$L__BB7_15:
	setp.lt.u32 	%p6, %r79, 192;
	@%p6 bra 	$L__BB7_17;
$L__BB7_16:
	shl.b32 	%r220, %r449, 2;
	add.s32 	%r221, %r5, %r220;
	mov.b32 	%r222, 0;
	wmma.store.d.sync.aligned.row.m16n16k16.shared.s32 	[%r221], {%r222, %r222, %r222, %r222, %r222, %r222, %r222, %r222}, %r200;
	add.s32 	%r223, %r221, 256;
	wmma.store.d.sync.aligned.row.m16n16k16.shared.s32 	[%r223], {%r222, %r222, %r222, %r222, %r222, %r222, %r222, %r222}, %r200;
	add.s32 	%r224, %r221, 512;
	wmma.store.d.sync.aligned.row.m16n16k16.shared.s32 	[%r224], {%r222, %r222, %r222, %r222, %r222, %r222, %r222, %r222}, %r200;
	add.s32 	%r225, %r221, 768;
	wmma.store.d.sync.aligned.row.m16n16k16.shared.s32 	[%r225], {%r222, %r222, %r222, %r222, %r222, %r222, %r222, %r222}, %r200;
	add.s32 	%r449, %r449, 256;
	setp.lt.s32 	%p7, %r449, %r200;
	@%p7 bra 	$L__BB7_16;
$L__BB7_17:
	bar.sync 	0;
	setp.lt.s32 	%p14, %r3, 1;
	@%p14 bra 	$L__BB7_27;
	max.s32 	%r88, %r4, 1;
	not.b32 	%r299, %r2;
	add.s32 	%r89, %r200, %r299;
	and.b32  	%r90, %r89, 384;
	add.s32 	%r91, %r2, 128;
	add.s32 	%r92, %r2, 256;
	add.s32 	%r93, %r2, 384;
	mov.b32 	%r451, 0;
$L__BB7_19:
	setp.ge.s32 	%p15, %r2, %r200;
	@%p15 bra 	$L__BB7_26;
	setp.eq.s32 	%p16, %r90, 384;
	mul.lo.s32 	%r95, %r451, %r200;
	mov.u32 	%r452, %r2;
	@%p16 bra 	$L__BB7_24;
	setp.eq.s32 	%p17, %r90, 0;
	add.s32 	%r300, %r2, %r95;
	shl.b32 	%r301, %r300, 2;
	add.s32 	%r96, %r5, %r301;
	ld.shared.u32 	%r302, [%r96];
	cvt.rn.f32.s32 	%f42, %r302;
	mul.f32 	%f43, %f38, %f42;
	mul.f32 	%f44, %f39, %f43;
	mul.f32 	%f45, %f41, %f44;
	mov.u32 	%r303, shared_mem;
	add.s32 	%r97, %r303, %r301;
	st.shared.f32 	[%r97], %f45;
	mov.u32 	%r452, %r91;
	@%p17 bra 	$L__BB7_24;
	setp.eq.s32 	%p18, %r90, 128;
	ld.shared.u32 	%r304, [%r96+512];
	cvt.rn.f32.s32 	%f46, %r304;
	mul.f32 	%f47, %f38, %f46;
	mul.f32 	%f48, %f39, %f47;
	mul.f32 	%f49, %f41, %f48;
	st.shared.f32 	[%r97+512], %f49;
	mov.u32 	%r452, %r92;
	@%p18 bra 	$L__BB7_24;
	ld.shared.u32 	%r305, [%r96+1024];
	cvt.rn.f32.s32 	%f50, %r305;
	mul.f32 	%f51, %f38, %f50;
	mul.f32 	%f52, %f39, %f51;
	mul.f32 	%f53, %f41, %f52;
	st.shared.f32 	[%r97+1024], %f53;
	mov.u32 	%r452, %r93;
$L__BB7_24:
	setp.lt.u32 	%p19, %r89, 384;
	@%p19 bra 	$L__BB7_26;
$L__BB7_25:
	add.s32 	%r306, %r452, %r95;
	shl.b32 	%r307, %r306, 2;
	add.s32 	%r308, %r5, %r307;
	ld.shared.u32 	%r309, [%r308];
	cvt.rn.f32.s32 	%f54, %r309;
	mul.f32 	%f55, %f38, %f54;
	mul.f32 	%f56, %f39, %f55;
	mul.f32 	%f57, %f41, %f56;
	mov.u32 	%r310, shared_mem;
	add.s32 	%r311, %r310, %r307;
	st.shared.f32 	[%r311], %f57;
	ld.shared.u32 	%r312, [%r308+512];
	cvt.rn.f32.s32 	%f58, %r312;
	mul.f32 	%f59, %f38, %f58;
	mul.f32 	%f60, %f39, %f59;
	mul.f32 	%f61, %f41, %f60;
	st.shared.f32 	[%r311+512], %f61;
	ld.shared.u32 	%r313, [%r308+1024];
	cvt.rn.f32.s32 	%f62, %r313;
	mul.f32 	%f63, %f38, %f62;
	mul.f32 	%f64, %f39, %f63;
	mul.f32 	%f65, %f41, %f64;
	st.shared.f32 	[%r311+1024], %f65;
	ld.shared.u32 	%r314, [%r308+1536];
	cvt.rn.f32.s32 	%f66, %r314;
	mul.f32 	%f67, %f38, %f66;
	mul.f32 	%f68, %f39, %f67;
	mul.f32 	%f69, %f41, %f68;
	st.shared.f32 	[%r311+1536], %f69;
	add.s32 	%r452, %r452, 512;
	setp.lt.s32 	%p20, %r452, %r200;
	@%p20 bra 	$L__BB7_25;
$L__BB7_26:
	add.s32 	%r451, %r451, 1;
	setp.ne.s32 	%p21, %r451, %r88;
	@%p21 bra 	$L__BB7_19;
$L__BB7_27:
	bar.sync 	0;
	setp.gt.u32 	%p22, %r2, 15;
	@%p22 bra 	$L__BB7_29;
	shl.b32 	%r315, %r2, 2;
	mov.u32 	%r316, _ZZ47flash_attention_int8_decode_batched_wmma_kernelPKaS0_S0_PffffiiifE5s_max;
	add.s32 	%r317, %r316, %r315;
	mov.b32 	%r318, -8388609;
	st.shared.u32 	[%r317], %r318;
	mov.u32 	%r319, _ZZ47flash_attention_int8_decode_batched_wmma_kernelPKaS0_S0_PffffiiifE5s_sum;
	add.s32 	%r320, %r319, %r315;
	mov.b32 	%r321, 0;
	st.shared.u32 	[%r320], %r321;
$L__BB7_29:
	setp.lt.s32 	%p23, %r3, 1;
	bar.sync 	0;
	@%p23 bra 	$L__BB7_47;
	max.s32 	%r102, %r4, 1;
	not.b32 	%r323, %r2;
	add.s32 	%r103, %r200, %r323;
	shr.u32 	%r324, %r103, 7;
	add.s32 	%r325, %r324, 1;
	and.b32  	%r104, %r325, 15;
	add.s32 	%r105, %r104, -1;
	and.b32  	%r106, %r325, 7;
	add.s32 	%r107, %r106, -1;
	and.b32  	%r108, %r325, 67108848;
	and.b32  	%r109, %r325, 3;
	mov.b32 	%r454, 0;
$L__BB7_31:
	setp.ge.s32 	%p24, %r2, %r200;
	mov.b32 	%r460, -8388609;
	@%p24 bra 	$L__BB7_46;
	setp.lt.u32 	%p25, %r103, 1920;
	mul.lo.s32 	%r111, %r454, %r200;
	mov.f32 	%f295, 0fFF7FFFFF;
	mov.u32 	%r457, %r2;
	@%p25 bra 	$L__BB7_35;
	mov.b32 	%r456, 0;
	mov.f32 	%f295, 0fFF7FFFFF;
	mov.u32 	%r457, %r2;
$L__BB7_34:
	.pragma "nounroll";
	add.s32 	%r328, %r457, %r111;
	shl.b32 	%r329, %r328, 2;
	mov.u32 	%r330, shared_mem;
	add.s32 	%r331, %r330, %r329;
	ld.shared.f32 	%f73, [%r331];
	max.f32 	%f74, %f295, %f73;
	ld.shared.f32 	%f75, [%r331+512];
	max.f32 	%f76, %f74, %f75;
	ld.shared.f32 	%f77, [%r331+1024];
	max.f32 	%f78, %f76, %f77;
	ld.shared.f32 	%f79, [%r331+1536];
	max.f32 	%f80, %f78, %f79;
	ld.shared.f32 	%f81, [%r331+2048];
	max.f32 	%f82, %f80, %f81;
	ld.shared.f32 	%f83, [%r331+2560];
	max.f32 	%f84, %f82, %f83;
	ld.shared.f32 	%f85, [%r331+3072];
	max.f32 	%f86, %f84, %f85;
	ld.shared.f32 	%f87, [%r331+3584];
	max.f32 	%f88, %f86, %f87;
	ld.shared.f32 	%f89, [%r331+4096];
	max.f32 	%f90, %f88, %f89;
	ld.shared.f32 	%f91, [%r331+4608];
	max.f32 	%f92, %f90, %f91;
	ld.shared.f32 	%f93, [%r331+5120];
	max.f32 	%f94, %f92, %f93;
	ld.shared.f32 	%f95, [%r331+5632];
	max.f32 	%f96, %f94, %f95;
	ld.shared.f32 	%f97, [%r331+6144];
	max.f32 	%f98, %f96, %f97;
	ld.shared.f32 	%f99, [%r331+6656];
	max.f32 	%f100, %f98, %f99;
	ld.shared.f32 	%f101, [%r331+7168];
	max.f32 	%f102, %f100, %f101;
	ld.shared.f32 	%f103, [%r331+7680];
	max.f32 	%f295, %f102, %f103;
	add.s32 	%r457, %r457, 2048;
	add.s32 	%r456, %r456, 16;
	setp.ne.s32 	%p26, %r456, %r108;
	@%p26 bra 	$L__BB7_34;
$L__BB7_35:
	setp.eq.s32 	%p27, %r104, 0;
	@%p27 bra 	$L__BB7_45;
	setp.lt.u32 	%p28, %r105, 7;
	@%p28 bra 	$L__BB7_38;
	add.s32 	%r332, %r457, %r111;
	shl.b32 	%r333, %r332, 2;
	mov.u32 	%r334, shared_mem;
	add.s32 	%r335, %r334, %r333;
	ld.shared.f32 	%f105, [%r335];
	max.f32 	%f106, %f295, %f105;
	ld.shared.f32 	%f107, [%r335+512];
	max.f32 	%f108, %f106, %f107;
	ld.shared.f32 	%f109, [%r335+1024];
	max.f32 	%f110, %f108, %f109;
	ld.shared.f32 	%f111, [%r335+1536];
	max.f32 	%f112, %f110, %f111;
	ld.shared.f32 	%f113, [%r335+2048];
	max.f32 	%f114, %f112, %f113;
	ld.shared.f32 	%f115, [%r335+2560];
	max.f32 	%f116, %f114, %f115;
	ld.shared.f32 	%f117, [%r335+3072];
	max.f32 	%f118, %f116, %f117;
	ld.shared.f32 	%f119, [%r335+3584];
	max.f32 	%f295, %f118, %f119;
	add.s32 	%r457, %r457, 1024;
$L__BB7_38:
	setp.eq.s32 	%p29, %r106, 0;
	@%p29 bra 	$L__BB7_45;
	setp.lt.u32 	%p30, %r107, 3;
	@%p30 bra 	$L__BB7_41;
	add.s32 	%r336, %r457, %r111;
	shl.b32 	%r337, %r336, 2;
	mov.u32 	%r338, shared_mem;
	add.s32 	%r339, %r338, %r337;
	ld.shared.f32 	%f121, [%r339];
	max.f32 	%f122, %f295, %f121;
	ld.shared.f32 	%f123, [%r339+512];
	max.f32 	%f124, %f122, %f123;
	ld.shared.f32 	%f125, [%r339+1024];
	max.f32 	%f126, %f124, %f125;
	ld.shared.f32 	%f127, [%r339+1536];
	max.f32 	%f295, %f126, %f127;
	add.s32 	%r457, %r457, 512;
$L__BB7_41:
	setp.eq.s32 	%p31, %r109, 0;
	@%p31 bra 	$L__BB7_45;
	setp.eq.s32 	%p32, %r109, 1;
	add.s32 	%r340, %r457, %r111;
	shl.b32 	%r341, %r340, 2;
	mov.u32 	%r342, shared_mem;
	add.s32 	%r121, %r342, %r341;
	ld.shared.f32 	%f128, [%r121];
	max.f32 	%f295, %f295, %f128;
	@%p32 bra 	$L__BB7_45;
	setp.eq.s32 	%p33, %r109, 2;
	ld.shared.f32 	%f129, [%r121+512];
	max.f32 	%f295, %f295, %f129;
	@%p33 bra 	$L__BB7_45;
	ld.shared.f32 	%f130, [%r121+1024];
	max.f32 	%f295, %f295, %f130;
$L__BB7_45:
	mov.b32 	%r460, %f295;
$L__BB7_46:
	shl.b32 	%r343, %r454, 2;
	mov.u32 	%r344, _ZZ47flash_attention_int8_decode_batched_wmma_kernelPKaS0_S0_PffffiiifE5s_max;
	add.s32 	%r345, %r344, %r343;
	atom.shared.max.s32 	%r346, [%r345], %r460;
	add.s32 	%r454, %r454, 1;
	setp.ne.s32 	%p34, %r454, %r102;
	@%p34 bra 	$L__BB7_31;
$L__BB7_47:
	setp.lt.s32 	%p35, %r3, 1;
	bar.sync 	0;
	@%p35 bra 	$L__BB7_57;
	max.s32 	%r125, %r4, 1;
	not.b32 	%r348, %r2;
	add.s32 	%r126, %r200, %r348;
	and.b32  	%r127, %r126, 384;
	add.s32 	%r128, %r2, 128;
	add.s32 	%r129, %r2, 256;
	add.s32 	%r130, %r2, 384;
	mov.b32 	%r461, 0;
$L__BB7_49:
	setp.ge.s32 	%p36, %r2, %r200;
	mov.f32 	%f299, 0f00000000;
	@%p36 bra 	$L__BB7_56;
	setp.eq.s32 	%p37, %r127, 384;
	mul.lo.s32 	%r132, %r461, %r200;
	shl.b32 	%r349, %r461, 2;
	mov.u32 	%r350, _ZZ47flash_attention_int8_decode_batched_wmma_kernelPKaS0_S0_PffffiiifE5s_max;
	add.s32 	%r351, %r350, %r349;
	ld.shared.f32 	%f15, [%r351];
	mov.f32 	%f299, 0f00000000;
	mov.u32 	%r462, %r2;
	@%p37 bra 	$L__BB7_54;
	setp.eq.s32 	%p38, %r127, 0;
	add.s32 	%r352, %r2, %r132;
	shl.b32 	%r353, %r352, 2;
	mov.u32 	%r354, shared_mem;
	add.s32 	%r133, %r354, %r353;
	ld.shared.f32 	%f134, [%r133];
	sub.f32 	%f135, %f134, %f15;
	fma.rn.f32 	%f136, %f135, 0f3BBB989D, 0f3F000000;
	cvt.sat.f32.f32 	%f137, %f136;
	mov.f32 	%f138, 0f4B400001;
	mov.f32 	%f139, 0f437C0000;
	fma.rm.f32 	%f140, %f137, %f139, %f138;
	add.f32 	%f141, %f140, 0fCB40007F;
	neg.f32 	%f142, %f141;
	fma.rn.f32 	%f143, %f135, 0f3FB8AA3B, %f142;
	fma.rn.f32 	%f144, %f135, 0f32A57060, %f143;
	mov.b32 	%r355, %f140;
	shl.b32 	%r356, %r355, 23;
	mov.b32 	%f145, %r356;
	ex2.approx.ftz.f32 	%f146, %f144;
	mul.f32 	%f147, %f146, %f145;
	st.shared.f32 	[%r133], %f147;
	add.f32 	%f299, %f147, 0f00000000;
	mov.u32 	%r462, %r128;
	@%p38 bra 	$L__BB7_54;
	setp.eq.s32 	%p39, %r127, 128;
	ld.shared.f32 	%f148, [%r133+512];
	sub.f32 	%f149, %f148, %f15;
	fma.rn.f32 	%f150, %f149, 0f3BBB989D, 0f3F000000;
	cvt.sat.f32.f32 	%f151, %f150;
	mov.f32 	%f152, 0f4B400001;
	mov.f32 	%f153, 0f437C0000;
	fma.rm.f32 	%f154, %f151, %f153, %f152;
	add.f32 	%f155, %f154, 0fCB40007F;
	neg.f32 	%f156, %f155;
	fma.rn.f32 	%f157, %f149, 0f3FB8AA3B, %f156;
	fma.rn.f32 	%f158, %f149, 0f32A57060, %f157;
	mov.b32 	%r357, %f154;
	shl.b32 	%r358, %r357, 23;
	mov.b32 	%f159, %r358;
	ex2.approx.ftz.f32 	%f160, %f158;
	mul.f32 	%f161, %f160, %f159;
	st.shared.f32 	[%r133+512], %f161;
	add.f32 	%f299, %f299, %f161;
	mov.u32 	%r462, %r129;
	@%p39 bra 	$L__BB7_54;
	ld.shared.f32 	%f162, [%r133+1024];
	sub.f32 	%f163, %f162, %f15;
	fma.rn.f32 	%f164, %f163, 0f3BBB989D, 0f3F000000;
	cvt.sat.f32.f32 	%f165, %f164;
	mov.f32 	%f166, 0f4B400001;
	mov.f32 	%f167, 0f437C0000;
	fma.rm.f32 	%f168, %f165, %f167, %f166;
	add.f32 	%f169, %f168, 0fCB40007F;
	neg.f32 	%f170, %f169;
	fma.rn.f32 	%f171, %f163, 0f3FB8AA3B, %f170;
	fma.rn.f32 	%f172, %f163, 0f32A57060, %f171;
	mov.b32 	%r359, %f168;
	shl.b32 	%r360, %r359, 23;
	mov.b32 	%f173, %r360;
	ex2.approx.ftz.f32 	%f174, %f172;
	mul.f32 	%f175, %f174, %f173;
	st.shared.f32 	[%r133+1024], %f175;
	add.f32 	%f299, %f299, %f175;
	mov.u32 	%r462, %r130;
$L__BB7_54:
	setp.lt.u32 	%p40, %r126, 384;
	@%p40 bra 	$L__BB7_56;
$L__BB7_55:
	add.s32 	%r361, %r462, %r132;
	shl.b32 	%r362, %r361, 2;
	mov.u32 	%r363, shared_mem;
	add.s32 	%r364, %r363, %r362;
	ld.shared.f32 	%f176, [%r364];
	sub.f32 	%f177, %f176, %f15;
	fma.rn.f32 	%f178, %f177, 0f3BBB989D, 0f3F000000;
	cvt.sat.f32.f32 	%f179, %f178;
	mov.f32 	%f180, 0f4B400001;
	mov.f32 	%f181, 0f437C0000;
	fma.rm.f32 	%f182, %f179, %f181, %f180;
	add.f32 	%f183, %f182, 0fCB40007F;
	neg.f32 	%f184, %f183;
	fma.rn.f32 	%f185, %f177, 0f3FB8AA3B, %f184;
	fma.rn.f32 	%f186, %f177, 0f32A57060, %f185;
	mov.b32 	%r365, %f182;
	shl.b32 	%r366, %r365, 23;
	mov.b32 	%f187, %r366;
	ex2.approx.ftz.f32 	%f188, %f186;
	mul.f32 	%f189, %f188, %f187;
	st.shared.f32 	[%r364], %f189;
	add.f32 	%f190, %f299, %f189;
	ld.shared.f32 	%f191, [%r364+512];
	sub.f32 	%f192, %f191, %f15;
	fma.rn.f32 	%f193, %f192, 0f3BBB989D, 0f3F000000;
	cvt.sat.f32.f32 	%f194, %f193;
	fma.rm.f32 	%f195, %f194, %f181, %f180;
	add.f32 	%f196, %f195, 0fCB40007F;
	neg.f32 	%f197, %f196;
	fma.rn.f32 	%f198, %f192, 0f3FB8AA3B, %f197;
	fma.rn.f32 	%f199, %f192, 0f32A57060, %f198;
	mov.b32 	%r367, %f195;
	shl.b32 	%r368, %r367, 23;
	mov.b32 	%f200, %r368;
	ex2.approx.ftz.f32 	%f201, %f199;
	mul.f32 	%f202, %f201, %f200;
	st.shared.f32 	[%r364+512], %f202;
	add.f32 	%f203, %f190, %f202;
	ld.shared.f32 	%f204, [%r364+1024];
	sub.f32 	%f205, %f204, %f15;
	fma.rn.f32 	%f206, %f205, 0f3BBB989D, 0f3F000000;
	cvt.sat.f32.f32 	%f207, %f206;
	fma.rm.f32 	%f208, %f207, %f181, %f180;
	add.f32 	%f209, %f208, 0fCB40007F;
	neg.f32 	%f210, %f209;
	fma.rn.f32 	%f211, %f205, 0f3FB8AA3B, %f210;
	fma.rn.f32 	%f212, %f205, 0f32A57060, %f211;
	mov.b32 	%r369, %f208;
	shl.b32 	%r370, %r369, 23;
	mov.b32 	%f213, %r370;
	ex2.approx.ftz.f32 	%f214, %f212;
	mul.f32 	%f215, %f214, %f213;
	st.shared.f32 	[%r364+1024], %f215;
	add.f32 	%f216, %f203, %f215;
	ld.shared.f32 	%f217, [%r364+1536];
	sub.f32 	%f218, %f217, %f15;
	fma.rn.f32 	%f219, %f218, 0f3BBB989D, 0f3F000000;
	cvt.sat.f32.f32 	%f220, %f219;
	fma.rm.f32 	%f221, %f220, %f181, %f180;
	add.f32 	%f222, %f221, 0fCB40007F;
	neg.f32 	%f223, %f222;
	fma.rn.f32 	%f224, %f218, 0f3FB8AA3B, %f223;
	fma.rn.f32 	%f225, %f218, 0f32A57060, %f224;
	mov.b32 	%r371, %f221;
	shl.b32 	%r372, %r371, 23;
	mov.b32 	%f226, %r372;
	ex2.approx.ftz.f32 	%f227, %f225;
	mul.f32 	%f228, %f227, %f226;
	st.shared.f32 	[%r364+1536], %f228;
	add.f32 	%f299, %f216, %f228;
	add.s32 	%r462, %r462, 512;
	setp.lt.s32 	%p41, %r462, %r200;
	@%p41 bra 	$L__BB7_55;
$L__BB7_56:
	shl.b32 	%r373, %r461, 2;
	mov.u32 	%r374, _ZZ47flash_attention_int8_decode_batched_wmma_kernelPKaS0_S0_PffffiiifE5s_sum;
	add.s32 	%r375, %r374, %r373;
	atom.shared.add.f32 	%f229, [%r375], %f299;
	add.s32 	%r461, %r461, 1;
	setp.ne.s32 	%p42, %r461, %r125;
	@%p42 bra 	$L__BB7_49;
$L__BB7_57:
	setp.lt.s32 	%p43, %r3, 1;
	bar.sync 	0;
	@%p43 bra 	$L__BB7_67;
	max.s32 	%r138, %r4, 1;
	not.b32 	%r377, %r2;
	add.s32 	%r139, %r200, %r377;
	and.b32  	%r140, %r139, 384;
	add.s32 	%r141, %r2, 128;
	add.s32 	%r142, %r2, 256;
	add.s32 	%r143, %r2, 384;
	mov.b32 	%r464, 0;
$L__BB7_59:
	setp.ge.s32 	%p44, %r2, %r200;
	shl.b32 	%r378, %r464, 2;
	mov.u32 	%r379, _ZZ47flash_attention_int8_decode_batched_wmma_kernelPKaS0_S0_PffffiiifE5s_sum;
	add.s32 	%r380, %r379, %r378;
	ld.shared.f32 	%f230, [%r380];
	rcp.rn.f32 	%f24, %f230;
	@%p44 bra 	$L__BB7_66;
	setp.eq.s32 	%p45, %r140, 384;
	mul.lo.s32 	%r145, %r464, %r200;
	mov.u32 	%r465, %r2;
	@%p45 bra 	$L__BB7_64;
	setp.eq.s32 	%p46, %r140, 0;
	add.s32 	%r381, %r2, %r145;
	shl.b32 	%r382, %r381, 2;
	mov.u32 	%r383, shared_mem;
	add.s32 	%r146, %r383, %r382;
	ld.shared.f32 	%f231, [%r146];
	mul.f32 	%f232, %f24, %f231;
	st.shared.f32 	[%r146], %f232;
	mov.u32 	%r465, %r141;
	@%p46 bra 	$L__BB7_64;
	setp.eq.s32 	%p47, %r140, 128;
	ld.shared.f32 	%f233, [%r146+512];
	mul.f32 	%f234, %f24, %f233;
	st.shared.f32 	[%r146+512], %f234;
	mov.u32 	%r465, %r142;
	@%p47 bra 	$L__BB7_64;
	ld.shared.f32 	%f235, [%r146+1024];
	mul.f32 	%f236, %f24, %f235;
	st.shared.f32 	[%r146+1024], %f236;
	mov.u32 	%r465, %r143;
$L__BB7_64:
	setp.lt.u32 	%p48, %r139, 384;
	@%p48 bra 	$L__BB7_66;
$L__BB7_65:
	add.s32 	%r384, %r465, %r145;
	shl.b32 	%r385, %r384, 2;
	mov.u32 	%r386, shared_mem;
	add.s32 	%r387, %r386, %r385;
	ld.shared.f32 	%f237, [%r387];
	mul.f32 	%f238, %f24, %f237;
	st.shared.f32 	[%r387], %f238;
	ld.shared.f32 	%f239, [%r387+512];
	mul.f32 	%f240, %f24, %f239;
	st.shared.f32 	[%r387+512], %f240;
	ld.shared.f32 	%f241, [%r387+1024];
	mul.f32 	%f242, %f24, %f241;
	st.shared.f32 	[%r387+1024], %f242;
	ld.shared.f32 	%f243, [%r387+1536];
	mul.f32 	%f244, %f24, %f243;
	st.shared.f32 	[%r387+1536], %f244;
	add.s32 	%r465, %r465, 512;
	setp.lt.s32 	%p49, %r465, %r200;
	@%p49 bra 	$L__BB7_65;
$L__BB7_66:
	add.s32 	%r464, %r464, 1;
	setp.ne.s32 	%p50, %r464, %r138;
	@%p50 bra 	$L__BB7_59;
$L__BB7_67:
	setp.lt.s32 	%p51, %r3, 1;
	bar.sync 	0;
	@%p51 bra 	$L__BB7_101;
	setp.lt.s32 	%p52, %r200, 1;
	@%p52 bra 	$L__BB7_86;
	max.s32 	%r400, %r199, %r1;
	sub.s32 	%r151, %r400, %r1;
	max.s32 	%r152, %r4, 1;
	add.s32 	%r153, %r200, -1;
	and.b32  	%r154, %r200, 7;
	and.b32  	%r155, %r200, 2147483640;
	neg.s32 	%r156, %r155;
	mul.lo.s32 	%r157, %r201, %r200;
	shl.b32 	%r158, %r201, 3;
	shl.b32 	%r159, %r200, 2;
	mov.b32 	%r467, 0;
	cvt.s64.s32 	%rd60, %r201;
$L__BB7_70:
	setp.eq.s32 	%p63, %r467, %r151;
	@%p63 bra 	$L__BB7_101;
	setp.ge.s32 	%p64, %r2, %r201;
	@%p64 bra 	$L__BB7_85;
	add.s32 	%r401, %r467, %r1;
	mul.lo.s32 	%r161, %r467, %r200;
	mul.lo.s32 	%r162, %r401, %r200;
	mul.lo.s32 	%r163, %r401, %r201;
	mul.lo.s32 	%r164, %r157, %r401;
	mov.u32 	%r402, shared_mem;
	mad.lo.s32 	%r403, %r159, %r467, %r402;
	add.s32 	%r165, %r403, 16;
	mov.u32 	%r468, %r2;
$L__BB7_73:
	setp.lt.u32 	%p65, %r153, 7;
	mov.f32 	%f303, 0f00000000;
	mov.b32 	%r472, 0;
	@%p65 bra 	$L__BB7_76;
	add.s32 	%r470, %r164, %r468;
	mov.f32 	%f303, 0f00000000;
	mov.u32 	%r469, %r165;
	mov.u32 	%r471, %r156;
$L__BB7_75:
	.pragma "nounroll";
	ld.shared.f32 	%f248, [%r469+-16];
	cvt.s64.s32 	%rd49, %r470;
	add.s64 	%rd50, %rd1, %rd49;
	ld.global.nc.u8 	%rs1, [%rd50];
	cvt.s16.s8 	%rs2, %rs1;
	cvt.rn.f32.s16 	%f249, %rs2;
	fma.rn.f32 	%f250, %f248, %f249, %f303;
	ld.shared.f32 	%f251, [%r469+-12];
	add.s64 	%rd52, %rd50, %rd60;
	ld.global.nc.u8 	%rs3, [%rd52];
	cvt.s16.s8 	%rs4, %rs3;
	cvt.rn.f32.s16 	%f252, %rs4;
	fma.rn.f32 	%f253, %f251, %f252, %f250;
	ld.shared.f32 	%f254, [%r469+-8];
	add.s64 	%rd53, %rd52, %rd60;
	ld.global.nc.u8 	%rs5, [%rd53];
	cvt.s16.s8 	%rs6, %rs5;
	cvt.rn.f32.s16 	%f255, %rs6;
	fma.rn.f32 	%f256, %f254, %f255, %f253;
	ld.shared.f32 	%f257, [%r469+-4];
	add.s64 	%rd54, %rd53, %rd60;
	ld.global.nc.u8 	%rs7, [%rd54];
	cvt.s16.s8 	%rs8, %rs7;
	cvt.rn.f32.s16 	%f258, %rs8;
	fma.rn.f32 	%f259, %f257, %f258, %f256;
	ld.shared.f32 	%f260, [%r469];
	add.s64 	%rd55, %rd54, %rd60;
	ld.global.nc.u8 	%rs9, [%rd55];
	cvt.s16.s8 	%rs10, %rs9;
	cvt.rn.f32.s16 	%f261, %rs10;
	fma.rn.f32 	%f262, %f260, %f261, %f259;
	ld.shared.f32 	%f263, [%r469+4];
	add.s64 	%rd56, %rd55, %rd60;
	ld.global.nc.u8 	%rs11, [%rd56];
	cvt.s16.s8 	%rs12, %rs11;
	cvt.rn.f32.s16 	%f264, %rs12;
	fma.rn.f32 	%f265, %f263, %f264, %f262;
	ld.shared.f32 	%f266, [%r469+8];
	add.s64 	%rd57, %rd56, %rd60;
	ld.global.nc.u8 	%rs13, [%rd57];
	cvt.s16.s8 	%rs14, %rs13;
	cvt.rn.f32.s16 	%f267, %rs14;
	fma.rn.f32 	%f268, %f266, %f267, %f265;
	ld.shared.f32 	%f269, [%r469+12];
	add.s64 	%rd58, %rd57, %rd60;
	ld.global.nc.u8 	%rs15, [%rd58];
	cvt.s16.s8 	%rs16, %rs15;
	cvt.rn.f32.s16 	%f270, %rs16;
	fma.rn.f32 	%f303, %f269, %f270, %f268;
	add.s32 	%r471, %r471, 8;
	add.s32 	%r470, %r470, %r158;
	add.s32 	%r469, %r469, 32;
	setp.ne.s32 	%p66, %r471, 0;
	mov.u32 	%r472, %r155;
	@%p66 bra 	$L__BB7_75;
$L__BB7_76:
	setp.eq.s32 	%p67, %r154, 0;
	@%p67 bra 	$L__BB7_84;
	setp.eq.s32 	%p68, %r154, 1;
	add.s32 	%r405, %r472, %r161;
	shl.b32 	%r406, %r405, 2;
	add.s32 	%r176, %r402, %r406;
	ld.shared.f32 	%f271, [%r176];
	add.s32 	%r408, %r472, %r162;
	mad.lo.s32 	%r409, %r408, %r201, %r468;
	cvt.s64.s32 	%rd59, %r409;
	add.s64 	%rd7, %rd1, %rd59;
	ld.global.nc.u8 	%rs17, [%rd7];
	cvt.s16.s8 	%rs18, %rs17;
	cvt.rn.f32.s16 	%f272, %rs18;
	fma.rn.f32 	%f303, %f271, %f272, %f303;
	@%p68 bra 	$L__BB7_84;
	setp.eq.s32 	%p69, %r154, 2;
	ld.shared.f32 	%f273, [%r176+4];
	add.s64 	%rd8, %rd7, %rd60;
	ld.global.nc.u8 	%rs19, [%rd8];
	cvt.s16.s8 	%rs20, %rs19;
	cvt.rn.f32.s16 	%f274, %rs20;
	fma.rn.f32 	%f303, %f273, %f274, %f303;
	@%p69 bra 	$L__BB7_84;
	setp.eq.s32 	%p70, %r154, 3;
	ld.shared.f32 	%f275, [%r176+8];
	add.s64 	%rd9, %rd8, %rd60;
	ld.global.nc.u8 	%rs21, [%rd9];
	cvt.s16.s8 	%rs22, %rs21;
	cvt.rn.f32.s16 	%f276, %rs22;
	fma.rn.f32 	%f303, %f275, %f276, %f303;
	@%p70 bra 	$L__BB7_84;
	setp.eq.s32 	%p71, %r154, 4;
	ld.shared.f32 	%f277, [%r176+12];
	add.s64 	%rd10, %rd9, %rd60;
	ld.global.nc.u8 	%rs23, [%rd10];
	cvt.s16.s8 	%rs24, %rs23;
	cvt.rn.f32.s16 	%f278, %rs24;
	fma.rn.f32 	%f303, %f277, %f278, %f303;
	@%p71 bra 	$L__BB7_84;
	setp.eq.s32 	%p72, %r154, 5;
	ld.shared.f32 	%f279, [%r176+16];
	add.s64 	%rd11, %rd10, %rd60;
	ld.global.nc.u8 	%rs25, [%rd11];
	cvt.s16.s8 	%rs26, %rs25;
	cvt.rn.f32.s16 	%f280, %rs26;
	fma.rn.f32 	%f303, %f279, %f280, %f303;
	@%p72 bra 	$L__BB7_84;
	setp.eq.s32 	%p73, %r154, 6;
	ld.shared.f32 	%f281, [%r176+20];
	add.s64 	%rd12, %rd11, %rd60;
	ld.global.nc.u8 	%rs27, [%rd12];
	cvt.s16.s8 	%rs28, %rs27;
	cvt.rn.f32.s16 	%f282, %rs28;
	fma.rn.f32 	%f303, %f281, %f282, %f303;
	@%p73 bra 	$L__BB7_84;
	ld.shared.f32 	%f283, [%r176+24];
	add.s64 	%rd66, %rd12, %rd60;
	ld.global.nc.u8 	%rs29, [%rd66];
	cvt.s16.s8 	%rs30, %rs29;
	cvt.rn.f32.s16 	%f284, %rs30;
	fma.rn.f32 	%f303, %f283, %f284, %f303;
$L__BB7_84:
	ld.param.f32 	%f287, [_Z47flash_attention_int8_decode_batched_wmma_kernelPKaS0_S0_Pffffiiif_param_6];
	mul.f32 	%f285, %f287, %f303;
	add.s32 	%r410, %r468, %r163;
	mul.wide.s32 	%rd67, %r410, 4;
	add.s64 	%rd68, %rd2, %rd67;
	st.global.f32 	[%rd68], %f285;
	add.s32 	%r468, %r468, 128;
	setp.lt.s32 	%p74, %r468, %r201;
	@%p74 bra 	$L__BB7_73;
$L__BB7_85:
	add.s32 	%r467, %r467, 1;
	setp.eq.s32 	%p75, %r467, %r152;
	@%p75 bra 	$L__BB7_101;
	bra.uni 	$L__BB7_70;
$L__BB7_86:
	ld.param.f32 	%f286, [_Z47flash_attention_int8_decode_batched_wmma_kernelPKaS0_S0_Pffffiiif_param_6];
	max.s32 	%r389, %r199, %r1;
	sub.s32 	%r178, %r389, %r1;
	max.s32 	%r179, %r4, 1;
	not.b32 	%r390, %r2;
	add.s32 	%r180, %r201, %r390;
	shr.u32 	%r391, %r180, 7;
	add.s32 	%r392, %r391, 1;
	and.b32  	%r181, %r392, 7;
	add.s32 	%r182, %r181, -1;
	mul.f32 	%f37, %f286, 0f00000000;
	and.b32  	%r183, %r392, 67108856;
	and.b32  	%r184, %r392, 3;
	and.b32  	%r185, %r180, 384;
	and.b32  	%r186, %r180, 128;
	mov.b32 	%r473, 0;
$L__BB7_87:
	setp.eq.s32 	%p53, %r473, %r178;
	@%p53 bra 	$L__BB7_101;
	setp.ge.s32 	%p54, %r2, %r201;
	@%p54 bra 	$L__BB7_100;
	setp.lt.u32 	%p55, %r180, 896;
	add.s32 	%r393, %r473, %r1;
	mul.lo.s32 	%r188, %r393, %r201;
	mov.u32 	%r476, %r2;
	@%p55 bra 	$L__BB7_92;
	mov.b32 	%r475, 0;
	mov.u32 	%r476, %r2;
$L__BB7_91:
	.pragma "nounroll";
	add.s32 	%r395, %r476, %r188;
	mul.wide.s32 	%rd41, %r395, 4;
	add.s64 	%rd42, %rd2, %rd41;
	st.global.f32 	[%rd42], %f37;
	st.global.f32 	[%rd42+512], %f37;
	st.global.f32 	[%rd42+1024], %f37;
	st.global.f32 	[%rd42+1536], %f37;
	st.global.f32 	[%rd42+2048], %f37;
	st.global.f32 	[%rd42+2560], %f37;
	st.global.f32 	[%rd42+3072], %f37;
	st.global.f32 	[%rd42+3584], %f37;
	add.s32 	%r476, %r476, 1024;
	add.s32 	%r475, %r475, 8;
	setp.ne.s32 	%p56, %r475, %r183;
	@%p56 bra 	$L__BB7_91;
$L__BB7_92:
	setp.eq.s32 	%p57, %r181, 0;
	@%p57 bra 	$L__BB7_100;
	setp.lt.u32 	%p58, %r182, 3;
	@%p58 bra 	$L__BB7_95;
	add.s32 	%r396, %r476, %r188;
	mul.wide.s32 	%rd43, %r396, 4;
	add.s64 	%rd44, %rd2, %rd43;
	st.global.f32 	[%rd44], %f37;
	st.global.f32 	[%rd44+512], %f37;
	st.global.f32 	[%rd44+1024], %f37;
	st.global.f32 	[%rd44+1536], %f37;
	add.s32 	%r476, %r476, 512;
$L__BB7_95:
	setp.eq.s32 	%p59, %r184, 0;
	@%p59 bra 	$L__BB7_100;
	setp.eq.s32 	%p60, %r185, 0;
	@%p60 bra 	$L__BB7_98;
	add.s32 	%r397, %r476, %r188;
	mul.wide.s32 	%rd45, %r397, 4;
	add.s64 	%rd46, %rd2, %rd45;
	st.global.f32 	[%rd46], %f37;
	st.global.f32 	[%rd46+512], %f37;
	add.s32 	%r476, %r476, 256;
$L__BB7_98:
	setp.ne.s32 	%p61, %r186, 0;
	@%p61 bra 	$L__BB7_100;
	add.s32 	%r398, %r476, %r188;
	mul.wide.s32 	%rd47, %r398, 4;
	add.s64 	%rd48, %rd2, %rd47;
	st.global.f32 	[%rd48], %f37;
$L__BB7_100:
	add.s32 	%r473, %r473, 1;
	setp.ne.s32 	%p62, %r473, %r179;
	@%p62 bra 	$L__BB7_87;
$L__BB7_101:
	ret;

}


// ===== COMPILED SASS (sm_100) =====

	.target	sm_100

	.elftype	@"ET_EXEC"


//--------------------- .note.nv.tkinfo           --------------------------
	.section	.note.nv.tkinfo,"",@"SHT_NOTE"
	.sectionflags	@"SHF_NOTE_NV_TKINFO"
	.tkinfo
        /*0018*/ 	.word	0x00000002
        /*0030*/ 	.string	""
        /*0030*/ 	.string	"ptxas"
        /*0030*/ 	.string	"Cuda compilation tools, release 13.0, V13.0.88"
        /*0030*/ 	.string	"Build cuda_13.0.r13.0/compiler.36424714_0"
        /*0030*/ 	.string	"-arch sm_100 -m 64 "



//--------------------- .note.nv.cuinfo           --------------------------
	.section	.note.nv.cuinfo,"",@"SHT_NOTE"
	.sectionflags	@"SHF_NOTE_NV_CUINFO"
        /*0018*/ 	.short	0x0002
        /*001a*/ 	.short	0x0064
        /*001c*/ 	.short	0x0082
	.zero		2


//--------------------- .nv.info                  --------------------------
	.section	.nv.info,"",@"SHT_CUDA_INFO"
	.align	4


	//----- nvinfo : EIATTR_REGCOUNT
	.align		4
        /*0000*/ 	.byte	0x04, 0x2f
        /*0002*/ 	.short	(.L_1 - .L_0)
	.align		4
.L_0:
        /*0004*/ 	.word	index@(_Z28quantize_fp32_to_int8_kernelPKfPaPfi)
        /*0008*/ 	.word	0x00000011


	//----- nvinfo : EIATTR_FRAME_SIZE
	.align		4
.L_1:
        /*000c*/ 	.byte	0x04, 0x11
        /*000e*/ 	.short	(.L_3 - .L_2)
	.align		4
.L_2:
        /*0010*/ 	.word	index@($__internal_4_$__cuda_sm3x_div_rn_noftz_f32_slowpath)
        /*0014*/ 	.word	0x00000000


	//----- nvinfo : EIATTR_FRAME_SIZE
	.align		4
.L_3:
        /*0018*/ 	.byte	0x04, 0x11
        /*001a*/ 	.short	(.L_5 - .L_4)
	.align		4
.L_4:
        /*001c*/ 	.word	index@(_Z28quantize_fp32_to_int8_kernelPKfPaPfi)
        /*0020*/ 	.word	0x00000000


	//----- nvinfo : EIATTR_REGCOUNT
	.align		4
.L_5:
        /*0024*/ 	.byte	0x04, 0x2f
        /*0026*/ 	.short	(.L_7 - .L_6)
	.align		4
.L_6:
        /*0028*/ 	.word	index@(_Z26quantize_with_scale_kernelPKfPafi)
        /*002c*/ 	.word	0x0000000a


	//----- nvinfo : EIATTR_FRAME_SIZE
	.align		4
.L_7:
        /*0030*/ 	.byte	0x04, 0x11
        /*0032*/ 	.short	(.L_9 - .L_8)
	.align		4
.L_8:
        /*0034*/ 	.word	index@(_Z26quantize_with_scale_kernelPKfPafi)
        /*0038*/ 	.word	0x00000000


	//----- nvinfo : EIATTR_REGCOUNT
	.align		4
.L_9:
        /*003c*/ 	.byte	0x04, 0x2f
        /*003e*/ 	.short	(.L_11 - .L_10)
	.align		4
.L_10:
        /*0040*/ 	.word	index@(_Z31dequantize_int32_to_fp32_kernelPKiPfffi)
        /*0044*/ 	.word	0x0000000a


	//----- nvinfo : EIATTR_FRAME_SIZE
	.align		4
.L_11:
        /*0048*/ 	.byte	0x04, 0x11
        /*004a*/ 	.short	(.L_13 - .L_12)
	.align		4
.L_12:
        /*004c*/ 	.word	index@(_Z31dequantize_int32_to_fp32_kernelPKiPfffi)
        /*0050*/ 	.word	0x00000000


	//----- nvinfo : EIATTR_REGCOUNT
	.align		4
.L_13:
        /*0054*/ 	.byte	0x04, 0x2f
        /*0056*/ 	.short	(.L_15 - .L_14)
	.align		4
.L_14:
        /*0058*/ 	.word	index@(_Z21int8_gemm_wmma_kernelPKaS0_Piiii)
        /*005c*/ 	.word	0x00000028


	//----- nvinfo : EIATTR_FRAME_SIZE
	.align		4
.L_15:
        /*0060*/ 	.byte	0x04, 0x11
        /*0062*/ 	.short	(.L_17 - .L_16)
	.align		4
.L_16:
        /*0064*/ 	.word	index@(_Z21int8_gemm_wmma_kernelPKaS0_Piiii)
        /*0068*/ 	.word	0x00000000


	//----- nvinfo : EIATTR_REGCOUNT
	.align		4
.L_17:
        /*006c*/ 	.byte	0x04, 0x2f
        /*006e*/ 	.short	(.L_19 - .L_18)
	.align		4
.L_18:
        /*0070*/ 	.word	index@(_Z34flash_attention_int8_decode_kernelPKaS0_S0_Pffffiif)
        /*0074*/ 	.word	0x00000020


	//----- nvinfo : EIATTR_FRAME_SIZE
	.align		4
.L_19:
        /*0078*/ 	.byte	0x04, 0x11
        /*007a*/ 	.short	(.L_21 - .L_20)
	.align		4
.L_20:
        /*007c*/ 	.word	index@($__internal_3_$__cuda_sm20_rcp_rn_f32_slowpath)
        /*0080*/ 	.word	0x00000000


	//----- nvinfo : EIATTR_FRAME_SIZE
	.align		4
.L_21:
        /*0084*/ 	.byte	0x04, 0x11
        /*0086*/ 	.short	(.L_23 - .L_22)
	.align		4
.L_22:
        /*0088*/ 	.word	index@(_Z34flash_attention_int8_decode_kernelPKaS0_S0_Pffffiif)
        /*008c*/ 	.word	0x00000000


	//----- nvinfo : EIATTR_REGCOUNT
	.align		4
.L_23:
        /*0090*/ 	.byte	0x04, 0x2f
        /*0092*/ 	.short	(.L_25 - .L_24)
	.align		4
.L_24:
        /*0094*/ 	.word	index@(_Z39flash_attention_int8_decode_wmma_kernelPKaS0_S0_Pffffiif)
        /*0098*/ 	.word	0x00000020


	//----- nvinfo : EIATTR_FRAME_SIZE
	.align		4
.L_25:
        /*009c*/ 	.byte	0x04, 0x11
        /*009e*/ 	.short	(.L_27 - .L_26)
	.align		4
.L_26:
        /*00a0*/ 	.word	index@($__internal_2_$__cuda_sm20_rcp_rn_f32_slowpath)
        /*00a4*/ 	.word	0x00000000


	//----- nvinfo : EIATTR_FRAME_SIZE
	.align		4
.L_27:
        /*00a8*/ 	.byte	0x04, 0x11
        /*00aa*/ 	.short	(.L_29 - .L_28)
	.align		4
.L_28:
        /*00ac*/ 	.word	index@(_Z39flash_attention_int8_decode_wmma_kernelPKaS0_S0_Pffffiif)
        /*00b0*/ 	.word	0x00000000


	//----- nvinfo : EIATTR_REGCOUNT
	.align		4
.L_29:
        /*00b4*/ 	.byte	0x04, 0x2f
        /*00b6*/ 	.short	(.L_31 - .L_30)
	.align		4
.L_30:
        /*00b8*/ 	.word	index@(_Z39flash_attention_int8_decode_dp4a_kernelPKaS0_S0_Pffffiif)
        /*00bc*/ 	.word	0x00000020


	//----- nvinfo : EIATTR_FRAME_SIZE
	.align		4
.L_31:
        /*00c0*/ 	.byte	0x04, 0x11
        /*00c2*/ 	.short	(.L_33 - .L_32)
	.align		4
.L_32:
        /*00c4*/ 	.word	index@($__internal_1_$__cuda_sm20_rcp_rn_f32_slowpath)
        /*00c8*/ 	.word	0x00000000


	//----- nvinfo : EIATTR_FRAME_SIZE
	.align		4
.L_33:
        /*00cc*/ 	.byte	0x04, 0x11
        /*00ce*/ 	.short	(.L_35 - .L_34)
	.align		4
.L_34:
        /*00d0*/ 	.word	index@(_Z39flash_attention_int8_decode_dp4a_kernelPKaS0_S0_Pffffiif)
        /*00d4*/ 	.word	0x00000000


	//----- nvinfo : EIATTR_REGCOUNT
	.align		4
.L_35:
        /*00d8*/ 	.byte	0x04, 0x2f
        /*00da*/ 	.short	(.L_37 - .L_36)
	.align		4
.L_36:
        /*00dc*/ 	.word	index@(_Z47flash_attention_int8_decode_batched_wmma_kernelPKaS0_S0_Pffffiiif)
        /*00e0*/ 	.word	0x00000020


	//----- nvinfo : EIATTR_FRAME_SIZE
	.align		4
.L_37:
        /*00e4*/ 	.byte	0x04, 0x11
        /*00e6*/ 	.short	(.L_39 - .L_38)
	.align		4
.L_38:
        /*00e8*/ 	.word	index@($__internal_0_$__cuda_sm20_rcp_rn_f32_slowpath)
        /*00ec*/ 	.word	0x00000000


	//----- nvinfo : EIATTR_FRAME_SIZE
	.align		4
.L_39:
        /*00f0*/ 	.byte	0x04, 0x11
        /*00f2*/ 	.short	(.L_41 - .L_40)
	.align		4
.L_40:
        /*00f4*/ 	.word	index@(_Z47flash_attention_int8_decode_batched_wmma_kernelPKaS0_S0_Pffffiiif)
        /*00f8*/ 	.word	0x00000000


	//----- nvinfo : EIATTR_MIN_STACK_SIZE
	.align		4
.L_41:
        /*00fc*/ 	.byte	0x04, 0x12
        /*00fe*/ 	.short	(.L_43 - .L_42)
	.align		4
.L_42:
        /*0100*/ 	.word	index@(_Z47flash_attention_int8_decode_batched_wmma_kernelPKaS0_S0_Pffffiiif)
        /*0104*/ 	.word	0x00000000


	//----- nvinfo : EIATTR_MIN_STACK_SIZE
	.align		4
.L_43:
        /*0108*/ 	.byte	0x04, 0x12
        /*010a*/ 	.short	(.L_45 - .L_44)
	.align		4
.L_44:
        /*010c*/ 	.word	index@(_Z39flash_attention_int8_decode_dp4a_kernelPKaS0_S0_Pffffiif)
        /*0110*/ 	.word	0x00000000


	//----- nvinfo : EIATTR_MIN_STACK_SIZE
	.align		4
.L_45:
        /*0114*/ 	.byte	0x04, 0x12
        /*0116*/ 	.short	(.L_47 - .L_46)
	.align		4
.L_46:
        /*0118*/ 	.word	index@(_Z39flash_attention_int8_decode_wmma_kernelPKaS0_S0_Pffffiif)
        /*011c*/ 	.word	0x00000000


	//----- nvinfo : EIATTR_MIN_STACK_SIZE
	.align		4
.L_47:
        /*0120*/ 	.byte	0x04, 0x12
        /*0122*/ 	.short	(.L_49 - .L_48)
	.align		4
.L_48:
        /*0124*/ 	.word	index@(_Z34flash_attention_int8_decode_kernelPKaS0_S0_Pffffiif)
        /*0128*/ 	.word	0x00000000


	//----- nvinfo : EIATTR_MIN_STACK_SIZE
	.align		4
.L_49:
        /*012c*/ 	.byte	0x04, 0x12
        /*012e*/ 	.short	(.L_51 - .L_50)
	.align		4
.L_50:
        /*0130*/ 	.word	index@(_Z21int8_gemm_wmma_kernelPKaS0_Piiii)
        /*0134*/ 	.word	0x00000000


	//----- nvinfo : EIATTR_MIN_STACK_SIZE
	.align		4
.L_51:
        /*0138*/ 	.byte	0x04, 0x12
        /*013a*/ 	.short	(.L_53 - .L_52)
	.align		4
.L_52:
        /*013c*/ 	.word	index@(_Z31dequantize_int32_to_fp32_kernelPKiPfffi)
        /*0140*/ 	.word	0x00000000


	//----- nvinfo : EIATTR_MIN_STACK_SIZE
	.align		4
.L_53:
        /*0144*/ 	.byte	0x04, 0x12
        /*0146*/ 	.short	(.L_55 - .L_54)
	.align		4
.L_54:
        /*0148*/ 	.word	index@(_Z26quantize_with_scale_kernelPKfPafi)
        /*014c*/ 	.word	0x00000000


	//----- nvinfo : EIATTR_MIN_STACK_SIZE
	.align		4
.L_55:
        /*0150*/ 	.byte	0x04, 0x12
        /*0152*/ 	.short	(.L_57 - .L_56)
	.align		4
.L_56:
        /*0154*/ 	.word	index@(_Z28quantize_fp32_to_int8_kernelPKfPaPfi)
        /*0158*/ 	.word	0x00000000
.L_57:


//--------------------- .nv.compat                --------------------------
	.section	.nv.compat,"",@"SHT_CUDA_COMPAT_INFO"
	.align	4
        /*0000*/ 	.byte	0x02, 0x09, 0x00, 0x00, 0x02, 0x02, 0x01, 0x00, 0x02, 0x05, 0x05, 0x00, 0x03, 0x07, 0x01, 0x01
        /*0010*/ 	.byte	0x02, 0x03, 0x00, 0x00, 0x02, 0x06, 0x01, 0x00, 0x04, 0x0b, 0x08, 0x00, 0x01, 0x00, 0x00, 0x00
        /*0020*/ 	.byte	0x00, 0x00, 0x00, 0x00


//--------------------- .nv.info._Z47flash_attention_int8_decode_batched_wmma_kernelPKaS0_S0_Pffffiiif --------------------------
	.section	.nv.info._Z47flash_attention_int8_decode_batched_wmma_kernelPKaS0_S0_Pffffiiif,"",@"SHT_CUDA_INFO"
	.sectionflags	@""
	.align	4


	//----- nvinfo : EIATTR_CUDA_API_VERSION
	.align		4
        /*0000*/ 	.byte	0x04, 0x37
        /*0002*/ 	.short	(.L_59 - .L_58)
.L_58:
        /*0004*/ 	.word	0x00000082


	//----- nvinfo : EIATTR_KPARAM_INFO
	.align		4
.L_59:
        /*0008*/ 	.byte	0x04, 0x17
        /*000a*/ 	.short	(.L_61 - .L_60)
.L_60:
        /*000c*/ 	.word	0x00000000
        /*0010*/ 	.short	0x000a
        /*0012*/ 	.short	0x0038
        /*0014*/ 	.byte	0x00, 0xf0, 0x11, 0x00


	//----- nvinfo : EIATTR_KPARAM_INFO
	.align		4
.L_61:
        /*0018*/ 	.byte	0x04, 0x17
        /*001a*/ 	.short	(.L_63 - .L_62)
.L_62:
        /*001c*/ 	.word	0x00000000
        /*0020*/ 	.short	0x0009
        /*0022*/ 	.short	0x0034
        /*0024*/ 	.byte	0x00, 0xf0, 0x11, 0x00


	//----- nvinfo : EIATTR_KPARAM_INFO
	.align		4
.L_63:
        /*0028*/ 	.byte	0x04, 0x17
        /*002a*/ 	.short	(.L_65 - .L_64)
.L_64:
        /*002c*/ 	.word	0x00000000
        /*0030*/ 	.short	0x0008
        /*0032*/ 	.short	0x0030
        /*0034*/ 	.byte	0x00, 0xf0, 0x11, 0x00


	//----- nvinfo : EIATTR_KPARAM_INFO
	.align		4
.L_65:
        /*0038*/ 	.byte	0x04, 0x17
        /*003a*/ 	.short	(.L_67 - .L_66)
.L_66:
        /*003c*/ 	.word	0x00000000
        /*0040*/ 	.short	0x0007
        /*0042*/ 	.short	0x002c
        /*0044*/ 	.byte	0x00, 0xf0, 0x11, 0x00


	//----- nvinfo : EIATTR_KPARAM_INFO
	.align		4
.L_67:
        /*0048*/ 	.byte	0x04, 0x17
        /*004a*/ 	.short	(.L_69 - .L_68)
.L_68:
        /*004c*/ 	.word	0x00000000
        /*0050*/ 	.short	0x0006
        /*0052*/ 	.short	0x0028
        /*0054*/ 	.byte	0x00, 0xf0, 0x11, 0x00


	//----- nvinfo : EIATTR_KPARAM_INFO
	.align		4
.L_69:
        /*0058*/ 	.byte	0x04, 0x17
        /*005a*/ 	.short	(.L_71 - .L_70)
.L_70:
        /*005c*/ 	.word	0x00000000
        /*0060*/ 	.short	0x0005
        /*0062*/ 	.short	0x0024
        /*0064*/ 	.byte	0x00, 0xf0, 0x11, 0x00


	//----- nvinfo : EIATTR_KPARAM_INFO
	.align		4
.L_71:
        /*0068*/ 	.byte	0x04, 0x17
        /*006a*/ 	.short	(.L_73 - .L_72)
.L_72:
        /*006c*/ 	.word	0x00000000
        /*0070*/ 	.short	0x0004
        /*0072*/ 	.short	0x0020
        /*0074*/ 	.byte	0x00, 0xf0, 0x11, 0x00


	//----- nvinfo : EIATTR_KPARAM_INFO
	.align		4
.L_73:
        /*0078*/ 	.byte	0x04, 0x17
        /*007a*/ 	.short	(.L_75 - .L_74)
.L_74:
        /*007c*/ 	.word	0x00000000
        /*0080*/ 	.short	0x0003
        /*0082*/ 	.short	0x0018
        /*0084*/ 	.byte	0x00, 0xf5, 0x21, 0x00


	//----- nvinfo : EIATTR_KPARAM_INFO
	.align		4
.L_75:
        /*0088*/ 	.byte	0x04, 0x17
        /*008a*/ 	.short	(.L_77 - .L_76)
.L_76:
        /*008c*/ 	.word	0x00000000
        /*0090*/ 	.short	0x0002
        /*0092*/ 	.short	0x0010
        /*0094*/ 	.byte	0x00, 0xf5, 0x21, 0x00


	//----- nvinfo : EIATTR_KPARAM_INFO
	.align		4
.L_77:
        /*0098*/ 	.byte	0x04, 0x17
        /*009a*/ 	.short	(.L_79 - .L_78)
.L_78:
        /*009c*/ 	.word	0x00000000
        /*00a0*/ 	.short	0x0001
        /*00a2*/ 	.short	0x0008
        /*00a4*/ 	.byte	0x00, 0xf5, 0x21, 0x00


	//----- nvinfo : EIATTR_KPARAM_INFO
	.align		4
.L_79:
        /*00a8*/ 	.byte	0x04, 0x17
        /*00aa*/ 	.short	(.L_81 - .L_80)
.L_80:
        /*00ac*/ 	.word	0x00000000
        /*00b0*/ 	.short	0x0000
        /*00b2*/ 	.short	0x0000
        /*00b4*/ 	.byte	0x00, 0xf5, 0x21, 0x00


	//----- nvinfo : EIATTR_SPARSE_MMA_MASK
	.align		4
.L_81:
        /*00b8*/ 	.byte	0x03, 0x50
        /*00ba*/ 	.short	0x0000


	//----- nvinfo : EIATTR_WMMA_USED
	.align		4
        /*00bc*/ 	.byte	0x01, 0x2b
	.zero		2


	//----- nvinfo : EIATTR_MAXREG_COUNT
	.align		4
        /*00c0*/ 	.byte	0x03, 0x1b
        /*00c2*/ 	.short	0x00ff


	//----- nvinfo : EIATTR_NUM_BARRIERS
	.align		4
        /*00c4*/ 	.byte	0x02, 0x4c
        /*00c6*/ 	.byte	0x01
	.zero		1


	//----- nvinfo : EIATTR_MERCURY_ISA_VERSION
	.align		4
        /*00c8*/ 	.byte	0x03, 0x5f
        /*00ca*/ 	.short	0x0101


	//----- nvinfo : EIATTR_INT_WARP_WIDE_INSTR_OFFSETS
	.align		4
        /*00cc*/ 	.byte	0x04, 0x31
        /*00ce*/ 	.short	(.L_83 - .L_82)


	//   ....[0]....
.L_82:
        /*00d0*/ 	.word	0x00002030


	//   ....[1]....
        /*00d4*/ 	.word	0x00002040


	//----- nvinfo : EIATTR_VRC_CTA_INIT_COUNT
	.align		4
.L_83:
        /*00d8*/ 	.byte	0x02, 0x4a
	.zero		1
	.zero		1


	//----- nvinfo : EIATTR_EXIT_INSTR_OFFSETS
	.align		4
        /*00dc*/ 	.byte	0x04, 0x1c
        /*00de*/ 	.short	(.L_85 - .L_84)


	//   ....[0]....
.L_84:
        /*00e0*/ 	.word	0x00000050


	//   ....[1]....
        /*00e4*/ 	.word	0x00002ff0


	//   ....[2]....
        /*00e8*/ 	.word	0x00003080


	//   ....[3]....
        /*00ec*/ 	.word	0x00003aa0


	//   ....[4]....
        /*00f0*/ 	.word	0x00003ad0


	//   ....[5]....
        /*00f4*/ 	.word	0x00003be0


	//   ....[6]....
        /*00f8*/ 	.word	0x00003f60


	//----- nvinfo : EIATTR_CRS_STACK_SIZE
	.align		4
.L_85:
        /*00fc*/ 	.byte	0x04, 0x1e
        /*00fe*/ 	.short	(.L_87 - .L_86)
.L_86:
        /*0100*/ 	.word	0x00000000


	//----- nvinfo : EIATTR_CBANK_PARAM_SIZE
	.align		4
.L_87:
        /*0104*/ 	.byte	0x03, 0x19
        /*0106*/ 	.short	0x003c


	//----- nvinfo : EIATTR_PARAM_CBANK
	.align		4
        /*0108*/ 	.byte	0x04, 0x0a
        /*010a*/ 	.short	(.L_89 - .L_88)
	.align		4
.L_88:
        /*010c*/ 	.word	index@(.nv.constant0._Z47flash_attention_int8_decode_batched_wmma_kernelPKaS0_S0_Pffffiiif)
        /*0110*/ 	.short	0x0380
        /*0112*/ 	.short	0x003c


	//----- nvinfo : EIATTR_SW_WAR
	.align		4
.L_89:
        /*0114*/ 	.byte	0x04, 0x36
        /*0116*/ 	.short	(.L_91 - .L_90)
.L_90:
        /*0118*/ 	.word	0x00000008
.L_91:


//--------------------- .nv.info._Z39flash_attention_int8_decode_dp4a_kernelPKaS0_S0_Pffffiif --------------------------
	.section	.nv.info._Z39flash_attention_int8_decode_dp4a_kernelPKaS0_S0_Pffffiif,"",@"SHT_CUDA_INFO"
	.sectionflags	@""
	.align	4


	//----- nvinfo : EIATTR_CUDA_API_VERSION
	.align		4
        /*0000*/ 	.byte	0x04, 0x37
        /*0002*/ 	.short	(.L_93 - .L_92)
.L_92:
        /*0004*/ 	.word	0x00000082


	//----- nvinfo : EIATTR_KPARAM_INFO
	.align		4
.L_93:
        /*0008*/ 	.byte	0x04, 0x17
        /*000a*/ 	.short	(.L_95 - .L_94)
.L_94:
        /*000c*/ 	.word	0x00000000
        /*0010*/ 	.short	0x0009
        /*0012*/ 	.short	0x0034
        /*0014*/ 	.byte	0x00, 0xf0, 0x11, 0x00


	//----- nvinfo : EIATTR_KPARAM_INFO
	.align		4
.L_95:
        /*0018*/ 	.byte	0x04, 0x17
        /*001a*/ 	.short	(.L_97 - .L_96)
.L_96:
        /*001c*/ 	.word	0x00000000
        /*0020*/ 	.short	0x0008
        /*0022*/ 	.short	0x0030
        /*0024*/ 	.byte	0x00, 0xf0, 0x11, 0x00


	//----- nvinfo : EIATTR_KPARAM_INFO
	.align		4
.L_97:
        /*0028*/ 	.byte	0x04, 0x17
        /*002a*/ 	.short	(.L_99 - .L_98)
.L_98:
        /*002c*/ 	.word	0x00000000
        /*0030*/ 	.short	0x0007
        /*0032*/ 	.short	0x002c
        /*0034*/ 	.byte	0x00, 0xf0, 0x11, 0x00


	//----- nvinfo : EIATTR_KPARAM_INFO
	.align		4
.L_99:
        /*0038*/ 	.byte	0x04, 0x17
        /*003a*/ 	.short	(.L_101 - .L_100)
.L_100:
        /*003c*/ 	.word	0x00000000
        /*0040*/ 	.short	0x0006
        /*0042*/ 	.short	0x0028
        /*0044*/ 	.byte	0x00, 0xf0, 0x11, 0x00


	//----- nvinfo : EIATTR_KPARAM_INFO
	.align		4
.L_101:
        /*0048*/ 	.byte	0x04, 0x17
        /*004a*/ 	.short	(.L_103 - .L_102)
.L_102:
        /*004c*/ 	.word	0x00000000
        /*0050*/ 	.short	0x0005
        /*0052*/ 	.short	0x0024
        /*0054*/ 	.byte	0x00, 0xf0, 0x11, 0x00


	//----- nvinfo : EIATTR_KPARAM_INFO
	.align		4
.L_103:
        /*0058*/ 	.byte	0x04, 0x17
        /*005a*/ 	.short	(.L_105 - .L_104)
.L_104:
        /*005c*/ 	.word	0x00000000
        /*0060*/ 	.short	0x0004
        /*0062*/ 	.short	0x0020
        /*0064*/ 	.byte	0x00, 0xf0, 0x11, 0x00


	//----- nvinfo : EIATTR_KPARAM_INFO
	.align		4
.L_105:
        /*0068*/ 	.byte	0x04, 0x17
        /*006a*/ 	.short	(.L_107 - .L_106)
.L_106:
        /*006c*/ 	.word	0x00000000
        /*0070*/ 	.short	0x0003
        /*0072*/ 	.short	0x0018
        /*0074*/ 	.byte	0x00, 0xf5, 0x21, 0x00


	//----- nvinfo : EIATTR_KPARAM_INFO
	.align		4
.L_107:
        /*0078*/ 	.byte	0x04, 0x17
        /*007a*/ 	.short	(.L_109 - .L_108)
.L_108:
        /*007c*/ 	.word	0x00000000
        /*0080*/ 	.short	0x0002
        /*0082*/ 	.short	0x0010
        /*0084*/ 	.byte	0x00, 0xf5, 0x21, 0x00


	//----- nvinfo : EIATTR_KPARAM_INFO
	.align		4
.L_109:
        /*0088*/ 	.byte	0x04, 0x17
        /*008a*/ 	.short	(.L_111 - .L_110)
.L_110:
        /*008c*/ 	.word	0x00000000
        /*0090*/ 	.short	0x0001
        /*0092*/ 	.short	0x0008
        /*0094*/ 	.byte	0x00, 0xf5, 0x21, 0x00


	//----- nvinfo : EIATTR_KPARAM_INFO
	.align		4
.L_111:
        /*0098*/ 	.byte	0x04, 0x17
        /*009a*/ 	.short	(.L_113 - .L_112)
.L_112:
        /*009c*/ 	.word	0x00000000
        /*00a0*/ 	.short	0x0000
        /*00a2*/ 	.short	0x0000
        /*00a4*/ 	.byte	0x00, 0xf5, 0x21, 0x00


	//----- nvinfo : EIATTR_SPARSE_MMA_MASK
	.align		4
.L_113:
        /*00a8*/ 	.byte	0x03, 0x50
        /*00aa*/ 	.short	0x0000


	//----- nvinfo : EIATTR_MAXREG_COUNT
	.align		4
        /*00ac*/ 	.byte	0x03, 0x1b
        /*00ae*/ 	.short	0x00ff


	//----- nvinfo : EIATTR_NUM_BARRIERS
	.align		4
        /*00b0*/ 	.byte	0x02, 0x4c
        /*00b2*/ 	.byte	0x01
	.zero		1


	//----- nvinfo : EIATTR_MERCURY_ISA_VERSION
	.align		4
        /*00b4*/ 	.byte	0x03, 0x5f
        /*00b6*/ 	.short	0x0101


	//----- nvinfo : EIATTR_UNUSED_LOAD_BYTE_OFFSET
	.align		4
        /*00b8*/ 	.byte	0x04, 0x44
        /*00ba*/ 	.short	(.L_115 - .L_114)


	//   ....[0]....
.L_114:
        /*00bc*/ 	.word	0x000010b0
        /*00c0*/ 	.word	0x00000fff


	//   ....[1]....
        /*00c4*/ 	.word	0x00002780
        /*00c8*/ 	.word	0x00000fff


	//----- nvinfo : EIATTR_COOP_GROUP_MASK_REGIDS
	.align		4
.L_115:
        /*00cc*/ 	.byte	0x04, 0x29
        /*00ce*/ 	.short	(.L_117 - .L_116)


	//   ....[0]....
.L_116:
        /*00d0*/ 	.word	0xffffffff


	//   ....[1]....
        /*00d4*/ 	.word	0xffffffff


	//   ....[2]....
        /*00d8*/ 	.word	0xffffffff


	//   ....[3]....
        /*00dc*/ 	.word	0xffffffff


	//   ....[4]....
        /*00e0*/ 	.word	0xffffffff


	//   ....[5]....
        /*00e4*/ 	.word	0xffffffff


	//   ....[6]....
        /*00e8*/ 	.word	0xffffffff


	//   ....[7]....
        /*00ec*/ 	.word	0xffffffff


	//   ....[8]....
        /*00f0*/ 	.word	0xffffffff


	//   ....[9]....
        /*00f4*/ 	.word	0xffffffff


	//----- nvinfo : EIATTR_COOP_GROUP_INSTR_OFFSETS
	.align		4
.L_117:
        /*00f8*/ 	.byte	0x04, 0x28
        /*00fa*/ 	.short	(.L_119 - .L_118)


	//   ....[0]....
.L_118:
        /*00fc*/ 	.word	0x00001230


	//   ....[1]....
        /*0100*/ 	.word	0x000012b0


	//   ....[2]....
        /*0104*/ 	.word	0x000012e0


	//   ....[3]....
        /*0108*/ 	.word	0x00001310


	//   ....[4]....
        /*010c*/ 	.word	0x00001340


	//   ....[5]....
        /*0110*/ 	.word	0x000019b0


	//   ....[6]....
        /*0114*/ 	.word	0x00001a10


	//   ....[7]....
        /*0118*/ 	.word	0x00001a30


	//   ....[8]....
        /*011c*/ 	.word	0x00001a50


	//   ....[9]....
        /*0120*/ 	.word	0x00001a70


	//----- nvinfo : EIATTR_VRC_CTA_INIT_COUNT
	.align		4
.L_119:
        /*0124*/ 	.byte	0x02, 0x4a
	.zero		1
	.zero		1


	//----- nvinfo : EIATTR_EXIT_INSTR_OFFSETS
	.align		4
        /*0128*/ 	.byte	0x04, 0x1c
        /*012a*/ 	.short	(.L_121 - .L_120)


	//   ....[0]....
.L_120:
        /*012c*/ 	.word	0x00001eb0


	//   ....[1]....
        /*0130*/ 	.word	0x00002990


	//   ....[2]....
        /*0134*/ 	.word	0x00002b80


	//   ....[3]....
        /*0138*/ 	.word	0x00002c80


	//   ....[4]....
        /*013c*/ 	.word	0x00002d60


	//   ....[5]....
        /*0140*/ 	.word	0x00002dd0


	//----- nvinfo : EIATTR_CRS_STACK_SIZE
	.align		4
.L_121:
        /*0144*/ 	.byte	0x04, 0x1e
        /*0146*/ 	.short	(.L_123 - .L_122)
.L_122:
        /*0148*/ 	.word	0x00000000


	//----- nvinfo : EIATTR_CBANK_PARAM_SIZE
	.align		4
.L_123:
        /*014c*/ 	.byte	0x03, 0x19
        /*014e*/ 	.short	0x0038


	//----- nvinfo : EIATTR_PARAM_CBANK
	.align		4
        /*0150*/ 	.byte	0x04, 0x0a
        /*0152*/ 	.short	(.L_125 - .L_124)
	.align		4
.L_124:
        /*0154*/ 	.word	index@(.nv.constant0._Z39flash_attention_int8_decode_dp4a_kernelPKaS0_S0_Pffffiif)
        /*0158*/ 	.short	0x0380
        /*015a*/ 	.short	0x0038


	//----- nvinfo : EIATTR_SW_WAR
	.align		4
.L_125:
        /*015c*/ 	.byte	0x04, 0x36
        /*015e*/ 	.short	(.L_127 - .L_126)
.L_126:
        /*0160*/ 	.word	0x00000008
.L_127:


//--------------------- .nv.info._Z39flash_attention_int8_decode_wmma_kernelPKaS0_S0_Pffffiif --------------------------
	.section	.nv.info._Z39flash_attention_int8_decode_wmma_kernelPKaS0_S0_Pffffiif,"",@"SHT_CUDA_INFO"
	.sectionflags	@""
	.align	4


	//----- nvinfo : EIATTR_CUDA_API_VERSION
	.align		4
        /*0000*/ 	.byte	0x04, 0x37
        /*0002*/ 	.short	(.L_129 - .L_128)
.L_128:
        /*0004*/ 	.word	0x00000082


	//----- nvinfo : EIATTR_KPARAM_INFO
	.align		4
.L_129:
        /*0008*/ 	.byte	0x04, 0x17
        /*000a*/ 	.short	(.L_131 - .L_130)
.L_130:
        /*000c*/ 	.word	0x00000000
        /*0010*/ 	.short	0x0009
        /*0012*/ 	.short	0x0034
        /*0014*/ 	.byte	0x00, 0xf0, 0x11, 0x00


	//----- nvinfo : EIATTR_KPARAM_INFO
	.align		4
.L_131:
        /*0018*/ 	.byte	0x04, 0x17
        /*001a*/ 	.short	(.L_133 - .L_132)
.L_132:
        /*001c*/ 	.word	0x00000000
        /*0020*/ 	.short	0x0008
        /*0022*/ 	.short	0x0030
        /*0024*/ 	.byte	0x00, 0xf0, 0x11, 0x00


	//----- nvinfo : EIATTR_KPARAM_INFO
	.align		4
.L_133:
        /*0028*/ 	.byte	0x04, 0x17
        /*002a*/ 	.short	(.L_135 - .L_134)
.L_134:
        /*002c*/ 	.word	0x00000000
        /*0030*/ 	.short	0x0007
        /*0032*/ 	.short	0x002c
        /*0034*/ 	.byte	0x00, 0xf0, 0x11, 0x00


	//----- nvinfo : EIATTR_KPARAM_INFO
	.align		4
.L_135:
        /*0038*/ 	.byte	0x04, 0x17
        /*003a*/ 	.short	(.L_137 - .L_136)
.L_136:
        /*003c*/ 	.word	0x00000000
        /*0040*/ 	.short	0x0006
        /*0042*/ 	.short	0x0028
        /*0044*/ 	.byte	0x00, 0xf0, 0x11, 0x00


	//----- nvinfo : EIATTR_KPARAM_INFO
	.align		4
.L_137:
        /*0048*/ 	.byte	0x04, 0x17
        /*004a*/ 	.short	(.L_139 - .L_138)
.L_138:
        /*004c*/ 	.word	0x00000000
        /*0050*/ 	.short	0x0005
        /*0052*/ 	.short	0x0024
        /*0054*/ 	.byte	0x00, 0xf0, 0x11, 0x00


	//----- nvinfo : EIATTR_KPARAM_INFO
	.align		4
.L_139:
        /*0058*/ 	.byte	0x04, 0x17
        /*005a*/ 	.short	(.L_141 - .L_140)
.L_140:
        /*005c*/ 	.word	0x00000000
        /*0060*/ 	.short	0x0004
        /*0062*/ 	.short	0x0020
        /*0064*/ 	.byte	0x00, 0xf0, 0x11, 0x00


	//----- nvinfo : EIATTR_KPARAM_INFO
	.align		4
.L_141:
        /*0068*/ 	.byte	0x04, 0x17
        /*006a*/ 	.short	(.L_143 - .L_142)
.L_142:
        /*006c*/ 	.word	0x00000000
        /*0070*/ 	.short	0x0003
        /*0072*/ 	.short	0x0018
        /*0074*/ 	.byte	0x00, 0xf5, 0x21, 0x00


	//----- nvinfo : EIATTR_KPARAM_INFO
	.align		4
.L_143:
        /*0078*/ 	.byte	0x04, 0x17
        /*007a*/ 	.short	(.L_145 - .L_144)
.L_144:
        /*007c*/ 	.word	0x00000000
        /*0080*/ 	.short	0x0002
        /*0082*/ 	.short	0x0010
        /*0084*/ 	.byte	0x00, 0xf5, 0x21, 0x00


	//----- nvinfo : EIATTR_KPARAM_INFO
	.align		4
.L_145:
        /*0088*/ 	.byte	0x04, 0x17
        /*008a*/ 	.short	(.L_147 - .L_146)
.L_146:
        /*008c*/ 	.word	0x00000000
        /*0090*/ 	.short	0x0001
        /*0092*/ 	.short	0x0008
        /*0094*/ 	.byte	0x00, 0xf5, 0x21, 0x00


	//----- nvinfo : EIATTR_KPARAM_INFO
	.align		4
.L_147:
        /*0098*/ 	.byte	0x04, 0x17
        /*009a*/ 	.short	(.L_149 - .L_148)
.L_148:
        /*009c*/ 	.word	0x00000000
        /*00a0*/ 	.short	0x0000
        /*00a2*/ 	.short	0x0000
        /*00a4*/ 	.byte	0x00, 0xf5, 0x21, 0x00


	//----- nvinfo : EIATTR_SPARSE_MMA_MASK
	.align		4
.L_149:
        /*00a8*/ 	.byte	0x03, 0x50
        /*00aa*/ 	.short	0x0000


	//----- nvinfo : EIATTR_MAXREG_COUNT
	.align		4
        /*00ac*/ 	.byte	0x03, 0x1b
        /*00ae*/ 	.short	0x00ff


	//----- nvinfo : EIATTR_NUM_BARRIERS
	.align		4
        /*00b0*/ 	.byte	0x02, 0x4c
        /*00b2*/ 	.byte	0x01
	.zero		1


	//----- nvinfo : EIATTR_MERCURY_ISA_VERSION
	.align		4
        /*00b4*/ 	.byte	0x03, 0x5f
        /*00b6*/ 	.short	0x0101


	//----- nvinfo : EIATTR_UNUSED_LOAD_BYTE_OFFSET
	.align		4
        /*00b8*/ 	.byte	0x04, 0x44
        /*00ba*/ 	.short	(.L_151 - .L_150)


	//   ....[0]....
.L_150:
        /*00bc*/ 	.word	0x00000bd0
        /*00c0*/ 	.word	0x00000fff


	//   ....[1]....
        /*00c4*/ 	.word	0x000033e0
        /*00c8*/ 	.word	0x00000fff


	//   ....[2]....
        /*00cc*/ 	.word	0x00004190
        /*00d0*/ 	.word	0x00000fff


	//----- nvinfo : EIATTR_COOP_GROUP_MASK_REGIDS
	.align		4
.L_151:
        /*00d4*/ 	.byte	0x04, 0x29
        /*00d6*/ 	.short	(.L_153 - .L_152)


	//   ....[0]....
.L_152:
        /*00d8*/ 	.word	0xffffffff


	//   ....[1]....
        /*00dc*/ 	.word	0xffffffff


	//   ....[2]....
        /*00e0*/ 	.word	0xffffffff


	//   ....[3]....
        /*00e4*/ 	.word	0xffffffff


	//   ....[4]....
        /*00e8*/ 	.word	0xffffffff


	//   ....[5]....
        /*00ec*/ 	.word	0xffffffff


	//   ....[6]....
        /*00f0*/ 	.word	0xffffffff


	//   ....[7]....
        /*00f4*/ 	.word	0xffffffff


	//   ....[8]....
        /*00f8*/ 	.word	0xffffffff


	//   ....[9]....
        /*00fc*/ 	.word	0xffffffff


	//----- nvinfo : EIATTR_COOP_GROUP_INSTR_OFFSETS
	.align		4
.L_153:
        /*0100*/ 	.byte	0x04, 0x28
        /*0102*/ 	.short	(.L_155 - .L_154)


	//   ....[0]....
.L_154:
        /*0104*/ 	.word	0x00000d50


	//   ....[1]....
        /*0108*/ 	.word	0x00000de0


	//   ....[2]....
        /*010c*/ 	.word	0x00000e20


	//   ....[3]....
        /*0110*/ 	.word	0x00000e40


	//   ....[4]....
        /*0114*/ 	.word	0x00000e60


	//   ....[5]....
        /*0118*/ 	.word	0x000014d0


	//   ....[6]....
        /*011c*/ 	.word	0x00001560


	//   ....[7]....
        /*0120*/ 	.word	0x00001580


	//   ....[8]....
        /*0124*/ 	.word	0x000015a0


	//   ....[9]....
        /*0128*/ 	.word	0x000015c0


	//----- nvinfo : EIATTR_VRC_CTA_INIT_COUNT
	.align		4
.L_155:
        /*012c*/ 	.byte	0x02, 0x4a
	.zero		1
	.zero		1


	//----- nvinfo : EIATTR_EXIT_INSTR_OFFSETS
	.align		4
        /*0130*/ 	.byte	0x04, 0x1c
        /*0132*/ 	.short	(.L_157 - .L_156)


	//   ....[0]....
.L_156:
        /*0134*/ 	.word	0x00001a00


	//   ....[1]....
        /*0138*/ 	.word	0x00003590


	//   ....[2]....
        /*013c*/ 	.word	0x00004310


	//----- nvinfo : EIATTR_CRS_STACK_SIZE
	.align		4
.L_157:
        /*0140*/ 	.byte	0x04, 0x1e
        /*0142*/ 	.short	(.L_159 - .L_158)
.L_158:
        /*0144*/ 	.word	0x00000000


	//----- nvinfo : EIATTR_CBANK_PARAM_SIZE
	.align		4
.L_159:
        /*0148*/ 	.byte	0x03, 0x19
        /*014a*/ 	.short	0x0038


	//----- nvinfo : EIATTR_PARAM_CBANK
	.align		4
        /*014c*/ 	.byte	0x04, 0x0a
        /*014e*/ 	.short	(.L_161 - .L_160)
	.align		4
.L_160:
        /*0150*/ 	.word	index@(.nv.constant0._Z39flash_attention_int8_decode_wmma_kernelPKaS0_S0_Pffffiif)
        /*0154*/ 	.short	0x0380
        /*0156*/ 	.short	0x0038


	//----- nvinfo : EIATTR_SW_WAR
	.align		4
.L_161:
        /*0158*/ 	.byte	0x04, 0x36
        /*015a*/ 	.short	(.L_163 - .L_162)
.L_162:
        /*015c*/ 	.word	0x00000008
.L_163:


//--------------------- .nv.info._Z34flash_attention_int8_decode_kernelPKaS0_S0_Pffffiif --------------------------
	.section	.nv.info._Z34flash_attention_int8_decode_kernelPKaS0_S0_Pffffiif,"",@"SHT_CUDA_INFO"
	.sectionflags	@""
	.align	4


	//----- nvinfo : EIATTR_CUDA_API_VERSION
	.align		4
        /*0000*/ 	.byte	0x04, 0x37
        /*0002*/ 	.short	(.L_165 - .L_164)
.L_164:
        /*0004*/ 	.word	0x00000082


	//----- nvinfo : EIATTR_KPARAM_INFO
	.align		4
.L_165:
        /*0008*/ 	.byte	0x04, 0x17
        /*000a*/ 	.short	(.L_167 - .L_166)
.L_166:
        /*000c*/ 	.word	0x00000000
        /*0010*/ 	.short	0x0009
        /*0012*/ 	.short	0x0034
        /*0014*/ 	.byte	0x00, 0xf0, 0x11, 0x00


	//----- nvinfo : EIATTR_KPARAM_INFO
	.align		4
.L_167:
        /*0018*/ 	.byte	0x04, 0x17
        /*001a*/ 	.short	(.L_169 - .L_168)
.L_168:
        /*001c*/ 	.word	0x00000000
        /*0020*/ 	.short	0x0008
        /*0022*/ 	.short	0x0030
        /*0024*/ 	.byte	0x00, 0xf0, 0x11, 0x00


	//----- nvinfo : EIATTR_KPARAM_INFO
	.align		4
.L_169:
        /*0028*/ 	.byte	0x04, 0x17
        /*002a*/ 	.short	(.L_171 - .L_170)
.L_170:
        /*002c*/ 	.word	0x00000000
        /*0030*/ 	.short	0x0007
        /*0032*/ 	.short	0x002c
        /*0034*/ 	.byte	0x00, 0xf0, 0x11, 0x00


	//----- nvinfo : EIATTR_KPARAM_INFO
	.align		4
.L_171:
        /*0038*/ 	.byte	0x04, 0x17
        /*003a*/ 	.short	(.L_173 - .L_172)
.L_172:
        /*003c*/ 	.word	0x00000000
        /*0040*/ 	.short	0x0006
        /*0042*/ 	.short	0x0028
        /*0044*/ 	.byte	0x00, 0xf0, 0x11, 0x00


	//----- nvinfo : EIATTR_KPARAM_INFO
	.align		4
.L_173:
        /*0048*/ 	.byte	0x04, 0x17
        /*004a*/ 	.short	(.L_175 - .L_174)
.L_174:
        /*004c*/ 	.word	0x00000000
        /*0050*/ 	.short	0x0005
        /*0052*/ 	.short	0x0024
        /*0054*/ 	.byte	0x00, 0xf0, 0x11, 0x00


	//----- nvinfo : EIATTR_KPARAM_INFO
	.align		4
.L_175:
        /*0058*/ 	.byte	0x04, 0x17
        /*005a*/ 	.short	(.L_177 - .L_176)
.L_176:
        /*005c*/ 	.word	0x00000000
        /*0060*/ 	.short	0x0004
        /*0062*/ 	.short	0x0020
        /*0064*/ 	.byte	0x00, 0xf0, 0x11, 0x00


	//----- nvinfo : EIATTR_KPARAM_INFO
	.align		4
.L_177:
        /*0068*/ 	.byte	0x04, 0x17
        /*006a*/ 	.short	(.L_179 - .L_178)
.L_178:
        /*006c*/ 	.word	0x00000000
        /*0070*/ 	.short	0x0003
        /*0072*/ 	.short	0x0018
        /*0074*/ 	.byte	0x00, 0xf5, 0x21, 0x00


	//----- nvinfo : EIATTR_KPARAM_INFO
	.align		4
.L_179:
        /*0078*/ 	.byte	0x04, 0x17
        /*007a*/ 	.short	(.L_181 - .L_180)
.L_180:
        /*007c*/ 	.word	0x00000000
        /*0080*/ 	.short	0x0002
        /*0082*/ 	.short	0x0010
        /*0084*/ 	.byte	0x00, 0xf5, 0x21, 0x00


	//----- nvinfo : EIATTR_KPARAM_INFO
	.align		4
.L_181:
        /*0088*/ 	.byte	0x04, 0x17
        /*008a*/ 	.short	(.L_183 - .L_182)
.L_182:
        /*008c*/ 	.word	0x00000000
        /*0090*/ 	.short	0x0001
        /*0092*/ 	.short	0x0008
        /*0094*/ 	.byte	0x00, 0xf5, 0x21, 0x00


	//----- nvinfo : EIATTR_KPARAM_INFO
	.align		4
.L_183:
        /*0098*/ 	.byte	0x04, 0x17
        /*009a*/ 	.short	(.L_185 - .L_184)
.L_184:
        /*009c*/ 	.word	0x00000000
        /*00a0*/ 	.short	0x0000
        /*00a2*/ 	.short	0x0000
        /*00a4*/ 	.byte	0x00, 0xf5, 0x21, 0x00


	//----- nvinfo : EIATTR_SPARSE_MMA_MASK
	.align		4
.L_185:
        /*00a8*/ 	.byte	0x03, 0x50
        /*00aa*/ 	.short	0x0000


	//----- nvinfo : EIATTR_MAXREG_COUNT
	.align		4
        /*00ac*/ 	.byte	0x03, 0x1b
        /*00ae*/ 	.short	0x00ff


	//----- nvinfo : EIATTR_NUM_BARRIERS
	.align		4
        /*00b0*/ 	.byte	0x02, 0x4c
        /*00b2*/ 	.byte	0x01
	.zero		1


	//----- nvinfo : EIATTR_MERCURY_ISA_VERSION
	.align		4
        /*00b4*/ 	.byte	0x03, 0x5f
        /*00b6*/ 	.short	0x0101


	//----- nvinfo : EIATTR_INT_WARP_WIDE_INSTR_OFFSETS
	.align		4
        /*00b8*/ 	.byte	0x04, 0x31
        /*00ba*/ 	.short	(.L_187 - .L_186)


	//   ....[0]....
.L_186:
        /*00bc*/ 	.word	0x00001b80


	//   ....[1]....
        /*00c0*/ 	.word	0x00001bc0


	//----- nvinfo : EIATTR_VRC_CTA_INIT_COUNT
	.align		4
.L_187:
        /*00c4*/ 	.byte	0x02, 0x4a
	.zero		1
	.zero		1


	//----- nvinfo : EIATTR_EXIT_INSTR_OFFSETS
	.align		4
        /*00c8*/ 	.byte	0x04, 0x1c
        /*00ca*/ 	.short	(.L_189 - .L_188)


	//   ....[0]....
.L_188:
        /*00cc*/ 	.word	0x000027b0


	//   ....[1]....
        /*00d0*/ 	.word	0x000034d0


	//   ....[2]....
        /*00d4*/ 	.word	0x00003680


	//   ....[3]....
        /*00d8*/ 	.word	0x00003720


	//   ....[4]....
        /*00dc*/ 	.word	0x000037b0


	//   ....[5]....
        /*00e0*/ 	.word	0x00003810


	//----- nvinfo : EIATTR_CRS_STACK_SIZE
	.align		4
.L_189:
        /*00e4*/ 	.byte	0x04, 0x1e
        /*00e6*/ 	.short	(.L_191 - .L_190)
.L_190:
        /*00e8*/ 	.word	0x00000000


	//----- nvinfo : EIATTR_CBANK_PARAM_SIZE
	.align		4
.L_191:
        /*00ec*/ 	.byte	0x03, 0x19
        /*00ee*/ 	.short	0x0038


	//----- nvinfo : EIATTR_PARAM_CBANK
	.align		4
        /*00f0*/ 	.byte	0x04, 0x0a
        /*00f2*/ 	.short	(.L_193 - .L_192)
	.align		4
.L_192:
        /*00f4*/ 	.word	index@(.nv.constant0._Z34flash_attention_int8_decode_kernelPKaS0_S0_Pffffiif)
        /*00f8*/ 	.short	0x0380
        /*00fa*/ 	.short	0x0038


	//----- nvinfo : EIATTR_SW_WAR
	.align		4
.L_193:
        /*00fc*/ 	.byte	0x04, 0x36
        /*00fe*/ 	.short	(.L_195 - .L_194)
.L_194:
        /*0100*/ 	.word	0x00000008
.L_195:


//--------------------- .nv.info._Z21int8_gemm_wmma_kernelPKaS0_Piiii --------------------------
	.section	.nv.info._Z21int8_gemm_wmma_kernelPKaS0_Piiii,"",@"SHT_CUDA_INFO"
	.sectionflags	@""
	.align	4


	//----- nvinfo : EIATTR_CUDA_API_VERSION
	.align		4
        /*0000*/ 	.byte	0x04, 0x37
        /*0002*/ 	.short	(.L_197 - .L_196)
.L_196:
        /*0004*/ 	.word	0x00000082


	//----- nvinfo : EIATTR_KPARAM_INFO
	.align		4
.L_197:
        /*0008*/ 	.byte	0x04, 0x17
        /*000a*/ 	.short	(.L_199 - .L_198)
.L_198:
        /*000c*/ 	.word	0x00000000
        /*0010*/ 	.short	0x0005
        /*0012*/ 	.short	0x0020
        /*0014*/ 	.byte	0x00, 0xf0, 0x11, 0x00


	//----- nvinfo : EIATTR_KPARAM_INFO
	.align		4
.L_199:
        /*0018*/ 	.byte	0x04, 0x17
        /*001a*/ 	.short	(.L_201 - .L_200)
.L_200:
        /*001c*/ 	.word	0x00000000
        /*0020*/ 	.short	0x0004
        /*0022*/ 	.short	0x001c
        /*0024*/ 	.byte	0x00, 0xf0, 0x11, 0x00


	//----- nvinfo : EIATTR_KPARAM_INFO
	.align		4
.L_201:
        /*0028*/ 	.byte	0x04, 0x17
        /*002a*/ 	.short	(.L_203 - .L_202)
.L_202:
        /*002c*/ 	.word	0x00000000
        /*0030*/ 	.short	0x0003
        /*0032*/ 	.short	0x0018
        /*0034*/ 	.byte	0x00, 0xf0, 0x11, 0x00


	//----- nvinfo : EIATTR_KPARAM_INFO
	.align		4
.L_203:
        /*0038*/ 	.byte	0x04, 0x17
        /*003a*/ 	.short	(.L_205 - .L_204)
.L_204:
        /*003c*/ 	.word	0x00000000
        /*0040*/ 	.short	0x0002
        /*0042*/ 	.short	0x0010
        /*0044*/ 	.byte	0x00, 0xf5, 0x21, 0x00


	//----- nvinfo : EIATTR_KPARAM_INFO
	.align		4
.L_205:
        /*0048*/ 	.byte	0x04, 0x17
        /*004a*/ 	.short	(.L_207 - .L_206)
.L_206:
        /*004c*/ 	.word	0x00000000
        /*0050*/ 	.short	0x0001
        /*0052*/ 	.short	0x0008
        /*0054*/ 	.byte	0x00, 0xf5, 0x21, 0x00


	//----- nvinfo : EIATTR_KPARAM_INFO
	.align		4
.L_207:
        /*0058*/ 	.byte	0x04, 0x17
        /*005a*/ 	.short	(.L_209 - .L_208)
.L_208:
        /*005c*/ 	.word	0x00000000
        /*0060*/ 	.short	0x0000
        /*0062*/ 	.short	0x0000
        /*0064*/ 	.byte	0x00, 0xf5, 0x21, 0x00


	//----- nvinfo : EIATTR_SPARSE_MMA_MASK
	.align		4
.L_209:
        /*0068*/ 	.byte	0x03, 0x50
        /*006a*/ 	.short	0x0000


	//----- nvinfo : EIATTR_WMMA_USED
	.align		4
        /*006c*/ 	.byte	0x01, 0x2b
	.zero		2


	//----- nvinfo : EIATTR_MAXREG_COUNT
	.align		4
        /*0070*/ 	.byte	0x03, 0x1b
        /*0072*/ 	.short	0x00ff


	//----- nvinfo : EIATTR_MERCURY_ISA_VERSION
	.align		4
        /*0074*/ 	.byte	0x03, 0x5f
        /*0076*/ 	.short	0x0101


	//----- nvinfo : EIATTR_VRC_CTA_INIT_COUNT
	.align		4
        /*0078*/ 	.byte	0x02, 0x4a
	.zero		1
	.zero		1


	//----- nvinfo : EIATTR_EXIT_INSTR_OFFSETS
	.align		4
        /*007c*/ 	.byte	0x04, 0x1c
        /*007e*/ 	.short	(.L_211 - .L_210)


	//   ....[0]....
.L_210:
        /*0080*/ 	.word	0x000002a0


	//   ....[1]....
        /*0084*/ 	.word	0x00000c00


	//----- nvinfo : EIATTR_CBANK_PARAM_SIZE
	.align		4
.L_211:
        /*0088*/ 	.byte	0x03, 0x19
        /*008a*/ 	.short	0x0024


	//----- nvinfo : EIATTR_PARAM_CBANK
	.align		4
        /*008c*/ 	.byte	0x04, 0x0a
        /*008e*/ 	.short	(.L_213 - .L_212)
	.align		4
.L_212:
        /*0090*/ 	.word	index@(.nv.constant0._Z21int8_gemm_wmma_kernelPKaS0_Piiii)
        /*0094*/ 	.short	0x0380
        /*0096*/ 	.short	0x0024


	//----- nvinfo : EIATTR_SW_WAR
	.align		4
.L_213:
        /*0098*/ 	.byte	0x04, 0x36
        /*009a*/ 	.short	(.L_215 - .L_214)
.L_214:
        /*009c*/ 	.word	0x00000008
.L_215:


//--------------------- .nv.info._Z31dequantize_int32_to_fp32_kernelPKiPfffi --------------------------
	.section	.nv.info._Z31dequantize_int32_to_fp32_kernelPKiPfffi,"",@"SHT_CUDA_INFO"
	.sectionflags	@""
	.align	4


	//----- nvinfo : EIATTR_CUDA_API_VERSION
	.align		4
        /*0000*/ 	.byte	0x04, 0x37
        /*0002*/ 	.short	(.L_217 - .L_216)
.L_216:
        /*0004*/ 	.word	0x00000082


	//----- nvinfo : EIATTR_KPARAM_INFO
	.align		4
.L_217:
        /*0008*/ 	.byte	0x04, 0x17
        /*000a*/ 	.short	(.L_219 - .L_218)
.L_218:
        /*000c*/ 	.word	0x00000000
        /*0010*/ 	.short	0x0004
        /*0012*/ 	.short	0x0018
        /*0014*/ 	.byte	0x00, 0xf0, 0x11, 0x00


	//----- nvinfo : EIATTR_KPARAM_INFO
	.align		4
.L_219:
        /*0018*/ 	.byte	0x04, 0x17
        /*001a*/ 	.short	(.L_221 - .L_220)
.L_220:
        /*001c*/ 	.word	0x00000000
        /*0020*/ 	.short	0x0003
        /*0022*/ 	.short	0x0014
        /*0024*/ 	.byte	0x00, 0xf0, 0x11, 0x00


	//----- nvinfo : EIATTR_KPARAM_INFO
	.align		4
.L_221:
        /*0028*/ 	.byte	0x04, 0x17
        /*002a*/ 	.short	(.L_223 - .L_222)
.L_222:
        /*002c*/ 	.word	0x00000000
        /*0030*/ 	.short	0x0002
        /*0032*/ 	.short	0x0010
        /*0034*/ 	.byte	0x00, 0xf0, 0x11, 0x00


	//----- nvinfo : EIATTR_KPARAM_INFO
	.align		4
.L_223:
        /*0038*/ 	.byte	0x04, 0x17
        /*003a*/ 	.short	(.L_225 - .L_224)
.L_224:
        /*003c*/ 	.word	0x00000000
        /*0040*/ 	.short	0x0001
        /*0042*/ 	.short	0x0008
        /*0044*/ 	.byte	0x00, 0xf5, 0x21, 0x00


	//----- nvinfo : EIATTR_KPARAM_INFO
	.align		4
.L_225:
        /*0048*/ 	.byte	0x04, 0x17
        /*004a*/ 	.short	(.L_227 - .L_226)
.L_226:
        /*004c*/ 	.word	0x00000000
        /*0050*/ 	.short	0x0000
        /*0052*/ 	.short	0x0000
        /*0054*/ 	.byte	0x00, 0xf5, 0x21, 0x00


	//----- nvinfo : EIATTR_SPARSE_MMA_MASK
	.align		4
.L_227:
        /*0058*/ 	.byte	0x03, 0x50
        /*005a*/ 	.short	0x0000


	//----- nvinfo : EIATTR_MAXREG_COUNT
	.align		4
        /*005c*/ 	.byte	0x03, 0x1b
        /*005e*/ 	.short	0x00ff


	//----- nvinfo : EIATTR_MERCURY_ISA_VERSION
	.align		4
        /*0060*/ 	.byte	0x03, 0x5f
        /*0062*/ 	.short	0x0101


	//----- nvinfo : EIATTR_VRC_CTA_INIT_COUNT
	.align		4
        /*0064*/ 	.byte	0x02, 0x4a
	.zero		1
	.zero		1


	//----- nvinfo : EIATTR_EXIT_INSTR_OFFSETS
	.align		4
        /*0068*/ 	.byte	0x04, 0x1c
        /*006a*/ 	.short	(.L_229 - .L_228)


	//   ....[0]....
.L_228:
        /*006c*/ 	.word	0x00000070


	//   ....[1]....
        /*0070*/ 	.word	0x00000130


	//----- nvinfo : EIATTR_CBANK_PARAM_SIZE
	.align		4
.L_229:
        /*0074*/ 	.byte	0x03, 0x19
        /*0076*/ 	.short	0x001c


	//----- nvinfo : EIATTR_PARAM_CBANK
	.align		4
        /*0078*/ 	.byte	0x04, 0x0a
        /*007a*/ 	.short	(.L_231 - .L_230)
	.align		4
.L_230:
        /*007c*/ 	.word	index@(.nv.constant0._Z31dequantize_int32_to_fp32_kernelPKiPfffi)
        /*0080*/ 	.short	0x0380
        /*0082*/ 	.short	0x001c


	//----- nvinfo : EIATTR_SW_WAR
	.align		4
.L_231:
        /*0084*/ 	.byte	0x04, 0x36
        /*0086*/ 	.short	(.L_233 - .L_232)
.L_232:
        /*0088*/ 	.word	0x00000008
.L_233:


//--------------------- .nv.info._Z26quantize_with_scale_kernelPKfPafi --------------------------
	.section	.nv.info._Z26quantize_with_scale_kernelPKfPafi,"",@"SHT_CUDA_INFO"
	.sectionflags	@""
	.align	4


	//----- nvinfo : EIATTR_CUDA_API_VERSION
	.align		4
        /*0000*/ 	.byte	0x04, 0x37
        /*0002*/ 	.short	(.L_235 - .L_234)
.L_234:
        /*0004*/ 	.word	0x00000082


	//----- nvinfo : EIATTR_KPARAM_INFO
	.align		4
.L_235:
        /*0008*/ 	.byte	0x04, 0x17
        /*000a*/ 	.short	(.L_237 - .L_236)
.L_236:
        /*000c*/ 	.word	0x00000000
        /*0010*/ 	.short	0x0003
        /*0012*/ 	.short	0x0014
        /*0014*/ 	.byte	0x00, 0xf0, 0x11, 0x00


	//----- nvinfo : EIATTR_KPARAM_INFO
	.align		4
.L_237:
        /*0018*/ 	.byte	0x04, 0x17
        /*001a*/ 	.short	(.L_239 - .L_238)
.L_238:
        /*001c*/ 	.word	0x00000000
        /*0020*/ 	.short	0x0002
        /*0022*/ 	.short	0x0010
        /*0024*/ 	.byte	0x00, 0xf0, 0x11, 0x00


	//----- nvinfo : EIATTR_KPARAM_INFO
	.align		4
.L_239:
        /*0028*/ 	.byte	0x04, 0x17
        /*002a*/ 	.short	(.L_241 - .L_240)
.L_240:
        /*002c*/ 	.word	0x00000000
        /*0030*/ 	.short	0x0001
        /*0032*/ 	.short	0x0008
        /*0034*/ 	.byte	0x00, 0xf5, 0x21, 0x00


	//----- nvinfo : EIATTR_KPARAM_INFO
	.align		4
.L_241:
        /*0038*/ 	.byte	0x04, 0x17
        /*003a*/ 	.short	(.L_243 - .L_242)
.L_242:
        /*003c*/ 	.word	0x00000000
        /*0040*/ 	.short	0x0000
        /*0042*/ 	.short	0x0000
        /*0044*/ 	.byte	0x00, 0xf5, 0x21, 0x00


	//----- nvinfo : EIATTR_SPARSE_MMA_MASK
	.align		4
.L_243:
        /*0048*/ 	.byte	0x03, 0x50
        /*004a*/ 	.short	0x0000


	//----- nvinfo : EIATTR_MAXREG_COUNT
	.align		4
        /*004c*/ 	.byte	0x03, 0x1b
        /*004e*/ 	.short	0x00ff


	//----- nvinfo : EIATTR_MERCURY_ISA_VERSION
	.align		4
        /*0050*/ 	.byte	0x03, 0x5f
        /*0052*/ 	.short	0x0101


	//----- nvinfo : EIATTR_VRC_CTA_INIT_COUNT
	.align		4
        /*0054*/ 	.byte	0x02, 0x4a
	.zero		1
	.zero		1


	//----- nvinfo : EIATTR_EXIT_INSTR_OFFSETS
	.align		4
        /*0058*/ 	.byte	0x04, 0x1c
        /*005a*/ 	.short	(.L_245 - .L_244)


	//   ....[0]....
.L_244:
        /*005c*/ 	.word	0x00000070


	//   ....[1]....
        /*0060*/ 	.word	0x00000150


	//----- nvinfo : EIATTR_CBANK_PARAM_SIZE
	.align		4
.L_245:
        /*0064*/ 	.byte	0x03, 0x19
        /*0066*/ 	.short	0x0018


	//----- nvinfo : EIATTR_PARAM_CBANK
	.align		4
        /*0068*/ 	.byte	0x04, 0x0a
        /*006a*/ 	.short	(.L_247 - .L_246)
	.align		4
.L_246:
        /*006c*/ 	.word	index@(.nv.constant0._Z26quantize_with_scale_kernelPKfPafi)
        /*0070*/ 	.short	0x0380
        /*0072*/ 	.short	0x0018


	//----- nvinfo : EIATTR_SW_WAR
	.align		4
.L_247:
        /*0074*/ 	.byte	0x04, 0x36
        /*0076*/ 	.short	(.L_249 - .L_248)
.L_248:
        /*0078*/ 	.word	0x00000008
.L_249:


//--------------------- .nv.info._Z28quantize_fp32_to_int8_kernelPKfPaPfi --------------------------
	.section	.nv.info._Z28quantize_fp32_to_int8_kernelPKfPaPfi,"",@"SHT_CUDA_INFO"
	.sectionflags	@""
	.align	4


	//----- nvinfo : EIATTR_CUDA_API_VERSION
	.align		4
        /*0000*/ 	.byte	0x04, 0x37
        /*0002*/ 	.short	(.L_251 - .L_250)
.L_250:
        /*0004*/ 	.word	0x00000082


	//----- nvinfo : EIATTR_KPARAM_INFO
	.align		4
.L_251:
        /*0008*/ 	.byte	0x04, 0x17
        /*000a*/ 	.short	(.L_253 - .L_252)
.L_252:
        /*000c*/ 	.word	0x00000000
        /*0010*/ 	.short	0x0003
        /*0012*/ 	.short	0x0018
        /*0014*/ 	.byte	0x00, 0xf0, 0x11, 0x00


	//----- nvinfo : EIATTR_KPARAM_INFO
	.align		4
.L_253:
        /*0018*/ 	.byte	0x04, 0x17
        /*001a*/ 	.short	(.L_255 - .L_254)
.L_254:
        /*001c*/ 	.word	0x00000000
        /*0020*/ 	.short	0x0002
        /*0022*/ 	.short	0x0010
        /*0024*/ 	.byte	0x00, 0xf5, 0x21, 0x00


	//----- nvinfo : EIATTR_KPARAM_INFO
	.align		4
.L_255:
        /*0028*/ 	.byte	0x04, 0x17
        /*002a*/ 	.short	(.L_257 - .L_256)
.L_256:
        /*002c*/ 	.word	0x00000000
        /*0030*/ 	.short	0x0001
        /*0032*/ 	.short	0x0008
        /*0034*/ 	.byte	0x00, 0xf5, 0x21, 0x00


	//----- nvinfo : EIATTR_KPARAM_INFO
	.align		4
.L_257:
        /*0038*/ 	.byte	0x04, 0x17
        /*003a*/ 	.short	(.L_259 - .L_258)
.L_258:
        /*003c*/ 	.word	0x00000000
        /*0040*/ 	.short	0x0000
        /*0042*/ 	.short	0x0000
        /*0044*/ 	.byte	0x00, 0xf5, 0x21, 0x00


	//----- nvinfo : EIATTR_SPARSE_MMA_MASK
	.align		4
.L_259:
        /*0048*/ 	.byte	0x03, 0x50
        /*004a*/ 	.short	0x0000


	//----- nvinfo : EIATTR_MAXREG_COUNT
	.align		4
        /*004c*/ 	.byte	0x03, 0x1b
        /*004e*/ 	.short	0x00ff


	//----- nvinfo : EIATTR_NUM_BARRIERS
	.align		4
        /*0050*/ 	.byte	0x02, 0x4c
        /*0052*/ 	.byte	0x01
	.zero		1


	//----- nvinfo : EIATTR_MERCURY_ISA_VERSION
	.align		4
        /*0054*/ 	.byte	0x03, 0x5f
        /*0056*/ 	.short	0x0101


	//----- nvinfo : EIATTR_VRC_CTA_INIT_COUNT
	.align		4
        /*0058*/ 	.byte	0x02, 0x4a
	.zero		1
	.zero		1


	//----- nvinfo : EIATTR_EXIT_INSTR_OFFSETS
	.align		4
        /*005c*/ 	.byte	0x04, 0x1c
        /*005e*/ 	.short	(.L_261 - .L_260)


	//   ....[0]....
.L_260:
        /*0060*/ 	.word	0x00000500


	//   ....[1]....
        /*0064*/ 	.word	0x00000720


	//----- nvinfo : EIATTR_CRS_STACK_SIZE
	.align		4
.L_261:
        /*0068*/ 	.byte	0x04, 0x1e
        /*006a*/ 	.short	(.L_263 - .L_262)
.L_262:
        /*006c*/ 	.word	0x00000000


	//----- nvinfo : EIATTR_CBANK_PARAM_SIZE
	.align		4
.L_263:
        /*0070*/ 	.byte	0x03, 0x19
        /*0072*/ 	.short	0x001c


	//----- nvinfo : EIATTR_PARAM_CBANK
	.align		4
        /*0074*/ 	.byte	0x04, 0x0a
        /*0076*/ 	.short	(.L_265 - .L_264)
	.align		4
.L_264:
        /*0078*/ 	.word	index@(.nv.constant0._Z28quantize_fp32_to_int8_kernelPKfPaPfi)
        /*007c*/ 	.short	0x0380
        /*007e*/ 	.short	0x001c


	//----- nvinfo : EIATTR_SW_WAR
	.align		4
.L_265:
        /*0080*/ 	.byte	0x04, 0x36
        /*0082*/ 	.short	(.L_267 - .L_266)
.L_266:
        /*0084*/ 	.word	0x00000008
.L_267:


//--------------------- .nv.callgraph             --------------------------
	.section	.nv.callgraph,"",@"SHT_CUDA_CALLGRAPH"
	.align	4
	.sectionentsize	8
	.align		4
        /*0000*/ 	.word	0x00000000
	.align		4
        /*0004*/ 	.word	0xffffffff
	.align		4
        /*0008*/ 	.word	0x00000000
	.align		4
        /*000c*/ 	.word	0xfffffffe
	.align		4
        /*0010*/ 	.word	0x00000000
	.align		4
        /*0014*/ 	.word	0xfffffffd
	.align		4
        /*0018*/ 	.word	0x00000000
	.align		4
        /*001c*/ 	.word	0xfffffffc


//--------------------- .text._Z47flash_attention_int8_decode_batched_wmma_kernelPKaS0_S0_Pffffiiif --------------------------
	.section	.text._Z47flash_attention_int8_decode_batched_wmma_kernelPKaS0_S0_Pffffiiif,"ax",@progbits
	.align	128
        .global         _Z47flash_attention_int8_decode_batched_wmma_kernelPKaS0_S0_Pffffiiif
        .type           _Z47flash_attention_int8_decode_batched_wmma_kernelPKaS0_S0_Pffffiiif,@function
        .size           _Z47flash_attention_int8_decode_batched_wmma_kernelPKaS0_S0_Pffffiiif,(.L_x_255 - _Z47flash_attention_int8_decode_batched_wmma_kernelPKaS0_S0_Pffffiiif)
        .other          _Z47flash_attention_int8_decode_batched_wmma_kernelPKaS0_S0_Pffffiiif,@"STO_CUDA_ENTRY STV_DEFAULT"
_Z47flash_attention_int8_decode_batched_wmma_kernelPKaS0_S0_Pffffiiif:
.text._Z47flash_attention_int8_decode_batched_wmma_kernelPKaS0_S0_Pffffiiif:
[----:B------:R-:W-:Y:S08]  /*0000*/  LDC R1, c[0x0][0x37c] ;  /* 0x0000df00ff017b82 */ /* 0x000ff00000000800 */
[----:B------:R-:W0:Y:S08]  /*0010*/  S2UR UR5, SR_CTAID.X ;  /* 0x00000000000579c3 */ /* 0x000e300000002500 */
[----:B------:R-:W1:Y:S01]  /*0020*/  LDC R0, c[0x0][0x3ac] ;  /* 0x0000eb00ff007b82 */ /* 0x000e620000000800 */
[----:B0-----:R-:W-:-:S06]  /*0030*/  USHF.L.U32 UR5, UR5, 0x4, URZ ;  /* 0x0000000405057899 */ /* 0x001fcc00080006ff */
[----:B-1----:R-:W-:-:S13]  /*0040*/  ISETP.LE.AND P0, PT, R0, UR5, PT ;  /* 0x0000000500007c0c */ /* 0x002fda000bf03270 */
[----:B------:R-:W-:Y:S05]  /*0050*/  @P0 EXIT ;  /* 0x000000000000094d */ /* 0x000fea0003800000 */
[----:B------:R-:W0:Y:S01]  /*0060*/  S2R R2, SR_TID.X ;  /* 0x0000000000027919 */ /* 0x000e220000002100 */
[----:B------:R-:W1:Y:S01]  /*0070*/  LDCU UR4, c[0x0][0x3b0] ;  /* 0x00007600ff0477ac */ /* 0x000e620008000800 */
[----:B------:R-:W2:Y:S01]  /*0080*/  S2UR UR6, SR_CgaCtaId ;  /* 0x00000000000679c3 */ /* 0x000ea20000008800 */
[----:B------:R-:W3:Y:S01]  /*0090*/  LDCU.64 UR8, c[0x0][0x358] ;  /* 0x00006b00ff0877ac */ /* 0x000ee20008000a00 */
[----:B------:R-:W4:Y:S01]  /*00a0*/  LDCU UR10, c[0x0][0x3b4] ;  /* 0x00007680ff0a77ac */ /* 0x000f220008000800 */
[----:B-1----:R-:W-:Y:S01]  /*00b0*/  IMAD.U32 R3, RZ, RZ, UR4 ;  /* 0x00000004ff037e24 */ /* 0x002fe2000f8e00ff */
[----:B------:R-:W-:Y:S02]  /*00c0*/  UMOV UR4, 0x400 ;  /* 0x0000040000047882 */ /* 0x000fe40000000000 */
[----:B------:R-:W-:Y:S01]  /*00d0*/  UIADD3 UR4, UPT, UPT, UR4, 0x80, URZ ;  /* 0x0000008004047890 */ /* 0x000fe2000fffe0ff */
[----:B------:R-:W-:-:S03]  /*00e0*/  VIADD R0, R3, 0xf ;  /* 0x0000000f03007836 */ /* 0x000fc60000000000 */
[----:B--2---:R-:W-:Y:S02]  /*00f0*/  ULEA UR4, UR6, UR4, 0x18 ;  /* 0x0000000406047291 */ /* 0x004fe4000f8ec0ff */
[----:B------:R-:W-:Y:S02]  /*0100*/  SHF.R.S32.HI R5, RZ, 0x1f, R0 ;  /* 0x0000001fff057819 */ /* 0x000fe40000011400 */
[----:B0-----:R-:W-:Y:S02]  /*0110*/  SHF.R.U32.HI R2, RZ, 0x1, R2 ;  /* 0x00000001ff027819 */ /* 0x001fe40000011602 */
[----:B------:R-:W-:Y:S02]  /*0120*/  LEA.HI R5, R5, R0, RZ, 0x4 ;  /* 0x0000000005057211 */ /* 0x000fe400078f20ff */
[----:B------:R-:W-:-:S03]  /*0130*/  LOP3.LUT R14, R2, 0x1f0, RZ, 0xc0, !PT ;  /* 0x000001f0020e7812 */ /* 0x000fc600078ec0ff */
[----:B------:R-:W-:Y:S01]  /*0140*/  IMAD.SHL.U32 R5, R5, 0x40, RZ ;  /* 0x0000004005057824 */ /* 0x000fe200078e00ff */
[----:B------:R-:W-:-:S04]  /*0150*/  ISETP.GE.AND P0, PT, R14, R3, PT ;  /* 0x000000030e00720c */ /* 0x000fc80003f06270 */
[----:B------:R-:W-:-:S05]  /*0160*/  LOP3.LUT R5, R5, 0xfffffc00, RZ, 0xc0, !PT ;  /* 0xfffffc0005057812 */ /* 0x000fca00078ec0ff */
[----:B------:R-:W-:-:S04]  /*0170*/  VIADD R15, R5, UR4 ;  /* 0x00000004050f7c36 */ /* 0x000fc80008000000 */
[----:B---34-:R-:W-:Y:S05]  /*0180*/  @P0 BRA `(.L_x_0) ;  /* 0x0000000c00d40947 */ /* 0x018fea0003800000 */
[----:B------:R-:W0:Y:S02]  /*0190*/  LDC R12, c[0x0][0x3b4] ;  /* 0x0000ed00ff0c7b82 */ /* 0x000e240000000800 */
[----:B0-----:R-:W-:-:S13]  /*01a0*/  ISETP.GE.AND P0, PT, R12, 0x1, PT ;  /* 0x000000010c00780c */ /* 0x001fda0003f06270 */
[----:B------:R-:W-:Y:S05]  /*01b0*/  @!P0 BRA `(.L_x_1) ;  /* 0x0000000800c48947 */ /* 0x000fea0003800000 */
[C---:B------:R-:W-:Y:S01]  /*01c0*/  IADD3 R0, PT, PT, R12.reuse, -0x1, RZ ;  /* 0xffffffff0c007810 */ /* 0x040fe20007ffe0ff */
[----:B------:R-:W-:-:S03]  /*01d0*/  IMAD R12, R12, UR5, RZ ;  /* 0x000000050c0c7c24 */ /* 0x000fc6000f8e02ff */
[----:B------:R-:W-:Y:S01]  /*01e0*/  LEA.HI R0, R0, 0x1, RZ, 0x1c ;  /* 0x0000000100007811 */ /* 0x000fe200078fe0ff */
[----:B------:R-:W-:-:S03]  /*01f0*/  IMAD R12, R12, R3, RZ ;  /* 0x000000030c0c7224 */ /* 0x000fc600078e02ff */
[----:B------:R-:W-:-:S13]  /*0200*/  LOP3.LUT P0, RZ, R0, 0x3, RZ, 0xc0, !PT ;  /* 0x0000000300ff7812 */ /* 0x000fda000780c0ff */
.L_x_5:
[----:B0-----:R-:W0:Y:S01]  /*0210*/  LDC R0, c[0x0][0x3b4] ;  /* 0x0000ed00ff007b82 */ /* 0x001e220000000800 */
[----:B------:R-:W1:Y:S01]  /*0220*/  LDCU UR4, c[0x0][0x3b4] ;  /* 0x00007680ff0477ac */ /* 0x000e620008000800 */
[----:B------:R-:W-:Y:S01]  /*0230*/  IMAD.MOV.U32 R13, RZ, RZ, RZ ;  /* 0x000000ffff0d7224 */ /* 0x000fe200078e00ff */
[----:B------:R-:W-:Y:S02]  /*0240*/  CS2R R6, SRZ ;  /* 0x0000000000067805 */ /* 0x000fe4000001ff00 */
[----:B------:R-:W-:Y:S02]  /*0250*/  CS2R R4, SRZ ;  /* 0x0000000000047805 */ /* 0x000fe4000001ff00 */
[----:B------:R-:W-:Y:S02]  /*0260*/  CS2R R10, SRZ ;  /* 0x00000000000a7805 */ /* 0x000fe4000001ff00 */
[----:B------:R-:W-:Y:S01]  /*0270*/  CS2R R8, SRZ ;  /* 0x0000000000087805 */ /* 0x000fe2000001ff00 */
[----:B0-----:R-:W-:-:S05]  /*0280*/  VIADD R2, R0, 0xffffffff ;  /* 0xffffffff00027836 */ /* 0x001fca0000000000 */
[----:B------:R-:W-:-:S13]  /*0290*/  ISETP.GE.U32.AND P1, PT, R2, 0x30, PT ;  /* 0x000000300200780c */ /* 0x000fda0003f26070 */
[----:B-1----:R-:W-:Y:S05]  /*02a0*/  @!P1 BRA `(.L_x_2) ;  /* 0x0000000400349947 */ /* 0x002fea0003800000 */
[----:B------:R-:W0:Y:S01]  /*02b0*/  S2R R3, SR_LANEID ;  /* 0x0000000000037919 */ /* 0x000e220000000000 */
[----:B------:R-:W-:Y:S01]  /*02c0*/  IMAD.MOV.U32 R19, RZ, RZ, RZ ;  /* 0x000000ffff137224 */ /* 0x000fe200078e00ff */
[----:B------:R-:W-:Y:S01]  /*02d0*/  MOV R7, RZ ;  /* 0x000000ff00077202 */ /* 0x000fe20000000f00 */
[----:B------:R-:W-:Y:S02]  /*02e0*/  IMAD.MOV.U32 R2, RZ, RZ, RZ ;  /* 0x000000ffff027224 */ /* 0x000fe400078e00ff */
[----:B0-----:R-:W-:Y:S01]  /*02f0*/  IMAD.SHL.U32 R18, R3, 0x4, RZ ;  /* 0x0000000403127824 */ /* 0x001fe200078e00ff */
[----:B------:R-:W-:-:S04]  /*0300*/  SHF.R.U32.HI R3, RZ, 0x2, R3 ;  /* 0x00000002ff037819 */ /* 0x000fc80000011603 */
[----:B------:R-:W-:-:S05]  /*0310*/  LOP3.LUT R18, R18, 0xc, RZ, 0xe2, !PT ;  /* 0x0000000c12127812 */ /* 0x000fca00078ee2ff */
[----:B------:R-:W-:-:S07]  /*0320*/  IMAD.WIDE.U32 R18, R3, UR4, R18 ;  /* 0x0000000403127c25 */ /* 0x000fce000f8e0012 */
.L_x_3:
[----:B------:R-:W0:Y:S01]  /*0330*/  LDC R3, c[0x0][0x3b4] ;  /* 0x0000ed00ff037b82 */ /* 0x000e220000000800 */
[----:B------:R-:W-:-:S07]  /*0340*/  IMAD R22, R0, UR5, RZ ;  /* 0x0000000500167c24 */ /* 0x000fce000f8e02ff */
[----:B------:R-:W1:Y:S08]  /*0350*/  LDC.64 R20, c[0x0][0x380] ;  /* 0x0000e000ff147b82 */ /* 0x000e700000000a00 */
[----:B------:R-:W2:Y:S01]  /*0360*/  LDC.64 R16, c[0x0][0x388] ;  /* 0x0000e200ff107b82 */ /* 0x000ea20000000a00 */
[----:B0-----:R-:W-:Y:S01]  /*0370*/  IMAD R25, R14, R3, RZ ;  /* 0x000000030e197224 */ /* 0x001fe200078e02ff */
[----:B-1----:R-:W-:-:S02]  /*0380*/  IADD3 R23, P2, P3, R13, R20, R22 ;  /* 0x000000140d177210 */ /* 0x002fc40007b5e016 */
[----:B------:R-:W-:Y:S02]  /*0390*/  SHF.R.S32.HI R22, RZ, 0x1f, R22 ;  /* 0x0000001fff167819 */ /* 0x000fe40000011416 */
[----:B------:R-:W-:Y:S02]  /*03a0*/  IADD3 R20, P1, PT, R25, R12, RZ ;  /* 0x0000000c19147210 */ /* 0x000fe40007f3e0ff */
[----:B------:R-:W-:Y:S02]  /*03b0*/  IADD3.X R25, PT, PT, RZ, R21, R22, P2, P3 ;  /* 0x00000015ff197210 */ /* 0x000fe400017e6416 */
[----:B--2---:R-:W-:Y:S02]  /*03c0*/  IADD3 R21, P3, P4, R20, R16, R13 ;  /* 0x0000001014157210 */ /* 0x004fe40007c7e00d */
[----:B------:R-:W-:Y:S02]  /*03d0*/  LEA.HI.X.SX32 R16, R12, RZ, 0x1, P1 ;  /* 0x000000ff0c107211 */ /* 0x000fe400008f0eff */
[----:B------:R-:W-:-:S02]  /*03e0*/  IADD3 R20, P1, PT, R18, R21, RZ ;  /* 0x0000001512147210 */ /* 0x000fc40007f3e0ff */
[----:B------:R-:W-:Y:S02]  /*03f0*/  IADD3.X R17, PT, PT, R16, R17, RZ, P3, P4 ;  /* 0x0000001110117210 */ /* 0x000fe40001fe84ff */
[----:B------:R-:W-:-:S03]  /*0400*/  IADD3 R22, P2, PT, R18, R23, RZ ;  /* 0x0000001712167210 */ /* 0x000fc60007f5e0ff */
[C---:B------:R-:W-:Y:S02]  /*0410*/  IMAD.X R21, R19.reuse, 0x1, R17, P1 ;  /* 0x0000000113157824 */ /* 0x040fe400008e0611 */
[----:B------:R-:W-:Y:S02]  /*0420*/  IMAD.X R23, R19, 0x1, R25, P2 ;  /* 0x0000000113177824 */ /* 0x000fe400010e0619 */
[C---:B------:R-:W-:Y:S01]  /*0430*/  IMAD.WIDE.U32 R28, R3.reuse, 0x8, R20 ;  /* 0x00000008031c7825 */ /* 0x040fe200078e0014 */
[----:B------:R-:W2:Y:S03]  /*0440*/  LDG.E R26, desc[UR8][R20.64] ;  /* 0x00000008141a7981 */ /* 0x000ea6000c1e1900 */
[----:B------:R-:W-:Y:S01]  /*0450*/  IMAD.WIDE.U32 R24, R3, 0x8, R22 ;  /* 0x0000000803187825 */ /* 0x000fe200078e0016 */
[----:B------:R-:W2:Y:S04]  /*0460*/  LDG.E R16, desc[UR8][R22.64] ;  /* 0x0000000816107981 */ /* 0x000ea8000c1e1900 */
[----:B------:R-:W2:Y:S04]  /*0470*/  LDG.E R17, desc[UR8][R24.64] ;  /* 0x0000000818117981 */ /* 0x000ea8000c1e1900 */
[----:B------:R-:W3:Y:S01]  /*0480*/  LDG.E R28, desc[UR8][R28.64] ;  /* 0x000000081c1c7981 */ /* 0x000ee2000c1e1900 */
[----:B------:R-:W-:Y:S05]  /*0490*/  WARPSYNC.ALL ;  /* 0x0000000000007948 */ /* 0x000fea0003800000 */
[C---:B--2---:R-:W-:Y:S08]  /*04a0*/  IMMA.16816.S8.S8 R8, R16.reuse.ROW, R26.COL, R8 ;  /* 0x0000001a10087237 */ /* 0x044ff00000405408 */
[----:B---3--:R-:W-:Y:S01]  /*04b0*/  IMMA.16816.S8.S8 R4, R16.ROW, R28.COL, R4 ;  /* 0x0000001c10047237 */ /* 0x008fe20000405404 */
[----:B------:R-:W-:-:S05]  /*04c0*/  IADD3 R16, P1, PT, R22, 0x10, RZ ;  /* 0x0000001016107810 */ /* 0x000fca0007f3e0ff */
[----:B------:R-:W-:Y:S01]  /*04d0*/  IMAD.X R17, RZ, RZ, R23, P1 ;  /* 0x000000ffff117224 */ /* 0x000fe200008e0617 */
[----:B------:R-:W-:Y:S01]  /*04e0*/  IADD3 R24, P1, PT, R20, 0x10, RZ ;  /* 0x0000001014187810 */ /* 0x000fe20007f3e0ff */
[----:B------:R-:W-:-:S03]  /*04f0*/  IMAD.WIDE.U32 R26, R3, 0x8, R16 ;  /* 0x00000008031a7825 */ /* 0x000fc600078e0010 */
[----:B------:R-:W-:Y:S01]  /*0500*/  IADD3.X R25, PT, PT, RZ, R21, RZ, P1, !PT ;  /* 0x00000015ff197210 */ /* 0x000fe20000ffe4ff */
[----:B------:R-:W2:Y:S04]  /*0510*/  LDG.E R16, desc[UR8][R22.64+0x10] ;  /* 0x0000100816107981 */ /* 0x000ea8000c1e1900 */
[----:B------:R0:W2:Y:S02]  /*0520*/  LDG.E R17, desc[UR8][R26.64] ;  /* 0x000000081a117981 */ /* 0x0000a4000c1e1900 */
[----:B0-----:R-:W-:Y:S02]  /*0530*/  IMAD.WIDE.U32 R26, R3, 0x8, R24 ;  /* 0x00000008031a7825 */ /* 0x001fe400078e0018 */
[----:B------:R-:W2:Y:S04]  /*0540*/  LDG.E R24, desc[UR8][R20.64+0x10] ;  /* 0x0000100814187981 */ /* 0x000ea8000c1e1900 */
[----:B------:R-:W3:Y:S01]  /*0550*/  LDG.E R25, desc[UR8][R26.64] ;  /* 0x000000081a197981 */ /* 0x000ee2000c1e1900 */
[C---:B--2---:R-:W-:Y:S08]  /*0560*/  IMMA.16816.S8.S8 R8, R16.reuse.ROW, R24.COL, R8 ;  /* 0x0000001810087237 */ /* 0x044ff00000405408 */
[----:B---3--:R-:W-:Y:S01]  /*0570*/  IMMA.16816.S8.S8 R4, R16.ROW, R25.COL, R4 ;  /* 0x0000001910047237 */ /* 0x008fe20000405404 */
[----:B------:R-:W-:-:S05]  /*0580*/  IADD3 R16, P1, PT, R22, 0x20, RZ ;  /* 0x0000002016107810 */ /* 0x000fca0007f3e0ff */
[----:B------:R-:W-:Y:S01]  /*0590*/  IMAD.X R17, RZ, RZ, R23, P1 ;  /* 0x000000ffff117224 */ /* 0x000fe200008e0617 */
[----:B------:R-:W-:Y:S01]  /*05a0*/  IADD3 R24, P1, PT, R20, 0x20, RZ ;  /* 0x0000002014187810 */ /* 0x000fe20007f3e0ff */
[----:B------:R-:W-:-:S04]  /*05b0*/  IMAD.WIDE.U32 R16, R3, 0x8, R16 ;  /* 0x0000000803107825 */ /* 0x000fc800078e0010 */
[----:B------:R-:W-:Y:S02]  /*05c0*/  IMAD.X R25, RZ, RZ, R21, P1 ;  /* 0x000000ffff197224 */ /* 0x000fe400008e0615 */
[----:B------:R-:W2:Y:S01]  /*05d0*/  LDG.E R17, desc[UR8][R16.64] ;  /* 0x0000000810117981 */ /* 0x000ea2000c1e1900 */
[----:B------:R-:W-:-:S03]  /*05e0*/  IMAD.WIDE.U32 R28, R3, 0x8, R24 ;  /* 0x00000008031c7825 */ /* 0x000fc600078e0018 */
[----:B------:R-:W2:Y:S04]  /*05f0*/  LDG.E R24, desc[UR8][R20.64+0x20] ;  /* 0x0000200814187981 */ /* 0x000ea8000c1e1900 */
[----:B------:R-:W3:Y:S04]  /*0600*/  LDG.E R28, desc[UR8][R28.64] ;  /* 0x000000081c1c7981 */ /* 0x000ee8000c1e1900 */
[----:B------:R-:W2:Y:S01]  /*0610*/  LDG.E R16, desc[UR8][R22.64+0x20] ;  /* 0x0000200816107981 */ /* 0x000ea2000c1e1900 */
[----:B------:R-:W-:Y:S01]  /*0620*/  UIADD3 UR4, UPT, UPT, UR10, -0x1, URZ ;  /* 0xffffffff0a047890 */ /* 0x000fe2000fffe0ff */
[----:B--2---:R-:W-:Y:S01]  /*0630*/  IMMA.16816.S8.S8 R8, R16.ROW, R24.COL, R8 ;  /* 0x0000001810087237 */ /* 0x004fe20000405408 */
[----:B------:R-:W-:-:S05]  /*0640*/  IADD3 R24, P1, PT, R22, 0x30, RZ ;  /* 0x0000003016187810 */ /* 0x000fca0007f3e0ff */
[----:B------:R-:W-:Y:S01]  /*0650*/  IMAD.X R25, RZ, RZ, R23, P1 ;  /* 0x000000ffff197224 */ /* 0x000fe200008e0617 */
[----:B------:R-:W-:-:S05]  /*0660*/  IADD3 R26, P1, PT, R20, 0x30, RZ ;  /* 0x00000030141a7810 */ /* 0x000fca0007f3e0ff */
[----:B------:R-:W-:Y:S02]  /*0670*/  IMAD.X R27, RZ, RZ, R21, P1 ;  /* 0x000000ffff1b7224 */ /* 0x000fe400008e0615 */
[----:B------:R-:W-:-:S04]  /*0680*/  IMAD.WIDE.U32 R24, R3, 0x8, R24 ;  /* 0x0000000803187825 */ /* 0x000fc800078e0018 */
[----:B------:R-:W-:Y:S01]  /*0690*/  IMAD.WIDE.U32 R26, R3, 0x8, R26 ;  /* 0x00000008031a7825 */ /* 0x000fe200078e001a */
[----:B---3--:R-:W-:Y:S01]  /*06a0*/  IMMA.16816.S8.S8 R4, R16.ROW, R28.COL, R4 ;  /* 0x0000001c10047237 */ /* 0x008fe20000405404 */
[----:B------:R-:W2:Y:S04]  /*06b0*/  LDG.E R28, desc[UR8][R20.64+0x30] ;  /* 0x00003008141c7981 */ /* 0x000ea8000c1e1900 */
[----:B------:R-:W2:Y:S04]  /*06c0*/  LDG.E R16, desc[UR8][R22.64+0x30] ;  /* 0x0000300816107981 */ /* 0x000ea8000c1e1900 */
[----:B------:R-:W2:Y:S04]  /*06d0*/  LDG.E R17, desc[UR8][R24.64] ;  /* 0x0000000818117981 */ /* 0x000ea8000c1e1900 */
[----:B------:R-:W3:Y:S01]  /*06e0*/  LDG.E R26, desc[UR8][R26.64] ;  /* 0x000000081a1a7981 */ /* 0x000ee2000c1e1900 */
[----:B------:R-:W-:Y:S01]  /*06f0*/  ULEA.HI UR4, UR4, 0x1, URZ, 0x1c ;  /* 0x0000000104047891 */ /* 0x000fe2000f8fe0ff */
[----:B------:R-:W-:-:S03]  /*0700*/  IADD3 R2, PT, PT, R2, 0x4, RZ ;  /* 0x0000000402027810 */ /* 0x000fc60007ffe0ff */
[----:B------:R-:W-:-:S06]  /*0710*/  ULOP3.LUT UR4, UR4, 0x1ffffffc, URZ, 0xc0, !UPT ;  /* 0x1ffffffc04047892 */ /* 0x000fcc000f8ec0ff */
[----:B------:R-:W-:Y:S01]  /*0720*/  ISETP.NE.AND P1, PT, R2, UR4, PT ;  /* 0x0000000402007c0c */ /* 0x000fe2000bf25270 */
[----:B------:R-:W-:Y:S01]  /*0730*/  VIADD R13, R13, 0x40 ;  /* 0x000000400d0d7836 */ /* 0x000fe20000000000 */
[C---:B--2---:R-:W-:Y:S08]  /*0740*/  IMMA.16816.S8.S8 R8, R16.reuse.ROW, R28.COL, R8 ;  /* 0x0000001c10087237 */ /* 0x044ff00000405408 */
[----:B---3--:R-:W-:Y:S03]  /*0750*/  IMMA.16816.S8.S8 R4, R16.ROW, R26.COL, R4 ;  /* 0x0000001a10047237 */ /* 0x008fe60000405404 */
[----:B------:R-:W-:-:S02]  /*0760*/  NOP ;  /* 0x0000000000007918 */ /* 0x000fc40000000000 */
[----:B------:R-:W-:-:S15]  /*0770*/  @P1 BRA `(.L_x_3) ;  /* 0xfffffff800ec1947 */ /* 0x000fde000383ffff */
.L_x_2:
[----:B------:R-:W-:Y:S05]  /*0780*/  @!P0 BRA `(.L_x_4) ;  /* 0x0000000400048947 */ /* 0x000fea0003800000 */
[----:B------:R-:W0:Y:S01]  /*0790*/  LDC R0, c[0x0][0x3b4] ;  /* 0x0000ed00ff007b82 */ /* 0x000e220000000800 */
[----:B------:R-:W1:Y:S01]  /*07a0*/  S2R R2, SR_LANEID ;  /* 0x0000000000027919 */ /* 0x000e620000000000 */
[----:B------:R-:W2:Y:S01]  /*07b0*/  LDCU.64 UR6, c[0x0][0x380] ;  /* 0x00007000ff0677ac */ /* 0x000ea20008000a00 */
[----:B------:R-:W-:-:S05]  /*07c0*/  IMAD.MOV.U32 R17, RZ, RZ, RZ ;  /* 0x000000ffff117224 */ /* 0x000fca00078e00ff */
[----:B------:R-:W3:Y:S08]  /*07d0*/  LDC R25, c[0x0][0x3b4] ;  /* 0x0000ed00ff197b82 */ /* 0x000ef00000000800 */
[----:B------:R-:W4:Y:S01]  /*07e0*/  LDC R18, c[0x0][0x38c] ;  /* 0x0000e300ff127b82 */ /* 0x000f220000000800 */
[----:B0-----:R-:W-:-:S05]  /*07f0*/  IMAD R16, R0, UR5, RZ ;  /* 0x0000000500107c24 */ /* 0x001fca000f8e02ff */
[--C-:B------:R-:W-:Y:S02]  /*0800*/  SHF.R.S32.HI R3, RZ, 0x1f, R16.reuse ;  /* 0x0000001fff037819 */ /* 0x100fe40000011410 */
[----:B--2---:R-:W-:Y:S01]  /*0810*/  IADD3 R19, P1, P2, R13, UR6, R16 ;  /* 0x000000060d137c10 */ /* 0x004fe2000fa3e010 */
[----:B---3--:R-:W-:Y:S02]  /*0820*/  IMAD R21, R14, R25, RZ ;  /* 0x000000190e157224 */ /* 0x008fe400078e02ff */
[----:B-1----:R-:W-:Y:S01]  /*0830*/  IMAD.SHL.U32 R16, R2, 0x4, RZ ;  /* 0x0000000402107824 */ /* 0x002fe200078e00ff */
[----:B------:R-:W-:Y:S01]  /*0840*/  IADD3.X R3, PT, PT, RZ, UR7, R3, P1, P2 ;  /* 0x00000007ff037c10 */ /* 0x000fe20008fe4403 */
[----:B------:R-:W-:Y:S05]  /*0850*/  WARPSYNC.ALL ;  /* 0x0000000000007948 */ /* 0x000fea0003800000 */
[----:B------:R-:W0:Y:S01]  /*0860*/  LDCU UR4, c[0x0][0x388] ;  /* 0x00007100ff0477ac */ /* 0x000e220008000800 */
[----:B------:R-:W-:-:S02]  /*0870*/  LOP3.LUT R16, R16, 0xc, RZ, 0xe2, !PT ;  /* 0x0000000c10107812 */ /* 0x000fc400078ee2ff */
[----:B------:R-:W-:Y:S02]  /*0880*/  SHF.R.U32.HI R2, RZ, 0x2, R2 ;  /* 0x00000002ff027819 */ /* 0x000fe40000011602 */
[----:B------:R-:W-:-:S03]  /*0890*/  IADD3 R20, P4, PT, R21, R12, RZ ;  /* 0x0000000c15147210 */ /* 0x000fc60007f9e0ff */
[----:B------:R-:W-:-:S03]  /*08a0*/  IMAD.WIDE.U32 R16, R2, R25, R16 ;  /* 0x0000001902107225 */ /* 0x000fc600078e0010 */
[----:B------:R-:W-:Y:S02]  /*08b0*/  IADD3 R2, P1, PT, R16, R19, RZ ;  /* 0x0000001310027210 */ /* 0x000fe40007f3e0ff */
[----:B------:R-:W-:Y:S02]  /*08c0*/  LEA.HI.X.SX32 R19, R12, RZ, 0x1, P4 ;  /* 0x000000ff0c137211 */ /* 0x000fe400020f0eff */
[----:B------:R-:W-:Y:S02]  /*08d0*/  IADD3.X R3, PT, PT, R17, R3, RZ, P1, !PT ;  /* 0x0000000311037210 */ /* 0x000fe40000ffe4ff */
[----:B0-----:R-:W-:Y:S01]  /*08e0*/  IADD3 R13, P2, P3, R20, UR4, R13 ;  /* 0x00000004140d7c10 */ /* 0x001fe2000fb5e00d */
[----:B------:R-:W-:-:S03]  /*08f0*/  IMAD.WIDE.U32 R20, R25, 0x8, R2 ;  /* 0x0000000819147825 */ /* 0x000fc600078e0002 */
[----:B----4-:R-:W-:Y:S02]  /*0900*/  IADD3.X R19, PT, PT, R19, R18, RZ, P2, P3 ;  /* 0x0000001213137210 */ /* 0x010fe400017e64ff */
[----:B------:R-:W-:Y:S02]  /*0910*/  IADD3 R18, P1, PT, R16, R13, RZ ;  /* 0x0000000d10127210 */ /* 0x000fe40007f3e0ff */
[----:B------:R-:W2:Y:S03]  /*0920*/  LDG.E R16, desc[UR8][R2.64] ;  /* 0x0000000802107981 */ /* 0x000ea6000c1e1900 */
[----:B------:R-:W-:Y:S02]  /*0930*/  IMAD.X R19, R17, 0x1, R19, P1 ;  /* 0x0000000111137824 */ /* 0x000fe400008e0613 */
[----:B------:R-:W2:Y:S01]  /*0940*/  LDG.E R17, desc[UR8][R20.64] ;  /* 0x0000000814117981 */ /* 0x000ea2000c1e1900 */
[----:B------:R-:W-:-:S03]  /*0950*/  IMAD.WIDE.U32 R22, R25, 0x8, R18 ;  /* 0x0000000819167825 */ /* 0x000fc600078e0012 */
[----:B------:R-:W2:Y:S04]  /*0960*/  LDG.E R13, desc[UR8][R18.64] ;  /* 0x00000008120d7981 */ /* 0x000ea8000c1e1900 */
[----:B------:R-:W3:Y:S01]  /*0970*/  LDG.E R22, desc[UR8][R22.64] ;  /* 0x0000000816167981 */ /* 0x000ee2000c1e1900 */
[----:B------:R-:W-:-:S05]  /*0980*/  VIADD R0, R0, 0xffffffff ;  /* 0xffffffff00007836 */ /* 0x000fca0000000000 */
[----:B------:R-:W-:-:S04]  /*0990*/  LEA.HI R0, R0, 0x1, RZ, 0x1c ;  /* 0x0000000100007811 */ /* 0x000fc800078fe0ff */
[----:B------:R-:W-:-:S04]  /*09a0*/  LOP3.LUT R0, R0, 0x3, RZ, 0xc0, !PT ;  /* 0x0000000300007812 */ /* 0x000fc800078ec0ff */
[----:B------:R-:W-:Y:S01]  /*09b0*/  ISETP.NE.AND P1, PT, R0, 0x1, PT ;  /* 0x000000010000780c */ /* 0x000fe20003f25270 */
[C---:B--2---:R-:W-:Y:S08]  /*09c0*/  IMMA.16816.S8.S8 R8, R16.reuse.ROW, R13.COL, R8 ;  /* 0x0000000d10087237 */ /* 0x044ff00000405408 */
[----:B---3--:R-:W-:Y:S04]  /*09d0*/  IMMA.16816.S8.S8 R4, R16.ROW, R22.COL, R4 ;  /* 0x0000001610047237 */ /* 0x008fe80000405404 */
[----:B------:R-:W-:-:S01]  /*09e0*/  NOP ;  /* 0x0000000000007918 */ /* 0x000fc20000000000 */
[----:B------:R-:W-:-:S15]  /*09f0*/  @!P1 BRA `(.L_x_4) ;  /* 0x0000000000689947 */ /* 0x000fde0003800000 */
[----:B------:R-:W-:Y:S01]  /*0a00*/  IADD3 R26, P1, PT, R2, 0x10, RZ ;  /* 0x00000010021a7810 */ /* 0x000fe20007f3e0ff */
[----:B------:R-:W2:Y:S01]  /*0a10*/  LDG.E R13, desc[UR8][R18.64+0x10] ;  /* 0x00001008120d7981 */ /* 0x000ea2000c1e1900 */
[----:B------:R-:W-:-:S03]  /*0a20*/  IADD3 R28, P2, PT, R18, 0x10, RZ ;  /* 0x00000010121c7810 */ /* 0x000fc60007f5e0ff */
[----:B------:R-:W-:Y:S01]  /*0a30*/  IMAD.X R27, RZ, RZ, R3, P1 ;  /* 0x000000ffff1b7224 */ /* 0x000fe200008e0603 */
[----:B------:R-:W-:Y:S01]  /*0a40*/  IADD3.X R29, PT, PT, RZ, R19, RZ, P2, !PT ;  /* 0x00000013ff1d7210 */ /* 0x000fe200017fe4ff */
[----:B------:R-:W2:Y:S01]  /*0a50*/  LDG.E R16, desc[UR8][R2.64+0x10] ;  /* 0x0000100802107981 */ /* 0x000ea2000c1e1900 */
[----:B------:R-:W-:Y:S01]  /*0a60*/  ISETP.NE.AND P1, PT, R0, 0x2, PT ;  /* 0x000000020000780c */ /* 0x000fe20003f25270 */
[----:B------:R-:W-:-:S04]  /*0a70*/  IMAD.WIDE.U32 R26, R25, 0x8, R26 ;  /* 0x00000008191a7825 */ /* 0x000fc800078e001a */
[----:B------:R-:W-:Y:S01]  /*0a80*/  IMAD.WIDE.U32 R28, R25, 0x8, R28 ;  /* 0x00000008191c7825 */ /* 0x000fe200078e001c */
[----:B------:R-:W2:Y:S04]  /*0a90*/  LDG.E R17, desc[UR8][R26.64] ;  /* 0x000000081a117981 */ /* 0x000ea8000c1e1900 */
[----:B------:R-:W3:Y:S03]  /*0aa0*/  LDG.E R0, desc[UR8][R28.64] ;  /* 0x000000081c007981 */ /* 0x000ee6000c1e1900 */
[----:B------:R-:W-:Y:S01]  /*0ab0*/  @P1 IADD3 R20, P3, PT, R18, 0x20, RZ ;  /* 0x0000002012141810 */ /* 0x000fe20007f7e0ff */
[----:B------:R-:W4:Y:S01]  /*0ac0*/  @P1 LDG.E R24, desc[UR8][R2.64+0x20] ;  /* 0x0000200802181981 */ /* 0x000f22000c1e1900 */
[----:B------:R-:W-:-:S03]  /*0ad0*/  @P1 IADD3 R22, P2, PT, R2, 0x20, RZ ;  /* 0x0000002002161810 */ /* 0x000fc60007f5e0ff */
[----:B------:R-:W-:Y:S01]  /*0ae0*/  @P1 IMAD.X R21, RZ, RZ, R19, P3 ;  /* 0x000000ffff151224 */ /* 0x000fe200018e0613 */
[----:B------:R-:W4:Y:S01]  /*0af0*/  @P1 LDG.E R18, desc[UR8][R18.64+0x20] ;  /* 0x0000200812121981 */ /* 0x000f22000c1e1900 */
[----:B------:R-:W-:Y:S02]  /*0b00*/  @P1 IMAD.X R23, RZ, RZ, R3, P2 ;  /* 0x000000ffff171224 */ /* 0x000fe400010e0603 */
[----:B------:R-:W-:-:S04]  /*0b10*/  @P1 IMAD.WIDE.U32 R20, R25, 0x8, R20 ;  /* 0x0000000819141825 */ /* 0x000fc800078e0014 */
[----:B------:R-:W-:Y:S02]  /*0b20*/  @P1 IMAD.WIDE.U32 R22, R25, 0x8, R22 ;  /* 0x0000000819161825 */ /* 0x000fe400078e0016 */
[----:B------:R-:W5:Y:S04]  /*0b30*/  @P1 LDG.E R20, desc[UR8][R20.64] ;  /* 0x0000000814141981 */ /* 0x000f68000c1e1900 */
[----:B------:R-:W4:Y:S01]  /*0b40*/  @P1 LDG.E R25, desc[UR8][R22.64] ;  /* 0x0000000816191981 */ /* 0x000f22000c1e1900 */
[C---:B--2---:R-:W-:Y:S08]  /*0b50*/  IMMA.16816.S8.S8 R8, R16.reuse.ROW, R13.COL, R8 ;  /* 0x0000000d10087237 */ /* 0x044ff00000405408 */
[----:B---3--:R-:W-:-:S12]  /*0b60*/  IMMA.16816.S8.S8 R4, R16.ROW, R0.COL, R4 ;  /* 0x0000000010047237 */ /* 0x008fd80000405404 */
[C---:B----4-:R-:W-:Y:S08]  /*0b70*/  @P1 IMMA.16816.S8.S8 R8, R24.reuse.ROW, R18.COL, R8 ;  /* 0x0000001218081237 */ /* 0x050ff00000405408 */
[----:B-----5:R-:W-:-:S15]  /*0b80*/  @P1 IMMA.16816.S8.S8 R4, R24.ROW, R20.COL, R4 ;  /* 0x0000001418041237 */ /* 0x020fde0000405404 */
[----:B------:R-:W-:-:S05]  /*0b90*/  NOP ;  /* 0x0000000000007918 */ /* 0x000fca0000000000 */
.L_x_4:
[----:B------:R-:W0:Y:S01]  /*0ba0*/  S2R R0, SR_LANEID ;  /* 0x0000000000007919 */ /* 0x000e220000000000 */
[----:B------:R-:W-:Y:S05]  /*0bb0*/  WARPSYNC.ALL ;  /* 0x0000000000007948 */ /* 0x000fea0003800000 */
[----:B------:R-:W1:Y:S02]  /*0bc0*/  LDCU UR4, c[0x0][0x3b0] ;  /* 0x00007600ff0477ac */ /* 0x000e640008000800 */
[----:B-1----:R-:W-:-:S05]  /*0bd0*/  IMAD.U32 R3, RZ, RZ, UR4 ;  /* 0x00000004ff037e24 */ /* 0x002fca000f8e00ff */
[----:B------:R-:W-:Y:S02]  /*0be0*/  SHF.R.U32.HI R13, RZ, 0x1, R3 ;  /* 0x00000001ff0d7819 */ /* 0x000fe40000011603 */
[----:B0-----:R-:W-:Y:S02]  /*0bf0*/  SHF.R.U32.HI R17, RZ, 0x2, R0 ;  /* 0x00000002ff117819 */ /* 0x001fe40000011600 */
[----:B------:R-:W-:-:S05]  /*0c00*/  LOP3.LUT R0, R0, 0x3, RZ, 0xc0, !PT ;  /* 0x0000000300007812 */ /* 0x000fca00078ec0ff */
[----:B------:R-:W-:Y:S01]  /*0c10*/  IMAD R17, R17, R13, R0 ;  /* 0x0000000d11117224 */ /* 0x000fe200078e0200 */
[C---:B------:R-:W-:Y:S01]  /*0c20*/  LEA R0, R14.reuse, R15, 0x2 ;  /* 0x0000000f0e007211 */ /* 0x040fe200078e10ff */
[----:B------:R-:W-:-:S04]  /*0c30*/  VIADD R14, R14, 0x40 ;  /* 0x000000400e0e7836 */ /* 0x000fc80000000000 */
[----:B------:R-:W-:Y:S01]  /*0c40*/  IMAD.U32 R0, R17, 0x8, R0 ;  /* 0x0000000811007824 */ /* 0x000fe200078e0000 */
[----:B------:R-:W-:-:S03]  /*0c50*/  ISETP.GE.AND P1, PT, R14, R3, PT ;  /* 0x000000030e00720c */ /* 0x000fc60003f26270 */
[----:B------:R-:W-:Y:S01]  /*0c60*/  IMAD R13, R13, 0x40, R0 ;  /* 0x000000400d0d7824 */ /* 0x000fe200078e0200 */
[----:B------:R0:W-:Y:S04]  /*0c70*/  STS.64 [R0], R8 ;  /* 0x0000000800007388 */ /* 0x0001e80000000a00 */
[----:B------:R0:W-:Y:S04]  /*0c80*/  STS.64 [R13], R10 ;  /* 0x0000000a0d007388 */ /* 0x0001e80000000a00 */
[----:B------:R0:W-:Y:S04]  /*0c90*/  STS.64 [R0+0x20], R4 ;  /* 0x0000200400007388 */ /* 0x0001e80000000a00 */
[----:B------:R0:W-:Y:S01]  /*0ca0*/  STS.64 [R13+0x20], R6 ;  /* 0x000020060d007388 */ /* 0x0001e20000000a00 */
[----:B------:R-:W-:Y:S05]  /*0cb0*/  @!P1 BRA `(.L_x_5) ;  /* 0xfffffff400549947 */ /* 0x000fea000383ffff */
[----:B------:R-:W-:Y:S05]  /*0cc0*/  BRA `(.L_x_0) ;  /* 0x0000000400047947 */ /* 0x000fea0003800000 */
.L_x_1:
[----:B------:R-:W-:-:S04]  /*0cd0*/  LOP3.LUT R0, RZ, R14, RZ, 0x33, !PT ;  /* 0x0000000eff007212 */ /* 0x000fc800078e33ff */
[----:B------:R-:W-:-:S04]  /*0ce0*/  IADD3 R0, PT, PT, R0, R3, RZ ;  /* 0x0000000300007210 */ /* 0x000fc80007ffe0ff */
[C---:B------:R-:W-:Y:S02]  /*0cf0*/  LOP3.LUT R2, R0.reuse, 0xc0, RZ, 0xc0, !PT ;  /* 0x000000c000027812 */ /* 0x040fe400078ec0ff */
[----:B------:R-:W-:Y:S02]  /*0d00*/  ISETP.GE.U32.AND P1, PT, R0, 0xc0, PT ;  /* 0x000000c00000780c */ /* 0x000fe40003f26070 */
[----:B------:R-:W-:-:S13]  /*0d10*/  ISETP.NE.AND P0, PT, R2, 0xc0, PT ;  /* 0x000000c00200780c */ /* 0x000fda0003f05270 */
[----:B------:R-:W-:Y:S05]  /*0d20*/  @!P0 BRA `(.L_x_6) ;  /* 0x0000000000508947 */ /* 0x000fea0003800000 */
[----:B------:R-:W0:Y:S01]  /*0d30*/  S2R R2, SR_LANEID ;  /* 0x0000000000027919 */ /* 0x000e220000000000 */
[----:B------:R-:W-:Y:S02]  /*0d40*/  SHF.R.U32.HI R9, RZ, 0x1, R3 ;  /* 0x00000001ff097819 */ /* 0x000fe40000011603 */
[----:B------:R-:W-:-:S04]  /*0d50*/  LEA.HI R0, R0, 0x1, RZ, 0x1a ;  /* 0x0000000100007811 */ /* 0x000fc800078fd0ff */
[----:B------:R-:W-:Y:S02]  /*0d60*/  LOP3.LUT R5, R0, 0x3, RZ, 0xc0, !PT ;  /* 0x0000000300057812 */ /* 0x000fe400078ec0ff */
[----:B0-----:R-:W-:Y:S02]  /*0d70*/  SHF.R.U32.HI R4, RZ, 0x2, R2 ;  /* 0x00000002ff047819 */ /* 0x001fe40000011602 */
[----:B------:R-:W-:Y:S01]  /*0d80*/  LOP3.LUT R7, R2, 0x3, RZ, 0xc0, !PT ;  /* 0x0000000302077812 */ /* 0x000fe200078ec0ff */
[----:B------:R-:W-:-:S04]  /*0d90*/  IMAD.MOV.U32 R2, RZ, RZ, RZ ;  /* 0x000000ffff027224 */ /* 0x000fc800078e00ff */
[----:B------:R-:W-:-:S07]  /*0da0*/  IMAD R7, R4, R9, R7 ;  /* 0x0000000904077224 */ /* 0x000fce00078e0207 */
.L_x_7:
[----:B0-----:R-:W-:Y:S01]  /*0db0*/  IMAD R0, R14, 0x4, R15 ;  /* 0x000000040e007824 */ /* 0x001fe200078e020f */
[----:B------:R-:W-:Y:S05]  /*0dc0*/  WARPSYNC.ALL ;  /* 0x0000000000007948 */ /* 0x000fea0003800000 */
[----:B------:R-:W-:Y:S02]  /*0dd0*/  IMAD R4, R7, 0x8, R0 ;  /* 0x0000000807047824 */ /* 0x000fe400078e0200 */
[----:B------:R-:W-:Y:S02]  /*0de0*/  VIADD R2, R2, 0x1 ;  /* 0x0000000102027836 */ /* 0x000fe40000000000 */
[----:B------:R-:W-:Y:S01]  /*0df0*/  VIADD R14, R14, 0x40 ;  /* 0x000000400e0e7836 */ /* 0x000fe20000000000 */
[----:B------:R-:W-:Y:S01]  /*0e00*/  LEA R0, R9, R4, 0x6 ;  /* 0x0000000409007211 */ /* 0x000fe200078e30ff */
[----:B------:R0:W-:Y:S01]  /*0e10*/  STS.64 [R4], RZ ;  /* 0x000000ff04007388 */ /* 0x0001e20000000a00 */
[----:B------:R-:W-:-:S03]  /*0e20*/  ISETP.NE.AND P0, PT, R2, R5, PT ;  /* 0x000000050200720c */ /* 0x000fc60003f05270 */
[----:B------:R0:W-:Y:S04]  /*0e30*/  STS.64 [R0], RZ ;  /* 0x000000ff00007388 */ /* 0x0001e80000000a00 */
[----:B------:R0:W-:Y:S04]  /*0e40*/  STS.64 [R4+0x20], RZ ;  /* 0x000020ff04007388 */ /* 0x0001e80000000a00 */
[----:B------:R0:W-:Y:S02]  /*0e50*/  STS.64 [R0+0x20], RZ ;  /* 0x000020ff00007388 */ /* 0x0001e40000000a00 */
[----:B------:R-:W-:Y:S05]  /*0e60*/  @P0 BRA `(.L_x_7) ;  /* 0xfffffffc00d00947 */ /* 0x000fea000383ffff */
.L_x_6:
[----:B------:R-:W-:Y:S05]  /*0e70*/  @!P1 BRA `(.L_x_0) ;  /* 0x0000000000989947 */ /* 0x000fea0003800000 */
[----:B0-----:R-:W0:Y:S01]  /*0e80*/  S2R R0, SR_LANEID ;  /* 0x0000000000007919 */ /* 0x001e220000000000 */
[----:B------:R-:W-:Y:S02]  /*0e90*/  SHF.R.U32.HI R8, RZ, 0x1, R3 ;  /* 0x00000001ff087819 */ /* 0x000fe40000011603 */
[----:B0-----:R-:W-:Y:S02]  /*0ea0*/  SHF.R.U32.HI R2, RZ, 0x2, R0 ;  /* 0x00000002ff027819 */ /* 0x001fe40000011600 */
[----:B------:R-:W-:-:S05]  /*0eb0*/  LOP3.LUT R5, R0, 0x3, RZ, 0xc0, !PT ;  /* 0x0000000300057812 */ /* 0x000fca00078ec0ff */
[----:B------:R-:W-:-:S04]  /*0ec0*/  IMAD R2, R2, R8, R5 ;  /* 0x0000000802027224 */ /* 0x000fc800078e0205 */
[----:B------:R-:W-:-:S07]  /*0ed0*/  IMAD.SHL.U32 R9, R2, 0x8, RZ ;  /* 0x0000000802097824 */ /* 0x000fce00078e00ff */
.L_x_8:
[----:B-1----:R-:W-:Y:S01]  /*0ee0*/  LEA R4, R14, R15, 0x2 ;  /* 0x0000000f0e047211 */ /* 0x002fe200078e10ff */
[----:B------:R-:W-:Y:S05]  /*0ef0*/  WARPSYNC.ALL ;  /* 0x0000000000007948 */ /* 0x000fea0003800000 */
[C---:B------:R-:W-:Y:S01]  /*0f00*/  IMAD.IADD R11, R4.reuse, 0x1, R9 ;  /* 0x00000001040b7824 */ /* 0x040fe200078e0209 */
[C---:B------:R-:W-:Y:S01]  /*0f10*/  IADD3 R2, PT, PT, R4.reuse, 0x200, RZ ;  /* 0x0000020004027810 */ /* 0x040fe20007ffe0ff */
[----:B------:R-:W-:Y:S01]  /*0f20*/  VIADD R0, R4, 0x100 ;  /* 0x0000010004007836 */ /* 0x000fe20000000000 */
[----:B------:R-:W-:Y:S01]  /*0f30*/  IADD3 R14, PT, PT, R14, 0x100, RZ ;  /* 0x000001000e0e7810 */ /* 0x000fe20007ffe0ff */
[----:B------:R-:W-:Y:S01]  /*0f40*/  IMAD R10, R8, 0x40, R11 ;  /* 0x00000040080a7824 */ /* 0x000fe200078e020b */
[----:B------:R1:W-:Y:S01]  /*0f50*/  STS.64 [R11], RZ ;  /* 0x000000ff0b007388 */ /* 0x0003e20000000a00 */
[--C-:B------:R-:W-:Y:S01]  /*0f60*/  IMAD.IADD R7, R0, 0x1, R9.reuse ;  /* 0x0000000100077824 */ /* 0x100fe200078e0209 */
[----:B------:R-:W-:Y:S01]  /*0f70*/  ISETP.GE.AND P0, PT, R14, R3, PT ;  /* 0x000000030e00720c */ /* 0x000fe20003f06270 */
[----:B------:R-:W-:Y:S01]  /*0f80*/  VIADD R4, R4, 0x300 ;  /* 0x0000030004047836 */ /* 0x000fe20000000000 */
[----:B------:R1:W-:Y:S01]  /*0f90*/  STS.64 [R10], RZ ;  /* 0x000000ff0a007388 */ /* 0x0003e20000000a00 */
[----:B------:R-:W-:-:S02]  /*0fa0*/  IMAD.IADD R6, R2, 0x1, R9 ;  /* 0x0000000102067824 */ /* 0x000fc400078e0209 */
[----:B------:R-:W-:Y:S01]  /*0fb0*/  IMAD R0, R8, 0x40, R7 ;  /* 0x0000004008007824 */ /* 0x000fe200078e0207 */
[----:B------:R1:W-:Y:S01]  /*0fc0*/  STS.64 [R11+0x20], RZ ;  /* 0x000020ff0b007388 */ /* 0x0003e20000000a00 */
[----:B------:R-:W-:Y:S01]  /*0fd0*/  IADD3 R5, PT, PT, R4, R9, RZ ;  /* 0x0000000904057210 */ /* 0x000fe20007ffe0ff */
[C---:B------:R-:W-:Y:S02]  /*0fe0*/  IMAD R2, R8.reuse, 0x40, R6 ;  /* 0x0000004008027824 */ /* 0x040fe400078e0206 */
[----:B------:R1:W-:Y:S02]  /*0ff0*/  STS.64 [R10+0x20], RZ ;  /* 0x000020ff0a007388 */ /* 0x0003e40000000a00 */
[----:B------:R-:W-:Y:S02]  /*1000*/  IMAD R4, R8, 0x40, R5 ;  /* 0x0000004008047824 */ /* 0x000fe400078e0205 */
[----:B------:R1:W-:Y:S04]  /*1010*/  STS.64 [R7], RZ ;  /* 0x000000ff07007388 */ /* 0x0003e80000000a00 */
[----:B------:R1:W-:Y:S04]  /*1020*/  STS.64 [R0], RZ ;  /* 0x000000ff00007388 */ /* 0x0003e80000000a00 */
[----:B------:R1:W-:Y:S04]  /*1030*/  STS.64 [R7+0x20], RZ ;  /* 0x000020ff07007388 */ /* 0x0003e80000000a00 */
[----:B------:R1:W-:Y:S04]  /*1040*/  STS.64 [R0+0x20], RZ ;  /* 0x000020ff00007388 */ /* 0x0003e80000000a00 */
[----:B------:R1:W-:Y:S04]  /*1050*/  STS.64 [R6], RZ ;  /* 0x000000ff06007388 */ /* 0x0003e80000000a00 */
[----:B------:R1:W-:Y:S04]  /*1060*/  STS.64 [R2], RZ ;  /* 0x000000ff02007388 */ /* 0x0003e80000000a00 */
[----:B------:R1:W-:Y:S04]  /*1070*/  STS.64 [R6+0x20], RZ ;  /* 0x000020ff06007388 */ /* 0x0003e80000000a00 */
[----:B------:R1:W-:Y:S04]  /*1080*/  STS.64 [R2+0x20], RZ ;  /* 0x000020ff02007388 */ /* 0x0003e80000000a00 */
[----:B------:R1:W-:Y:S04]  /*1090*/  STS.64 [R5], RZ ;  /* 0x000000ff05007388 */ /* 0x0003e80000000a00 */
[----:B------:R1:W-:Y:S04]  /*10a0*/  STS.64 [R4], RZ ;  /* 0x000000ff04007388 */ /* 0x0003e80000000a00 */
[----:B------:R1:W-:Y:S04]  /*10b0*/  STS.64 [R5+0x20], RZ ;  /* 0x000020ff05007388 */ /* 0x0003e80000000a00 */
[----:B------:R1:W-:Y:S01]  /*10c0*/  STS.64 [R4+0x20], RZ ;  /* 0x000020ff04007388 */ /* 0x0003e20000000a00 */
[----:B------:R-:W-:Y:S05]  /*10d0*/  @!P0 BRA `(.L_x_8) ;  /* 0xfffffffc00808947 */ /* 0x000fea000383ffff */
.L_x_0:
[----:B01----:R-:W0:Y:S01]  /*10e0*/  LDC R4, c[0x0][0x3ac] ;  /* 0x0000eb00ff047b82 */ /* 0x003e220000000800 */
[----:B------:R-:W1:Y:S01]  /*10f0*/  S2R R0, SR_TID.X ;  /* 0x0000000000007919 */ /* 0x000e620000002100 */
[----:B------:R-:W-:Y:S05]  /*1100*/  WARPSYNC.ALL ;  /* 0x0000000000007948 */ /* 0x000fea0003800000 */
[----:B0-----:R-:W-:Y:S01]  /*1110*/  VIADD R4, R4, -UR5 ;  /* 0x8000000504047c36 */ /* 0x001fe20008000000 */
[----:B------:R-:W-:Y:S04]  /*1120*/  BAR.SYNC.DEFER_BLOCKING 0x0 ;  /* 0x0000000000007b1d */ /* 0x000fe80000010000 */
[----:B------:R-:W-:-:S02]  /*1130*/  ISETP.GE.AND P0, PT, R4, 0x1, PT ;  /* 0x000000010400780c */ /* 0x000fc40003f06270 */
[----:B------:R-:W-:-:S11]  /*1140*/  VIMNMX R5, PT, PT, R4, 0x10, PT ;  /* 0x0000001004057848 */ /* 0x000fd60003fe0100 */
[----:B-1----:R-:W-:Y:S05]  /*1150*/  @!P0 BRA `(.L_x_9) ;  /* 0x0000000400748947 */ /* 0x002fea0003800000 */
[----:B------:R-:W-:Y:S01]  /*1160*/  LOP3.LUT R2, RZ, R0, RZ, 0x33, !PT ;  /* 0x00000000ff027212 */ /* 0x000fe200078e33ff */
[C---:B------:R-:W-:Y:S01]  /*1170*/  VIADD R8, R0.reuse, 0x80 ;  /* 0x0000008000087836 */ /* 0x040fe20000000000 */
[----:B------:R-:W-:Y:S01]  /*1180*/  VIMNMX R13, PT, PT, R5, 0x1, !PT ;  /* 0x00000001050d7848 */ /* 0x000fe20007fe0100 */
[C---:B------:R-:W-:Y:S01]  /*1190*/  VIADD R16, R0.reuse, 0x180 ;  /* 0x0000018000107836 */ /* 0x040fe20000000000 */
[----:B------:R-:W-:Y:S01]  /*11a0*/  IADD3 R9, PT, PT, R0, 0x100, RZ ;  /* 0x0000010000097810 */ /* 0x000fe20007ffe0ff */
[----:B------:R-:W-:Y:S01]  /*11b0*/  IMAD.IADD R2, R2, 0x1, R3 ;  /* 0x0000000102027824 */ /* 0x000fe200078e0203 */
[----:B------:R-:W-:-:S04]  /*11c0*/  UMOV UR4, URZ ;  /* 0x000000ff00047c82 */ /* 0x000fc80008000000 */
[----:B------:R-:W-:-:S07]  /*11d0*/  LOP3.LUT R17, R2, 0x180, RZ, 0xc0, !PT ;  /* 0x0000018002117812 */ /* 0x000fce00078ec0ff */
.L_x_15:
[----:B0-----:R-:W0:Y:S01]  /*11e0*/  LDCU UR6, c[0x0][0x3b0] ;  /* 0x00007600ff0677ac */ /* 0x001e220008000800 */
[----:B------:R-:W-:Y:S01]  /*11f0*/  BSSY.RECONVERGENT B0, `(.L_x_10) ;  /* 0x0000050000007945 */ /* 0x000fe20003800200 */
[----:B-1----:R-:W1:Y:S01]  /*1200*/  LDCU UR12, c[0x0][0x3b8] ;  /* 0x00007700ff0c77ac */ /* 0x002e620008000800 */
[----:B--2---:R-:W2:Y:S01]  /*1210*/  LDCU.64 UR10, c[0x0][0x3a0] ;  /* 0x00007400ff0a77ac */ /* 0x004ea20008000a00 */
[----:B0-----:R-:W-:-:S05]  /*1220*/  IMAD.U32 R3, RZ, RZ, UR6 ;  /* 0x00000006ff037e24 */ /* 0x001fca000f8e00ff */
[----:B------:R-:W-:-:S13]  /*1230*/  ISETP.GE.AND P0, PT, R0, R3, PT ;  /* 0x000000030000720c */ /* 0x000fda0003f06270 */
[----:B-12---:R-:W-:Y:S05]  /*1240*/  @P0 BRA `(.L_x_11) ;  /* 0x0000000400280947 */ /* 0x006fea0003800000 */
[----:B------:R-:W-:Y:S01]  /*1250*/  ISETP.NE.AND P0, PT, R17, 0x180, PT ;  /* 0x000001801100780c */ /* 0x000fe20003f05270 */
[----:B------:R-:W-:Y:S01]  /*1260*/  BSSY.RECONVERGENT B1, `(.L_x_12) ;  /* 0x0000025000017945 */ /* 0x000fe20003800200 */
[----:B------:R-:W-:Y:S01]  /*1270*/  ISETP.GE.U32.AND P1, PT, R2, 0x180, PT ;  /* 0x000001800200780c */ /* 0x000fe20003f26070 */
[----:B------:R-:W-:-:S10]  /*1280*/  IMAD.MOV.U32 R12, RZ, RZ, R0 ;  /* 0x000000ffff0c7224 */ /* 0x000fd400078e0000 */
[----:B------:R-:W-:Y:S05]  /*1290*/  @!P0 BRA `(.L_x_13) ;  /* 0x0000000000848947 */ /* 0x000fea0003800000 */
[----:B------:R-:W-:Y:S01]  /*12a0*/  IMAD R12, R3, UR4, R0 ;  /* 0x00000004030c7c24 */ /* 0x000fe2000f8e0200 */
[----:B------:R-:W0:Y:S01]  /*12b0*/  LDC.64 R6, c[0x0][0x3a0] ;  /* 0x0000e800ff067b82 */ /* 0x000e220000000a00 */
[----:B------:R-:W-:Y:S01]  /*12c0*/  UMOV UR6, 0x400 ;  /* 0x0000040000067882 */ /* 0x000fe20000000000 */
[----:B------:R-:W-:Y:S01]  /*12d0*/  ISETP.NE.AND P0, PT, R17, RZ, PT ;  /* 0x000000ff1100720c */ /* 0x000fe20003f05270 */
[----:B------:R-:W-:Y:S01]  /*12e0*/  UIADD3 UR6, UPT, UPT, UR6, 0x80, URZ ;  /* 0x0000008006067890 */ /* 0x000fe2000fffe0ff */
[----:B------:R-:W-:-:S04]  /*12f0*/  LEA R18, R12, R15, 0x2 ;  /* 0x0000000f0c127211 */ /* 0x000fc800078e10ff */
[----:B------:R-:W1:Y:S01]  /*1300*/  S2UR UR7, SR_CgaCtaId ;  /* 0x00000000000779c3 */ /* 0x000e620000008800 */
[----:B------:R-:W2:Y:S07]  /*1310*/  LDS R11, [R18] ;  /* 0x00000000120b7984 */ /* 0x000eae0000000800 */
[----:B------:R-:W3:Y:S01]  /*1320*/  LDC R10, c[0x0][0x3b8] ;  /* 0x0000ee00ff0a7b82 */ /* 0x000ee20000000800 */
[----:B-1----:R-:W-:Y:S01]  /*1330*/  ULEA UR6, UR7, UR6, 0x18 ;  /* 0x0000000607067291 */ /* 0x002fe2000f8ec0ff */
[----:B--2---:R-:W-:-:S05]  /*1340*/  I2FP.F32.S32 R11, R11 ;  /* 0x0000000b000b7245 */ /* 0x004fca0000201400 */
[----:B0-----:R-:W-:-:S04]  /*1350*/  FMUL R14, R11, R6 ;  /* 0x000000060b0e7220 */ /* 0x001fc80000400000 */
[----:B------:R-:W-:Y:S01]  /*1360*/  FMUL R11, R14, R7 ;  /* 0x000000070e0b7220 */ /* 0x000fe20000400000 */
[----:B------:R-:W-:Y:S01]  /*1370*/  LEA R14, R12, UR6, 0x2 ;  /* 0x000000060c0e7c11 */ /* 0x000fe2000f8e10ff */
[----:B------:R-:W-:Y:S02]  /*1380*/  IMAD.MOV.U32 R12, RZ, RZ, R8 ;  /* 0x000000ffff0c7224 */ /* 0x000fe400078e0008 */
[----:B---3--:R-:W-:-:S05]  /*1390*/  FMUL R11, R11, R10 ;  /* 0x0000000a0b0b7220 */ /* 0x008fca0000400000 */
[----:B------:R0:W-:Y:S01]  /*13a0*/  STS [R14], R11 ;  /* 0x0000000b0e007388 */ /* 0x0001e20000000800 */
[----:B------:R-:W-:Y:S05]  /*13b0*/  @!P0 BRA `(.L_x_13) ;  /* 0x00000000003c8947 */ /* 0x000fea0003800000 */
[----:B0-----:R-:W0:Y:S01]  /*13c0*/  LDS R11, [R18+0x200] ;  /* 0x00020000120b7984 */ /* 0x001e220000000800 */
[----:B------:R-:W-:Y:S02]  /*13d0*/  ISETP.NE.AND P0, PT, R17, 0x80, PT ;  /* 0x000000801100780c */ /* 0x000fe40003f05270 */
[----:B0-----:R-:W-:-:S05]  /*13e0*/  I2FP.F32.S32 R11, R11 ;  /* 0x0000000b000b7245 */ /* 0x001fca0000201400 */
[----:B------:R-:W-:-:S04]  /*13f0*/  FMUL R12, R11, R6 ;  /* 0x000000060b0c7220 */ /* 0x000fc80000400000 */
[----:B------:R-:W-:-:S04]  /*1400*/  FMUL R11, R12, R7 ;  /* 0x000000070c0b7220 */ /* 0x000fc80000400000 */
[----:B------:R-:W-:-:S05]  /*1410*/  FMUL R11, R11, R10 ;  /* 0x0000000a0b0b7220 */ /* 0x000fca0000400000 */
[----:B------:R-:W-:Y:S04]  /*1420*/  STS [R14+0x200], R11 ;  /* 0x0002000b0e007388 */ /* 0x000fe80000000800 */
[----:B------:R-:W0:Y:S02]  /*1430*/  @P0 LDS R12, [R18+0x400] ;  /* 0x00040000120c0984 */ /* 0x000e240000000800 */
[----:B0-----:R-:W-:Y:S01]  /*1440*/  @P0 I2FP.F32.S32 R19, R12 ;  /* 0x0000000c00130245 */ /* 0x001fe20000201400 */
[----:B------:R-:W-:Y:S02]  /*1450*/  IMAD.MOV.U32 R12, RZ, RZ, R9 ;  /* 0x000000ffff0c7224 */ /* 0x000fe400078e0009 */
[----:B------:R-:W-:Y:S02]  /*1460*/  @P0 IMAD.MOV.U32 R12, RZ, RZ, R16 ;  /* 0x000000ffff0c0224 */ /* 0x000fe400078e0010 */
[----:B------:R-:W-:-:S04]  /*1470*/  @P0 FMUL R6, R19, R6 ;  /* 0x0000000613060220 */ /* 0x000fc80000400000 */
[----:B------:R-:W-:-:S04]  /*1480*/  @P0 FMUL R7, R6, R7 ;  /* 0x0000000706070220 */ /* 0x000fc80000400000 */
[----:B------:R-:W-:-:S05]  /*1490*/  @P0 FMUL R7, R7, R10 ;  /* 0x0000000a07070220 */ /* 0x000fca0000400000 */
[----:B------:R1:W-:Y:S02]  /*14a0*/  @P0 STS [R14+0x400], R7 ;  /* 0x000400070e000388 */ /* 0x0003e40000000800 */
.L_x_13:
[----:B------:R-:W-:Y:S05]  /*14b0*/  BSYNC.RECONVERGENT B1 ;  /* 0x0000000000017941 */ /* 0x000fea0003800200 */
.L_x_12:
[----:B------:R-:W-:Y:S05]  /*14c0*/  @!P1 BRA `(.L_x_11) ;  /* 0x0000000000889947 */ /* 0x000fea0003800000 */
[----:B-1----:R-:W1:Y:S01]  /*14d0*/  S2R R7, SR_CgaCtaId ;  /* 0x0000000000077919 */ /* 0x002e620000008800 */
[----:B------:R-:W-:-:S04]  /*14e0*/  MOV R6, 0x400 ;  /* 0x0000040000067802 */ /* 0x000fc80000000f00 */
[----:B------:R-:W-:-:S04]  /*14f0*/  IADD3 R6, PT, PT, R6, 0x80, RZ ;  /* 0x0000008006067810 */ /* 0x000fc80007ffe0ff */
[----:B-1----:R-:W-:-:S07]  /*1500*/  LEA R6, R7, R6, 0x18 ;  /* 0x0000000607067211 */ /* 0x002fce00078ec0ff */
.L_x_14:
[----:B--2---:R-:W-:Y:S02]  /*1510*/  IMAD R10, R3, UR4, R12 ;  /* 0x00000004030a7c24 */ /* 0x004fe4000f8e020c */
[----:B------:R-:W-:Y:S02]  /*1520*/  VIADD R12, R12, 0x200 ;  /* 0x000002000c0c7836 */ /* 0x000fe40000000000 */
[C---:B------:R-:W-:Y:S02]  /*1530*/  IMAD R7, R10.reuse, 0x4, R15 ;  /* 0x000000040a077824 */ /* 0x040fe400078e020f */
[----:B------:R-:W-:Y:S01]  /*1540*/  IMAD R10, R10, 0x4, R6 ;  /* 0x000000040a0a7824 */ /* 0x000fe200078e0206 */
[----:B------:R-:W-:Y:S02]  /*1550*/  ISETP.GE.AND P0, PT, R12, R3, PT ;  /* 0x000000030c00720c */ /* 0x000fe40003f06270 */
[----:B0-----:R-:W0:Y:S02]  /*1560*/  LDS R11, [R7] ;  /* 0x00000000070b7984 */ /* 0x001e240000000800 */
[----:B0-----:R-:W-:-:S05]  /*1570*/  I2FP.F32.S32 R11, R11 ;  /* 0x0000000b000b7245 */ /* 0x001fca0000201400 */
[----:B------:R-:W-:-:S04]  /*1580*/  FMUL R11, R11, UR10 ;  /* 0x0000000a0b0b7c20 */ /* 0x000fc80008400000 */
[----:B------:R-:W-:-:S04]  /*1590*/  FMUL R11, R11, UR11 ;  /* 0x0000000b0b0b7c20 */ /* 0x000fc80008400000 */
[----:B------:R-:W-:-:S05]  /*15a0*/  FMUL R11, R11, UR12 ;  /* 0x0000000c0b0b7c20 */ /* 0x000fca0008400000 */
[----:B------:R-:W-:Y:S04]  /*15b0*/  STS [R10], R11 ;  /* 0x0000000b0a007388 */ /* 0x000fe80000000800 */
[----:B------:R-:W0:Y:S02]  /*15c0*/  LDS R14, [R7+0x200] ;  /* 0x00020000070e7984 */ /* 0x000e240000000800 */
[----:B0-----:R-:W-:-:S05]  /*15d0*/  I2FP.F32.S32 R14, R14 ;  /* 0x0000000e000e7245 */ /* 0x001fca0000201400 */
[----:B------:R-:W-:-:S04]  /*15e0*/  FMUL R14, R14, UR10 ;  /* 0x0000000a0e0e7c20 */ /* 0x000fc80008400000 */
[----:B------:R-:W-:-:S04]  /*15f0*/  FMUL R14, R14, UR11 ;  /* 0x0000000b0e0e7c20 */ /* 0x000fc80008400000 */
[----:B------:R-:W-:-:S05]  /*1600*/  FMUL R19, R14, UR12 ;  /* 0x0000000c0e137c20 */ /* 0x000fca0008400000 */
[----:B------:R-:W-:Y:S04]  /*1610*/  STS [R10+0x200], R19 ;  /* 0x000200130a007388 */ /* 0x000fe80000000800 */
        /* <DEDUP_REMOVED lines=11> */
[----:B------:R2:W-:Y:S01]  /*16d0*/  STS [R10+0x600], R19 ;  /* 0x000600130a007388 */ /* 0x0005e20000000800 */
[----:B------:R-:W-:Y:S05]  /*16e0*/  @!P0 BRA `(.L_x_14) ;  /* 0xfffffffc00888947 */ /* 0x000fea000383ffff */
.L_x_11:
[----:B------:R-:W-:Y:S05]  /*16f0*/  BSYNC.RECONVERGENT B0 ;  /* 0x0000000000007941 */ /* 0x000fea0003800200 */
.L_x_10:
[----:B------:R-:W-:-:S06]  /*1700*/  UIADD3 UR4, UPT, UPT, UR4, 0x1, URZ ;  /* 0x0000000104047890 */ /* 0x000fcc000fffe0ff */
[----:B------:R-:W-:-:S13]  /*1710*/  ISETP.NE.AND P0, PT, R13, UR4, PT ;  /* 0x000000040d007c0c */ /* 0x000fda000bf05270 */
[----:B------:R-:W-:Y:S05]  /*1720*/  @P0 BRA `(.L_x_15) ;  /* 0xfffffff800ac0947 */ /* 0x000fea000383ffff */
.L_x_9:
[----:B------:R-:W-:Y:S01]  /*1730*/  BAR.SYNC.DEFER_BLOCKING 0x0 ;  /* 0x0000000000007b1d */ /* 0x000fe20000010000 */
[----:B------:R-:W-:-:S05]  /*1740*/  ISETP.GT.U32.AND P0, PT, R0, 0xf, PT ;  /* 0x0000000f0000780c */ /* 0x000fca0003f04070 */
[----:B------:R-:W-:Y:S08]  /*1750*/  BSSY.RECONVERGENT B0, `(.L_x_16) ;  /* 0x000000c000007945 */ /* 0x000ff00003800200 */
[----:B------:R-:W-:Y:S05]  /*1760*/  @P0 BRA `(.L_x_17) ;  /* 0x0000000000280947 */ /* 0x000fea0003800000 */
[----:B------:R-:W3:Y:S01]  /*1770*/  S2UR UR7, SR_CgaCtaId ;  /* 0x00000000000779c3 */ /* 0x000ee20000008800 */
[----:B------:R-:W-:Y:S01]  /*1780*/  UMOV UR4, 0x400 ;  /* 0x0000040000047882 */ /* 0x000fe20000000000 */
[----:B-1----:R-:W-:Y:S01]  /*1790*/  MOV R7, 0xff7fffff ;  /* 0xff7fffff00077802 */ /* 0x002fe20000000f00 */
[----:B------:R-:W-:Y:S02]  /*17a0*/  UIADD3 UR6, UPT, UPT, UR4, 0x40, URZ ;  /* 0x0000004004067890 */ /* 0x000fe4000fffe0ff */
[----:B---3--:R-:W-:Y:S02]  /*17b0*/  ULEA UR4, UR7, UR4, 0x18 ;  /* 0x0000000407047291 */ /* 0x008fe4000f8ec0ff */
[----:B------:R-:W-:-:S04]  /*17c0*/  ULEA UR6, UR7, UR6, 0x18 ;  /* 0x0000000607067291 */ /* 0x000fc8000f8ec0ff */
[C---:B------:R-:W-:Y:S02]  /*17d0*/  LEA R2, R0.reuse, UR4, 0x2 ;  /* 0x0000000400027c11 */ /* 0x040fe4000f8e10ff */
[----:B------:R-:W-:-:S03]  /*17e0*/  LEA R6, R0, UR6, 0x2 ;  /* 0x0000000600067c11 */ /* 0x000fc6000f8e10ff */
[----:B------:R3:W-:Y:S04]  /*17f0*/  STS [R2], R7 ;  /* 0x0000000702007388 */ /* 0x0007e80000000800 */
[----:B------:R3:W-:Y:S02]  /*1800*/  STS [R6], RZ ;  /* 0x000000ff06007388 */ /* 0x0007e40000000800 */
.L_x_17:
[----:B------:R-:W-:Y:S05]  /*1810*/  BSYNC.RECONVERGENT B0 ;  /* 0x0000000000007941 */ /* 0x000fea0003800200 */
.L_x_16:
[----:B------:R-:W-:Y:S01]  /*1820*/  BAR.SYNC.DEFER_BLOCKING 0x0 ;  /* 0x0000000000007b1d */ /* 0x000fe20000010000 */
[----:B------:R-:W-:-:S13]  /*1830*/  ISETP.GE.AND P0, PT, R4, 0x1, PT ;  /* 0x000000010400780c */ /* 0x000fda0003f06270 */
[----:B------:R-:W-:Y:S05]  /*1840*/  @!P0 BRA `(.L_x_18) ;  /* 0x0000000800288947 */ /* 0x000fea0003800000 */
[----:B---3--:R-:W-:Y:S01]  /*1850*/  LOP3.LUT R2, RZ, R0, RZ, 0x33, !PT ;  /* 0x00000000ff027212 */ /* 0x008fe200078e33ff */
[----:B------:R-:W-:Y:S01]  /*1860*/  UMOV UR4, URZ ;  /* 0x000000ff00047c82 */ /* 0x000fe20008000000 */
[----:B------:R-:W-:-:S03]  /*1870*/  VIMNMX R26, PT, PT, R5, 0x1, !PT ;  /* 0x00000001051a7848 */ /* 0x000fc60007fe0100 */
[----:B------:R-:W-:-:S05]  /*1880*/  IMAD.IADD R2, R2, 0x1, R3 ;  /* 0x0000000102027824 */ /* 0x000fca00078e0203 */
[----:B-1----:R-:W-:-:S04]  /*1890*/  LEA.HI R7, R2, 0x1, RZ, 0x19 ;  /* 0x0000000102077811 */ /* 0x002fc800078fc8ff */
[C---:B------:R-:W-:Y:S02]  /*18a0*/  LOP3.LUT R25, R7.reuse, 0x7, RZ, 0xc0, !PT ;  /* 0x0000000707197812 */ /* 0x040fe400078ec0ff */
[----:B------:R-:W-:-:S03]  /*18b0*/  LOP3.LUT R24, R7, 0xf, RZ, 0xc0, !PT ;  /* 0x0000000f07187812 */ /* 0x000fc600078ec0ff */
[----:B------:R-:W-:Y:S02]  /*18c0*/  VIADD R6, R25, 0xffffffff ;  /* 0xffffffff19067836 */ /* 0x000fe40000000000 */
[----:B------:R-:W-:-:S03]  /*18d0*/  VIADD R3, R24, 0xffffffff ;  /* 0xffffffff18037836 */ /* 0x000fc60000000000 */
[----:B------:R-:W-:Y:S02]  /*18e0*/  ISETP.GE.U32.AND P0, PT, R6, 0x3, PT ;  /* 0x000000030600780c */ /* 0x000fe40003f06070 */
[----:B------:R-:W-:Y:S02]  /*18f0*/  LOP3.LUT R6, R7, 0x3fffff0, RZ, 0xc0, !PT ;  /* 0x03fffff007067812 */ /* 0x000fe400078ec0ff */
[----:B------:R-:W-:Y:S02]  /*1900*/  ISETP.GE.U32.AND P1, PT, R3, 0x7, PT ;  /* 0x000000070300780c */ /* 0x000fe40003f26070 */
[----:B------:R-:W-:-:S11]  /*1910*/  LOP3.LUT R7, R7, 0x3, RZ, 0xc0, !PT ;  /* 0x0000000307077812 */ /* 0x000fd600078ec0ff */
.L_x_29:
[----:B------:R-:W1:Y:S01]  /*1920*/  LDCU UR6, c[0x0][0x3b0] ;  /* 0x00007600ff0677ac */ /* 0x000e620008000800 */
[----:B------:R-:W-:Y:S01]  /*1930*/  BSSY.RECONVERGENT B0, `(.L_x_19) ;  /* 0x000006d000007945 */ /* 0x000fe20003800200 */
[----:B------:R-:W-:Y:S01]  /*1940*/  IMAD.MOV.U32 R20, RZ, RZ, -0x800001 ;  /* 0xff7fffffff147424 */ /* 0x000fe200078e00ff */
[----:B-1----:R-:W-:-:S04]  /*1950*/  MOV R3, UR6 ;  /* 0x0000000600037c02 */ /* 0x002fc80008000f00 */
[----:B------:R-:W-:-:S13]  /*1960*/  ISETP.GE.AND P2, PT, R0, R3, PT ;  /* 0x000000030000720c */ /* 0x000fda0003f46270 */
[----:B------:R-:W-:Y:S05]  /*1970*/  @P2 BRA `(.L_x_20) ;  /* 0x0000000400a02947 */ /* 0x000fea0003800000 */
[----:B------:R-:W-:Y:S01]  /*1980*/  ISETP.GE.U32.AND P2, PT, R2, 0x780, PT ;  /* 0x000007800200780c */ /* 0x000fe20003f46070 */
[----:B------:R-:W-:Y:S01]  /*1990*/  BSSY.RECONVERGENT B1, `(.L_x_21) ;  /* 0x000002a000017945 */ /* 0x000fe20003800200 */
[----:B------:R-:W-:Y:S01]  /*19a0*/  ISETP.NE.AND P3, PT, R24, RZ, PT ;  /* 0x000000ff1800720c */ /* 0x000fe20003f65270 */
[----:B------:R-:W-:Y:S02]  /*19b0*/  IMAD.MOV.U32 R20, RZ, RZ, -0x800001 ;  /* 0xff7fffffff147424 */ /* 0x000fe400078e00ff */
[----:B--2---:R-:W-:-:S08]  /*19c0*/  IMAD.MOV.U32 R10, RZ, RZ, R0 ;  /* 0x000000ffff0a7224 */ /* 0x004fd000078e0000 */
[----:B------:R-:W-:Y:S05]  /*19d0*/  @!P2 BRA `(.L_x_22) ;  /* 0x000000000094a947 */ /* 0x000fea0003800000 */
[----:B0-----:R-:W0:Y:S01]  /*19e0*/  S2R R11, SR_CgaCtaId ;  /* 0x00000000000b7919 */ /* 0x001e220000008800 */
[----:B------:R-:W-:Y:S01]  /*19f0*/  MOV R8, 0x400 ;  /* 0x0000040000087802 */ /* 0x000fe20000000f00 */
[----:B------:R-:W-:Y:S02]  /*1a00*/  IMAD.MOV.U32 R9, RZ, RZ, RZ ;  /* 0x000000ffff097224 */ /* 0x000fe400078e00ff */
[----:B------:R-:W-:Y:S01]  /*1a10*/  IMAD.MOV.U32 R20, RZ, RZ, -0x800001 ;  /* 0xff7fffffff147424 */ /* 0x000fe200078e00ff */
[----:B------:R-:W-:Y:S01]  /*1a20*/  IADD3 R8, PT, PT, R8, 0x80, RZ ;  /* 0x0000008008087810 */ /* 0x000fe20007ffe0ff */
[----:B------:R-:W-:-:S03]  /*1a30*/  IMAD.MOV.U32 R10, RZ, RZ, R0 ;  /* 0x000000ffff0a7224 */ /* 0x000fc600078e0000 */
[----:B0-----:R-:W-:-:S07]  /*1a40*/  LEA R8, R11, R8, 0x18 ;  /* 0x000000080b087211 */ /* 0x001fce00078ec0ff */
.L_x_23:
[----:B------:R-:W-:Y:S02]  /*1a50*/  IMAD R17, R3, UR4, R10 ;  /* 0x0000000403117c24 */ /* 0x000fe4000f8e020a */
[----:B------:R-:W-:Y:S02]  /*1a60*/  VIADD R9, R9, 0x10 ;  /* 0x0000001009097836 */ /* 0x000fe40000000000 */
[----:B------:R-:W-:Y:S01]  /*1a70*/  VIADD R10, R10, 0x800 ;  /* 0x000008000a0a7836 */ /* 0x000fe20000000000 */
[----:B------:R-:W-:Y:S02]  /*1a80*/  LEA R17, R17, R8, 0x2 ;  /* 0x0000000811117211 */ /* 0x000fe400078e10ff */
[----:B------:R-:W-:-:S03]  /*1a90*/  ISETP.NE.AND P2, PT, R9, R6, PT ;  /* 0x000000060900720c */ /* 0x000fc60003f45270 */
[----:B------:R-:W-:Y:S04]  /*1aa0*/  LDS R19, [R17] ;  /* 0x0000000011137984 */ /* 0x000fe80000000800 */
[----:B------:R-:W0:Y:S04]  /*1ab0*/  LDS R18, [R17+0x200] ;  /* 0x0002000011127984 */ /* 0x000e280000000800 */
[----:B------:R-:W-:Y:S04]  /*1ac0*/  LDS R21, [R17+0x400] ;  /* 0x0004000011157984 */ /* 0x000fe80000000800 */
[----:B------:R-:W1:Y:S04]  /*1ad0*/  LDS R22, [R17+0x600] ;  /* 0x0006000011167984 */ /* 0x000e680000000800 */
[----:B------:R-:W-:Y:S04]  /*1ae0*/  LDS R12, [R17+0x800] ;  /* 0x00080000110c7984 */ /* 0x000fe80000000800 */
[----:B------:R-:W2:Y:S04]  /*1af0*/  LDS R11, [R17+0xa00] ;  /* 0x000a0000110b7984 */ /* 0x000ea80000000800 */
[----:B------:R-:W-:Y:S04]  /*1b00*/  LDS R13, [R17+0xc00] ;  /* 0x000c0000110d7984 */ /* 0x000fe80000000800 */
[----:B------:R-:W3:Y:S04]  /*1b10*/  LDS R16, [R17+0xe00] ;  /* 0x000e000011107984 */ /* 0x000ee80000000800 */
[----:B------:R-:W-:Y:S04]  /*1b20*/  LDS R15, [R17+0x1000] ;  /* 0x00100000110f7984 */ /* 0x000fe80000000800 */
[----:B------:R-:W4:Y:S04]  /*1b30*/  LDS R14, [R17+0x1200] ;  /* 0x00120000110e7984 */ /* 0x000f280000000800 */
[----:B------:R-:W-:Y:S01]  /*1b40*/  LDS R23, [R17+0x1e00] ;  /* 0x001e000011177984 */ /* 0x000fe20000000800 */
[----:B0-----:R-:W-:-:S03]  /*1b50*/  FMNMX3 R20, R20, R19, R18, !PT ;  /* 0x0000001314147276 */ /* 0x001fc60007800012 */
[----:B------:R-:W-:Y:S04]  /*1b60*/  LDS R19, [R17+0x1400] ;  /* 0x0014000011137984 */ /* 0x000fe80000000800 */
[----:B------:R-:W0:Y:S01]  /*1b70*/  LDS R18, [R17+0x1600] ;  /* 0x0016000011127984 */ /* 0x000e220000000800 */
[----:B-1----:R-:W-:-:S03]  /*1b80*/  FMNMX3 R27, R20, R21, R22, !PT ;  /* 0x00000015141b7276 */ /* 0x002fc60007800016 */
[----:B------:R-:W-:Y:S04]  /*1b90*/  LDS R22, [R17+0x1800] ;  /* 0x0018000011167984 */ /* 0x000fe80000000800 */
[----:B------:R-:W1:Y:S01]  /*1ba0*/  LDS R21, [R17+0x1a00] ;  /* 0x001a000011157984 */ /* 0x000e620000000800 */
[----:B--2---:R-:W-:-:S03]  /*1bb0*/  FMNMX3 R11, R27, R12, R11, !PT ;  /* 0x0000000c1b0b7276 */ /* 0x004fc6000780000b */
[----:B------:R-:W2:Y:S01]  /*1bc0*/  LDS R20, [R17+0x1c00] ;  /* 0x001c000011147984 */ /* 0x000ea20000000800 */
[----:B---3--:R-:W-:-:S04]  /*1bd0*/  FMNMX3 R11, R11, R13, R16, !PT ;  /* 0x0000000d0b0b7276 */ /* 0x008fc80007800010 */
[----:B----4-:R-:W-:-:S04]  /*1be0*/  FMNMX3 R11, R11, R15, R14, !PT ;  /* 0x0000000f0b0b7276 */ /* 0x010fc8000780000e */
[----:B0-----:R-:W-:-:S04]  /*1bf0*/  FMNMX3 R11, R11, R19, R18, !PT ;  /* 0x000000130b0b7276 */ /* 0x001fc80007800012 */
[----:B-1----:R-:W-:-:S04]  /*1c00*/  FMNMX3 R11, R11, R22, R21, !PT ;  /* 0x000000160b0b7276 */ /* 0x002fc80007800015 */
[----:B--2---:R-:W-:Y:S01]  /*1c10*/  FMNMX3 R20, R11, R20, R23, !PT ;  /* 0x000000140b147276 */ /* 0x004fe20007800017 */
[----:B------:R-:W-:Y:S06]  /*1c20*/  @P2 BRA `(.L_x_23) ;  /* 0xfffffffc00882947 */ /* 0x000fec000383ffff */
.L_x_22:
[----:B------:R-:W-:Y:S05]  /*1c30*/  BSYNC.RECONVERGENT B1 ;  /* 0x0000000000017941 */ /* 0x000fea0003800200 */
.L_x_21:
[----:B------:R-:W-:Y:S04]  /*1c40*/  BSSY.RECONVERGENT B1, `(.L_x_20) ;  /* 0x000003b000017945 */ /* 0x000fe80003800200 */
[----:B------:R-:W-:Y:S05]  /*1c50*/  @!P3 BRA `(.L_x_24) ;  /* 0x0000000000e4b947 */ /* 0x000fea0003800000 */
[----:B------:R-:W-:Y:S01]  /*1c60*/  BSSY.RECONVERGENT B2, `(.L_x_25) ;  /* 0x0000016000027945 */ /* 0x000fe20003800200 */
[----:B------:R-:W-:-:S03]  /*1c70*/  ISETP.NE.AND P2, PT, R25, RZ, PT ;  /* 0x000000ff1900720c */ /* 0x000fc60003f45270 */
[----:B------:R-:W-:Y:S10]  /*1c80*/  @!P1 BRA `(.L_x_26) ;  /* 0x00000000004c9947 */ /* 0x000ff40003800000 */
[----:B------:R-:W1:Y:S01]  /*1c90*/  S2UR UR7, SR_CgaCtaId ;  /* 0x00000000000779c3 */ /* 0x000e620000008800 */
[----:B------:R-:W-:Y:S01]  /*1ca0*/  UMOV UR6, 0x400 ;  /* 0x0000040000067882 */ /* 0x000fe20000000000 */
[----:B------:R-:W-:Y:S01]  /*1cb0*/  IMAD R8, R3, UR4, R10 ;  /* 0x0000000403087c24 */ /* 0x000fe2000f8e020a */
[----:B------:R-:W-:Y:S01]  /*1cc0*/  UIADD3 UR6, UPT, UPT, UR6, 0x80, URZ ;  /* 0x0000008006067890 */ /* 0x000fe2000fffe0ff */
[----:B------:R-:W-:-:S03]  /*1cd0*/  VIADD R10, R10, 0x400 ;  /* 0x000004000a0a7836 */ /* 0x000fc60000000000 */
[----:B-1----:R-:W-:-:S06]  /*1ce0*/  ULEA UR6, UR7, UR6, 0x18 ;  /* 0x0000000607067291 */ /* 0x002fcc000f8ec0ff */
[----:B------:R-:W-:-:S05]  /*1cf0*/  LEA R8, R8, UR6, 0x2 ;  /* 0x0000000608087c11 */ /* 0x000fca000f8e10ff */
[----:B------:R-:W-:Y:S04]  /*1d00*/  LDS R9, [R8] ;  /* 0x0000000008097984 */ /* 0x000fe80000000800 */
[----:B0-----:R-:W0:Y:S04]  /*1d10*/  LDS R11, [R8+0x200] ;  /* 0x00020000080b7984 */ /* 0x001e280000000800 */
[----:B------:R-:W-:Y:S04]  /*1d20*/  LDS R12, [R8+0x400] ;  /* 0x00040000080c7984 */ /* 0x000fe80000000800 */
[----:B------:R-:W1:Y:S04]  /*1d30*/  LDS R13, [R8+0x600] ;  /* 0x00060000080d7984 */ /* 0x000e680000000800 */
[----:B------:R-:W-:Y:S04]  /*1d40*/  LDS R14, [R8+0x800] ;  /* 0x00080000080e7984 */ /* 0x000fe80000000800 */
[----:B------:R-:W2:Y:S04]  /*1d50*/  LDS R15, [R8+0xa00] ;  /* 0x000a0000080f7984 */ /* 0x000ea80000000800 */
[----:B------:R-:W-:Y:S04]  /*1d60*/  LDS R16, [R8+0xc00] ;  /* 0x000c000008107984 */ /* 0x000fe80000000800 */
[----:B------:R-:W3:Y:S01]  /*1d70*/  LDS R17, [R8+0xe00] ;  /* 0x000e000008117984 */ /* 0x000ee20000000800 */
[----:B0-----:R-:W-:-:S04]  /*1d80*/  FMNMX3 R9, R20, R9, R11, !PT ;  /* 0x0000000914097276 */ /* 0x001fc8000780000b */
[----:B-1----:R-:W-:-:S04]  /*1d90*/  FMNMX3 R9, R9, R12, R13, !PT ;  /* 0x0000000c09097276 */ /* 0x002fc8000780000d */
[----:B--2---:R-:W-:-:S04]  /*1da0*/  FMNMX3 R9, R9, R14, R15, !PT ;  /* 0x0000000e09097276 */ /* 0x004fc8000780000f */
[----:B---3--:R-:W-:-:S07]  /*1db0*/  FMNMX3 R20, R9, R16, R17, !PT ;  /* 0x0000001009147276 */ /* 0x008fce0007800011 */
.L_x_26:
[----:B------:R-:W-:Y:S05]  /*1dc0*/  BSYNC.RECONVERGENT B2 ;  /* 0x0000000000027941 */ /* 0x000fea0003800200 */
.L_x_25:
        /* <DEDUP_REMOVED lines=8> */
[----:B------:R-:W-:-:S03]  /*1e50*/  IADD3 R10, PT, PT, R10, 0x200, RZ ;  /* 0x000002000a0a7810 */ /* 0x000fc60007ffe0ff */
[----:B-1----:R-:W-:-:S06]  /*1e60*/  ULEA UR6, UR7, UR6, 0x18 ;  /* 0x0000000607067291 */ /* 0x002fcc000f8ec0ff */
[----:B------:R-:W-:-:S05]  /*1e70*/  LEA R8, R8, UR6, 0x2 ;  /* 0x0000000608087c11 */ /* 0x000fca000f8e10ff */
[----:B------:R-:W-:Y:S04]  /*1e80*/  LDS R9, [R8] ;  /* 0x0000000008097984 */ /* 0x000fe80000000800 */
[----:B0-----:R-:W0:Y:S04]  /*1e90*/  LDS R11, [R8+0x200] ;  /* 0x00020000080b7984 */ /* 0x001e280000000800 */
[----:B------:R-:W-:Y:S04]  /*1ea0*/  LDS R12, [R8+0x400] ;  /* 0x00040000080c7984 */ /* 0x000fe80000000800 */
[----:B------:R-:W1:Y:S01]  /*1eb0*/  LDS R13, [R8+0x600] ;  /* 0x00060000080d7984 */ /* 0x000e620000000800 */
[----:B0-----:R-:W-:-:S04]  /*1ec0*/  FMNMX3 R9, R20, R9, R11, !PT ;  /* 0x0000000914097276 */ /* 0x001fc8000780000b */
[----:B-1----:R-:W-:-:S07]  /*1ed0*/  FMNMX3 R20, R9, R12, R13, !PT ;  /* 0x0000000c09147276 */ /* 0x002fce000780000d */
.L_x_28:
[----:B------:R-:W-:Y:S05]  /*1ee0*/  BSYNC.RECONVERGENT B2 ;  /* 0x0000000000027941 */ /* 0x000fea0003800200 */
.L_x_27:
[----:B------:R-:W-:Y:S05]  /*1ef0*/  @!P2 BRA `(.L_x_24) ;  /* 0x00000000003ca947 */ /* 0x000fea0003800000 */
[----:B------:R-:W1:Y:S01]  /*1f00*/  S2UR UR7, SR_CgaCtaId ;  /* 0x00000000000779c3 */ /* 0x000e620000008800 */
[----:B------:R-:W-:Y:S01]  /*1f10*/  UMOV UR6, 0x400 ;  /* 0x0000040000067882 */ /* 0x000fe20000000000 */
[----:B------:R-:W-:Y:S01]  /*1f20*/  IMAD R8, R3, UR4, R10 ;  /* 0x0000000403087c24 */ /* 0x000fe2000f8e020a */
[----:B------:R-:W-:Y:S01]  /*1f30*/  UIADD3 UR6, UPT, UPT, UR6, 0x80, URZ ;  /* 0x0000008006067890 */ /* 0x000fe2000fffe0ff */
[----:B------:R-:W-:-:S03]  /*1f40*/  ISETP.NE.AND P2, PT, R7, 0x1, PT ;  /* 0x000000010700780c */ /* 0x000fc60003f45270 */
[----:B-1----:R-:W-:-:S06]  /*1f50*/  ULEA UR6, UR7, UR6, 0x18 ;  /* 0x0000000607067291 */ /* 0x002fcc000f8ec0ff */
[----:B------:R-:W-:-:S05]  /*1f60*/  LEA R8, R8, UR6, 0x2 ;  /* 0x0000000608087c11 */ /* 0x000fca000f8e10ff */
[----:B------:R-:W1:Y:S02]  /*1f70*/  LDS R9, [R8] ;  /* 0x0000000008097984 */ /* 0x000e640000000800 */
[----:B-1----:R-:W-:Y:S01]  /*1f80*/  FMNMX R20, R20, R9, !PT ;  /* 0x0000000914147209 */ /* 0x002fe20007800000 */
[----:B------:R-:W-:Y:S06]  /*1f90*/  @!P2 BRA `(.L_x_24) ;  /* 0x000000000014a947 */ /* 0x000fec0003800000 */
[----:B------:R-:W-:Y:S01]  /*1fa0*/  ISETP.NE.AND P2, PT, R7, 0x2, PT ;  /* 0x000000020700780c */ /* 0x000fe20003f45270 */
[----:B------:R-:W1:-:S12]  /*1fb0*/  LDS R9, [R8+0x200] ;  /* 0x0002000008097984 */ /* 0x000e580000000800 */
[----:B0-----:R-:W0:Y:S01]  /*1fc0*/  @P2 LDS R11, [R8+0x400] ;  /* 0x00040000080b2984 */ /* 0x001e220000000800 */
[----:B-1----:R-:W-:-:S04]  /*1fd0*/  FMNMX R20, R20, R9, !PT ;  /* 0x0000000914147209 */ /* 0x002fc80007800000 */
[----:B0-----:R-:W-:-:S07]  /*1fe0*/  @P2 FMNMX R20, R20, R11, !PT ;  /* 0x0000000b14142209 */ /* 0x001fce0007800000 */
.L_x_24:
[----:B------:R-:W-:Y:S05]  /*1ff0*/  BSYNC.RECONVERGENT B1 ;  /* 0x0000000000017941 */ /* 0x000fea0003800200 */
.L_x_20:
[----:B------:R-:W-:Y:S05]  /*2000*/  BSYNC.RECONVERGENT B0 ;  /* 0x0000000000007941 */ /* 0x000fea0003800200 */
.L_x_19:
[----:B------:R-:W1:Y:S01]  /*2010*/  S2R R8, SR_LANEID ;  /* 0x0000000000087919 */ /* 0x000e620000000000 */
[----:B------:R-:W3:Y:S01]  /*2020*/  S2UR UR10, SR_CgaCtaId ;  /* 0x00000000000a79c3 */ /* 0x000ee20000008800 */
[----:B------:R-:W-:Y:S01]  /*2030*/  VOTEU.ANY UR6, UPT, PT ;  /* 0x0000000000067886 */ /* 0x000fe200038e0100 */
[----:B------:R-:W-:Y:S01]  /*2040*/  CREDUX.MAX.S32 UR11, R20 ;  /* 0x00000000140b72cc */ /* 0x000fe20000000200 */
[----:B------:R-:W-:Y:S01]  /*2050*/  UFLO.U32 UR6, UR6 ;  /* 0x00000006000672bd */ /* 0x000fe200080e0000 */
[----:B------:R-:W-:Y:S02]  /*2060*/  UMOV UR7, 0x400 ;  /* 0x0000040000077882 */ /* 0x000fe40000000000 */
[----:B---3--:R-:W-:-:S03]  /*2070*/  ULEA UR7, UR10, UR7, 0x18 ;  /* 0x000000070a077291 */ /* 0x008fc6000f8ec0ff */
[----:B-1----:R-:W-:Y:S01]  /*2080*/  ISETP.EQ.U32.AND P2, PT, R8, UR6, PT ;  /* 0x0000000608007c0c */ /* 0x002fe2000bf42070 */
[----:B------:R-:W-:-:S05]  /*2090*/  ULEA UR6, UR4, UR7, 0x2 ;  /* 0x0000000704067291 */ /* 0x000fca000f8e10ff */
[----:B------:R-:W-:Y:S01]  /*20a0*/  IMAD.U32 R8, RZ, RZ, UR11 ;  /* 0x0000000bff087e24 */ /* 0x000fe2000f8e00ff */
[----:B------:R-:W-:-:S06]  /*20b0*/  UIADD3 UR4, UPT, UPT, UR4, 0x1, URZ ;  /* 0x0000000104047890 */ /* 0x000fcc000fffe0ff */
[----:B------:R4:W-:Y:S01]  /*20c0*/  @P2 ATOMS.MAX.S32 RZ, [UR6], R8 ;  /* 0x00000008ffff298c */ /* 0x0009e20009000206 */
[----:B------:R-:W-:-:S13]  /*20d0*/  ISETP.NE.AND P2, PT, R26, UR4, PT ;  /* 0x000000041a007c0c */ /* 0x000fda000bf45270 */
[----:B----4-:R-:W-:Y:S05]  /*20e0*/  @P2 BRA `(.L_x_29) ;  /* 0xfffffff8000c2947 */ /* 0x010fea000383ffff */
.L_x_18:
[----:B------:R-:W-:Y:S01]  /*20f0*/  BAR.SYNC.DEFER_BLOCKING 0x0 ;  /* 0x0000000000007b1d */ /* 0x000fe20000010000 */
[----:B------:R-:W-:-:S13]  /*2100*/  ISETP.GE.AND P0, PT, R4, 0x1, PT ;  /* 0x000000010400780c */ /* 0x000fda0003f06270 */
[----:B------:R-:W-:Y:S05]  /*2110*/  @!P0 BRA `(.L_x_30) ;  /* 0x0000000800508947 */ /* 0x000fea0003800000 */
[----:B------:R-:W-:Y:S01]  /*2120*/  LOP3.LUT R8, RZ, R0, RZ, 0x33, !PT ;  /* 0x00000000ff087212 */ /* 0x000fe200078e33ff */
[C---:B---3--:R-:W-:Y:S01]  /*2130*/  VIADD R6, R0.reuse, 0x80 ;  /* 0x0000008000067836 */ /* 0x048fe20000000000 */
[----:B------:R-:W-:Y:S01]  /*2140*/  VIMNMX R2, PT, PT, R5, 0x1, !PT ;  /* 0x0000000105027848 */ /* 0x000fe20007fe0100 */
[----:B------:R-:W-:Y:S02]  /*2150*/  VIADD R9, R0, 0x180 ;  /* 0x0000018000097836 */ /* 0x000fe40000000000 */
[----:B-1----:R-:W-:Y:S01]  /*2160*/  IMAD.IADD R7, R8, 0x1, R3 ;  /* 0x0000000108077824 */ /* 0x002fe200078e0203 */
[----:B------:R-:W-:Y:S01]  /*2170*/  IADD3 R8, PT, PT, R0, 0x100, RZ ;  /* 0x0000010000087810 */ /* 0x000fe20007ffe0ff */
[----:B--2---:R-:W-:-:S03]  /*2180*/  IMAD.MOV.U32 R10, RZ, RZ, RZ ;  /* 0x000000ffff0a7224 */ /* 0x004fc600078e00ff */
[----:B------:R-:W-:-:S07]  /*2190*/  LOP3.LUT R23, R7, 0x180, RZ, 0xc0, !PT ;  /* 0x0000018007177812 */ /* 0x000fce00078ec0ff */
.L_x_38:
[----:B-1----:R-:W1:Y:S01]  /*21a0*/  LDCU UR4, c[0x0][0x3b0] ;  /* 0x00007600ff0477ac */ /* 0x002e620008000800 */
[----:B------:R-:W-:Y:S01]  /*21b0*/  BSSY.RECONVERGENT B0, `(.L_x_31) ;  /* 0x000007c000007945 */ /* 0x000fe20003800200 */
[----:B------:R-:W-:Y:S01]  /*21c0*/  MOV R13, RZ ;  /* 0x000000ff000d7202 */ /* 0x000fe20000000f00 */
[----:B-1----:R-:W-:-:S05]  /*21d0*/  IMAD.U32 R3, RZ, RZ, UR4 ;  /* 0x00000004ff037e24 */ /* 0x002fca000f8e00ff */
[----:B------:R-:W-:-:S13]  /*21e0*/  ISETP.GE.AND P0, PT, R0, R3, PT ;  /* 0x000000030000720c */ /* 0x000fda0003f06270 */
[----:B--23--:R-:W-:Y:S05]  /*21f0*/  @P0 BRA `(.L_x_32) ;  /* 0x0000000400dc0947 */ /* 0x00cfea0003800000 */
[----:B0-----:R-:W0:Y:S01]  /*2200*/  S2R R14, SR_CgaCtaId ;  /* 0x00000000000e7919 */ /* 0x001e220000008800 */
[----:B------:R-:W-:Y:S01]  /*2210*/  MOV R15, 0x400 ;  /* 0x00000400000f7802 */ /* 0x000fe20000000f00 */
[----:B------:R-:W-:Y:S01]  /*2220*/  BSSY.RECONVERGENT B1, `(.L_x_33) ;  /* 0x0000039000017945 */ /* 0x000fe20003800200 */
[----:B------:R-:W-:Y:S01]  /*2230*/  ISETP.NE.AND P0, PT, R23, 0x180, PT ;  /* 0x000001801700780c */ /* 0x000fe20003f05270 */
[----:B------:R-:W-:Y:S02]  /*2240*/  IMAD.MOV.U32 R13, RZ, RZ, RZ ;  /* 0x000000ffff0d7224 */ /* 0x000fe400078e00ff */
[----:B------:R-:W-:Y:S01]  /*2250*/  IMAD.MOV.U32 R12, RZ, RZ, R0 ;  /* 0x000000ffff0c7224 */ /* 0x000fe200078e0000 */
[----:B0-----:R-:W-:-:S05]  /*2260*/  LEA R11, R14, R15, 0x18 ;  /* 0x0000000f0e0b7211 */ /* 0x001fca00078ec0ff */
[----:B------:R-:W-:-:S06]  /*2270*/  IMAD R11, R10, 0x4, R11 ;  /* 0x000000040a0b7824 */ /* 0x000fcc00078e020b */
[----:B------:R-:W0:Y:S01]  /*2280*/  LDS R11, [R11] ;  /* 0x000000000b0b7984 */ /* 0x000e220000000800 */
[----:B------:R-:W-:Y:S05]  /*2290*/  @!P0 BRA `(.L_x_34) ;  /* 0x0000000000c48947 */ /* 0x000fea0003800000 */
[----:B------:R-:W-:Y:S01]  /*22a0*/  IADD3 R13, PT, PT, R15, 0x80, RZ ;  /* 0x000000800f0d7810 */ /* 0x000fe20007ffe0ff */
[----:B------:R-:W-:Y:S01]  /*22b0*/  IMAD R17, R10, R3, R0 ;  /* 0x000000030a117224 */ /* 0x000fe200078e0200 */
[----:B------:R-:W-:Y:S01]  /*22c0*/  ISETP.NE.AND P0, PT, R23, RZ, PT ;  /* 0x000000ff1700720c */ /* 0x000fe20003f05270 */
[----:B------:R-:W-:Y:S01]  /*22d0*/  IMAD.MOV.U32 R16, RZ, RZ, 0x3bbb989d ;  /* 0x3bbb989dff107424 */ /* 0x000fe200078e00ff */
[----:B------:R-:W-:Y:S01]  /*22e0*/  LEA R12, R14, R13, 0x18 ;  /* 0x0000000d0e0c7211 */ /* 0x000fe200078ec0ff */
[----:B------:R-:W-:-:S04]  /*22f0*/  IMAD.MOV.U32 R18, RZ, RZ, 0x437c0000 ;  /* 0x437c0000ff127424 */ /* 0x000fc800078e00ff */
[----:B------:R-:W-:-:S05]  /*2300*/  IMAD R17, R17, 0x4, R12 ;  /* 0x0000000411117824 */ /* 0x000fca00078e020c */
[----:B------:R-:W0:Y:S02]  /*2310*/  LDS R12, [R17] ;  /* 0x00000000110c7984 */ /* 0x000e240000000800 */
[----:B0-----:R-:W-:-:S04]  /*2320*/  FADD R13, -R11, R12 ;  /* 0x0000000c0b0d7221 */ /* 0x001fc80000000100 */
[----:B------:R-:W-:-:S04]  /*2330*/  FFMA.SAT R19, R13, R16, 0.5 ;  /* 0x3f0000000d137423 */ /* 0x000fc80000002010 */
[----:B------:R-:W-:-:S04]  /*2340*/  FFMA.RM R19, R19, R18, 12582913 ;  /* 0x4b40000113137423 */ /* 0x000fc80000004012 */
[C---:B------:R-:W-:Y:S01]  /*2350*/  FADD R12, R19.reuse, -12583039 ;  /* 0xcb40007f130c7421 */ /* 0x040fe20000000000 */
[----:B------:R-:W-:-:S03]  /*2360*/  SHF.L.U32 R19, R19, 0x17, RZ ;  /* 0x0000001713137819 */ /* 0x000fc600000006ff */
[----:B------:R-:W-:-:S04]  /*2370*/  FFMA R12, R13, 1.4426950216293334961, -R12 ;  /* 0x3fb8aa3b0d0c7823 */ /* 0x000fc8000000080c */
[----:B------:R-:W-:Y:S01]  /*2380*/  FFMA R20, R13, 1.925963033500011079e-08, R12 ;  /* 0x32a570600d147823 */ /* 0x000fe2000000000c */
[----:B------:R-:W-:-:S05]  /*2390*/  IMAD.MOV.U32 R12, RZ, RZ, R6 ;  /* 0x000000ffff0c7224 */ /* 0x000fca00078e0006 */
[----:B------:R-:W0:Y:S02]  /*23a0*/  MUFU.EX2 R20, R20 ;  /* 0x0000001400147308 */ /* 0x000e240000000800 */
[----:B0-----:R-:W-:-:S04]  /*23b0*/  FMUL R22, R19, R20 ;  /* 0x0000001413167220 */ /* 0x001fc80000400000 */
[----:B------:R-:W-:Y:S01]  /*23c0*/  FADD R13, RZ, R22 ;  /* 0x00000016ff0d7221 */ /* 0x000fe20000000000 */
[----:B------:R1:W-:Y:S01]  /*23d0*/  STS [R17], R22 ;  /* 0x0000001611007388 */ /* 0x0003e20000000800 */
[----:B------:R-:W-:Y:S05]  /*23e0*/  @!P0 BRA `(.L_x_34) ;  /* 0x0000000000708947 */ /* 0x000fea0003800000 */
[----:B------:R-:W0:Y:S01]  /*23f0*/  LDS R12, [R17+0x200] ;  /* 0x00020000110c7984 */ /* 0x000e220000000800 */
[----:B------:R-:W-:Y:S01]  /*2400*/  ISETP.NE.AND P0, PT, R23, 0x80, PT ;  /* 0x000000801700780c */ /* 0x000fe20003f05270 */
[----:B0-----:R-:W-:-:S04]  /*2410*/  FADD R19, -R11, R12 ;  /* 0x0000000c0b137221 */ /* 0x001fc80000000100 */
[----:B------:R-:W-:-:S04]  /*2420*/  FFMA.SAT R21, R19, R16, 0.5 ;  /* 0x3f00000013157423 */ /* 0x000fc80000002010 */
[----:B------:R-:W-:-:S04]  /*2430*/  FFMA.RM R21, R21, R18, 12582913 ;  /* 0x4b40000115157423 */ /* 0x000fc80000004012 */
[C---:B------:R-:W-:Y:S01]  /*2440*/  FADD R12, R21.reuse, -12583039 ;  /* 0xcb40007f150c7421 */ /* 0x040fe20000000000 */
[----:B------:R-:W-:-:S03]  /*2450*/  IMAD.SHL.U32 R21, R21, 0x800000, RZ ;  /* 0x0080000015157824 */ /* 0x000fc600078e00ff */
[----:B------:R-:W-:-:S04]  /*2460*/  FFMA R12, R19, 1.4426950216293334961, -R12 ;  /* 0x3fb8aa3b130c7823 */ /* 0x000fc8000000080c */
[----:B------:R-:W-:-:S04]  /*2470*/  FFMA R19, R19, 1.925963033500011079e-08, R12 ;  /* 0x32a5706013137823 */ /* 0x000fc8000000000c */
[----:B------:R-:W0:Y:S02]  /*2480*/  MUFU.EX2 R12, R19 ;  /* 0x00000013000c7308 */ /* 0x000e240000000800 */
[----:B0-----:R-:W-:Y:S01]  /*2490*/  FMUL R20, R21, R12 ;  /* 0x0000000c15147220 */ /* 0x001fe20000400000 */
[----:B------:R-:W-:-:S03]  /*24a0*/  IMAD.MOV.U32 R12, RZ, RZ, R8 ;  /* 0x000000ffff0c7224 */ /* 0x000fc600078e0008 */
[----:B------:R-:W-:Y:S01]  /*24b0*/  FADD R13, R13, R20 ;  /* 0x000000140d0d7221 */ /* 0x000fe20000000000 */
[----:B------:R2:W-:Y:S01]  /*24c0*/  STS [R17+0x200], R20 ;  /* 0x0002001411007388 */ /* 0x0005e20000000800 */
[----:B------:R-:W-:Y:S05]  /*24d0*/  @!P0 BRA `(.L_x_34) ;  /* 0x0000000000348947 */ /* 0x000fea0003800000 */
[----:B------:R-:W0:Y:S02]  /*24e0*/  LDS R12, [R17+0x400] ;  /* 0x00040000110c7984 */ /* 0x000e240000000800 */
[----:B0-----:R-:W-:-:S04]  /*24f0*/  FADD R19, -R11, R12 ;  /* 0x0000000c0b137221 */ /* 0x001fc80000000100 */
[----:B------:R-:W-:-:S04]  /*2500*/  FFMA.SAT R21, R19, R16, 0.5 ;  /* 0x3f00000013157423 */ /* 0x000fc80000002010 */
[----:B------:R-:W-:-:S04]  /*2510*/  FFMA.RM R21, R21, R18, 12582913 ;  /* 0x4b40000115157423 */ /* 0x000fc80000004012 */
[C---:B------:R-:W-:Y:S01]  /*2520*/  FADD R12, R21.reuse, -12583039 ;  /* 0xcb40007f150c7421 */ /* 0x040fe20000000000 */
[----:B------:R-:W-:-:S03]  /*2530*/  SHF.L.U32 R21, R21, 0x17, RZ ;  /* 0x0000001715157819 */ /* 0x000fc600000006ff */
[----:B------:R-:W-:-:S04]  /*2540*/  FFMA R12, R19, 1.4426950216293334961, -R12 ;  /* 0x3fb8aa3b130c7823 */ /* 0x000fc8000000080c */
[----:B------:R-:W-:-:S04]  /*2550*/  FFMA R19, R19, 1.925963033500011079e-08, R12 ;  /* 0x32a5706013137823 */ /* 0x000fc8000000000c */
[----:B------:R-:W0:Y:S02]  /*2560*/  MUFU.EX2 R12, R19 ;  /* 0x00000013000c7308 */ /* 0x000e240000000800 */
[----:B0-----:R-:W-:Y:S01]  /*2570*/  FMUL R16, R21, R12 ;  /* 0x0000000c15107220 */ /* 0x001fe20000400000 */
[----:B------:R-:W-:-:S03]  /*2580*/  IMAD.MOV.U32 R12, RZ, RZ, R9 ;  /* 0x000000ffff0c7224 */ /* 0x000fc600078e0009 */
[----:B------:R-:W-:Y:S01]  /*2590*/  FADD R13, R13, R16 ;  /* 0x000000100d0d7221 */ /* 0x000fe20000000000 */
[----:B------:R3:W-:Y:S06]  /*25a0*/  STS [R17+0x400], R16 ;  /* 0x0004001011007388 */ /* 0x0007ec0000000800 */
.L_x_34:
[----:B------:R-:W-:Y:S05]  /*25b0*/  BSYNC.RECONVERGENT B1 ;  /* 0x0000000000017941 */ /* 0x000fea0003800200 */
.L_x_33:
[----:B------:R-:W-:-:S13]  /*25c0*/  ISETP.GE.U32.AND P0, PT, R7, 0x180, PT ;  /* 0x000001800700780c */ /* 0x000fda0003f06070 */
[----:B------:R-:W-:Y:S05]  /*25d0*/  @!P0 BRA `(.L_x_32) ;  /* 0x0000000000e48947 */ /* 0x000fea0003800000 */
[----:B------:R-:W-:-:S05]  /*25e0*/  VIADD R15, R15, 0x80 ;  /* 0x000000800f0f7836 */ /* 0x000fca0000000000 */
[----:B------:R-:W-:-:S07]  /*25f0*/  LEA R14, R14, R15, 0x18 ;  /* 0x0000000f0e0e7211 */ /* 0x000fce00078ec0ff */
.L_x_35:
[----:B----4-:R-:W-:Y:S01]  /*2600*/  IMAD R15, R10, R3, R12 ;  /* 0x000000030a0f7224 */ /* 0x010fe200078e020c */
[----:B------:R-:W-:Y:S01]  /*2610*/  MOV R18, 0x3bbb989d ;  /* 0x3bbb989d00127802 */ /* 0x000fe20000000f00 */
[----:B------:R-:W-:Y:S02]  /*2620*/  IMAD.MOV.U32 R19, RZ, RZ, 0x437c0000 ;  /* 0x437c0000ff137424 */ /* 0x000fe400078e00ff */
[----:B------:R-:W-:Y:S02]  /*2630*/  IMAD R15, R15, 0x4, R14 ;  /* 0x000000040f0f7824 */ /* 0x000fe400078e020e */
[----:B------:R-:W-:-:S03]  /*2640*/  VIADD R12, R12, 0x200 ;  /* 0x000002000c0c7836 */ /* 0x000fc60000000000 */
[----:B---3--:R-:W0:Y:S02]  /*2650*/  LDS R16, [R15] ;  /* 0x000000000f107984 */ /* 0x008e240000000800 */
[----:B------:R-:W-:Y:S02]  /*2660*/  ISETP.GE.AND P0, PT, R12, R3, PT ;  /* 0x000000030c00720c */ /* 0x000fe40003f06270 */
[----:B------:R-:W3:Y:S04]  /*2670*/  LDS R24, [R15+0x200] ;  /* 0x000200000f187984 */ /* 0x000ee80000000800 */
[----:B-1----:R-:W1:Y:S04]  /*2680*/  LDS R22, [R15+0x400] ;  /* 0x000400000f167984 */ /* 0x002e680000000800 */
[----:B--2---:R-:W2:Y:S01]  /*2690*/  LDS R20, [R15+0x600] ;  /* 0x000600000f147984 */ /* 0x004ea20000000800 */
[----:B0-----:R-:W-:-:S04]  /*26a0*/  FADD R21, -R11, R16 ;  /* 0x000000100b157221 */ /* 0x001fc80000000100 */
[----:B------:R-:W-:Y:S01]  /*26b0*/  FFMA.SAT R16, R21, R18, 0.5 ;  /* 0x3f00000015107423 */ /* 0x000fe20000002012 */
[----:B---3--:R-:W-:-:S03]  /*26c0*/  FADD R25, -R11, R24 ;  /* 0x000000180b197221 */ /* 0x008fc60000000100 */
[-C--:B------:R-:W-:Y:S01]  /*26d0*/  FFMA.RM R16, R16, R19.reuse, 12582913 ;  /* 0x4b40000110107423 */ /* 0x080fe20000004013 */
[----:B------:R-:W-:Y:S01]  /*26e0*/  FFMA.SAT R26, R25, R18, 0.5 ;  /* 0x3f000000191a7423 */ /* 0x000fe20000002012 */
[----:B-1----:R-:W-:Y:S02]  /*26f0*/  FADD R27, -R11, R22 ;  /* 0x000000160b1b7221 */ /* 0x002fe40000000100 */
[----:B------:R-:W-:Y:S01]  /*2700*/  FADD R24, R16, -12583039 ;  /* 0xcb40007f10187421 */ /* 0x000fe20000000000 */
[----:B------:R-:W-:Y:S01]  /*2710*/  FFMA.RM R17, R26, R19, 12582913 ;  /* 0x4b4000011a117423 */ /* 0x000fe20000004013 */
[----:B------:R-:W-:Y:S02]  /*2720*/  IMAD.SHL.U32 R16, R16, 0x800000, RZ ;  /* 0x0080000010107824 */ /* 0x000fe400078e00ff */
[----:B------:R-:W-:-:S04]  /*2730*/  FFMA R24, R21, 1.4426950216293334961, -R24 ;  /* 0x3fb8aa3b15187823 */ /* 0x000fc80000000818 */
[----:B------:R-:W-:Y:S01]  /*2740*/  FFMA R21, R21, 1.925963033500011079e-08, R24 ;  /* 0x32a5706015157823 */ /* 0x000fe20000000018 */
[C---:B------:R-:W-:Y:S01]  /*2750*/  FADD R24, R17.reuse, -12583039 ;  /* 0xcb40007f11187421 */ /* 0x040fe20000000000 */
[----:B------:R-:W-:-:S03]  /*2760*/  IMAD.SHL.U32 R17, R17, 0x800000, RZ ;  /* 0x0080000011117824 */ /* 0x000fc600078e00ff */
[C---:B------:R-:W-:Y:S01]  /*2770*/  FFMA R24, R25.reuse, 1.4426950216293334961, -R24 ;  /* 0x3fb8aa3b19187823 */ /* 0x040fe20000000818 */
[----:B------:R-:W0:Y:S03]  /*2780*/  MUFU.EX2 R21, R21 ;  /* 0x0000001500157308 */ /* 0x000e260000000800 */
[----:B------:R-:W-:Y:S01]  /*2790*/  FFMA R22, R25, 1.925963033500011079e-08, R24 ;  /* 0x32a5706019167823 */ /* 0x000fe20000000018 */
[----:B--2---:R-:W-:Y:S01]  /*27a0*/  FADD R25, -R11, R20 ;  /* 0x000000140b197221 */ /* 0x004fe20000000100 */
[----:B------:R-:W-:-:S03]  /*27b0*/  FFMA.SAT R20, R27, R18, 0.5 ;  /* 0x3f0000001b147423 */ /* 0x000fc60000002012 */
[----:B------:R-:W-:Y:S01]  /*27c0*/  FFMA.SAT R24, R25, R18, 0.5 ;  /* 0x3f00000019187423 */ /* 0x000fe20000002012 */
[-C--:B------:R-:W-:Y:S01]  /*27d0*/  FFMA.RM R18, R20, R19.reuse, 12582913 ;  /* 0x4b40000114127423 */ /* 0x080fe20000004013 */
[----:B------:R-:W1:Y:S02]  /*27e0*/  MUFU.EX2 R22, R22 ;  /* 0x0000001600167308 */ /* 0x000e640000000800 */
[----:B------:R-:W-:Y:S01]  /*27f0*/  FFMA.RM R19, R24, R19, 12582913 ;  /* 0x4b40000118137423 */ /* 0x000fe20000004013 */
[----:B------:R-:W-:-:S03]  /*2800*/  FADD R20, R18, -12583039 ;  /* 0xcb40007f12147421 */ /* 0x000fc60000000000 */
[----:B------:R-:W-:Y:S01]  /*2810*/  FADD R24, R19, -12583039 ;  /* 0xcb40007f13187421 */ /* 0x000fe20000000000 */
[----:B------:R-:W-:Y:S01]  /*2820*/  FFMA R20, R27, 1.4426950216293334961, -R20 ;  /* 0x3fb8aa3b1b147823 */ /* 0x000fe20000000814 */
[----:B------:R-:W-:Y:S02]  /*2830*/  IMAD.SHL.U32 R19, R19, 0x800000, RZ ;  /* 0x0080000013137824 */ /* 0x000fe400078e00ff */
[----:B0-----:R-:W-:Y:S01]  /*2840*/  FMUL R16, R16, R21 ;  /* 0x0000001510107220 */ /* 0x001fe20000400000 */
[----:B------:R-:W-:Y:S01]  /*2850*/  FFMA R24, R25, 1.4426950216293334961, -R24 ;  /* 0x3fb8aa3b19187823 */ /* 0x000fe20000000818 */
[----:B------:R-:W-:Y:S02]  /*2860*/  FFMA R20, R27, 1.925963033500011079e-08, R20 ;  /* 0x32a570601b147823 */ /* 0x000fe40000000014 */
[----:B------:R-:W-:Y:S01]  /*2870*/  FADD R13, R16, R13 ;  /* 0x0000000d100d7221 */ /* 0x000fe20000000000 */
[----:B------:R-:W-:Y:S01]  /*2880*/  FFMA R24, R25, 1.925963033500011079e-08, R24 ;  /* 0x32a5706019187823 */ /* 0x000fe20000000018 */
[----:B------:R-:W-:Y:S01]  /*2890*/  SHF.L.U32 R25, R18, 0x17, RZ ;  /* 0x0000001712197819 */ /* 0x000fe200000006ff */
[----:B------:R4:W-:Y:S01]  /*28a0*/  STS [R15], R16 ;  /* 0x000000100f007388 */ /* 0x0009e20000000800 */
[----:B------:R-:W0:Y:S01]  /*28b0*/  MUFU.EX2 R20, R20 ;  /* 0x0000001400147308 */ /* 0x000e220000000800 */
[----:B-1----:R-:W-:-:S04]  /*28c0*/  FMUL R22, R17, R22 ;  /* 0x0000001611167220 */ /* 0x002fc80000400000 */
[----:B------:R-:W-:Y:S01]  /*28d0*/  FADD R13, R13, R22 ;  /* 0x000000160d0d7221 */ /* 0x000fe20000000000 */
[----:B------:R4:W-:Y:S02]  /*28e0*/  STS [R15+0x200], R22 ;  /* 0x000200160f007388 */ /* 0x0009e40000000800 */
[----:B------:R-:W1:Y:S01]  /*28f0*/  MUFU.EX2 R24, R24 ;  /* 0x0000001800187308 */ /* 0x000e620000000800 */
[----:B0-----:R-:W-:-:S04]  /*2900*/  FMUL R18, R25, R20 ;  /* 0x0000001419127220 */ /* 0x001fc80000400000 */
[----:B------:R-:W-:Y:S01]  /*2910*/  FADD R13, R13, R18 ;  /* 0x000000120d0d7221 */ /* 0x000fe20000000000 */
[----:B------:R4:W-:Y:S01]  /*2920*/  STS [R15+0x400], R18 ;  /* 0x000400120f007388 */ /* 0x0009e20000000800 */
[----:B-1----:R-:W-:-:S04]  /*2930*/  FMUL R26, R19, R24 ;  /* 0x00000018131a7220 */ /* 0x002fc80000400000 */
[----:B------:R-:W-:Y:S01]  /*2940*/  FADD R13, R13, R26 ;  /* 0x0000001a0d0d7221 */ /* 0x000fe20000000000 */
[----:B------:R4:W-:Y:S01]  /*2950*/  STS [R15+0x600], R26 ;  /* 0x0006001a0f007388 */ /* 0x0009e20000000800 */
[----:B------:R-:W-:Y:S05]  /*2960*/  @!P0 BRA `(.L_x_35) ;  /* 0xfffffffc00248947 */ /* 0x000fea000383ffff */
.L_x_32:
[----:B------:R-:W-:Y:S05]  /*2970*/  BSYNC.RECONVERGENT B0 ;  /* 0x0000000000007941 */ /* 0x000fea0003800200 */
.L_x_31:
[----:B------:R-:W5:Y:S01]  /*2980*/  S2R R12, SR_CgaCtaId ;  /* 0x00000000000c7919 */ /* 0x000f620000008800 */
[----:B0-----:R-:W-:Y:S01]  /*2990*/  MOV R11, 0x400 ;  /* 0x00000400000b7802 */ /* 0x001fe20000000f00 */
[----:B------:R-:W-:Y:S04]  /*29a0*/  BSSY.RECONVERGENT B0, `(.L_x_36) ;  /* 0x0000008000007945 */ /* 0x000fe80003800200 */
[----:B------:R-:W-:-:S05]  /*29b0*/  VIADD R11, R11, 0x40 ;  /* 0x000000400b0b7836 */ /* 0x000fca0000000000 */
[----:B-----5:R-:W-:-:S04]  /*29c0*/  LEA R11, R12, R11, 0x18 ;  /* 0x0000000b0c0b7211 */ /* 0x020fc800078ec0ff */
[----:B------:R-:W-:-:S07]  /*29d0*/  LEA R11, R10, R11, 0x2 ;  /* 0x0000000b0a0b7211 */ /* 0x000fce00078e10ff */
.L_x_37:
[----:B------:R-:W4:Y:S02]  /*29e0*/  LDS R14, [R11] ;  /* 0x000000000b0e7984 */ /* 0x000f240000000800 */
[----:B----4-:R-:W-:-:S05]  /*29f0*/  FADD R15, R13, R14 ;  /* 0x0000000e0d0f7221 */ /* 0x010fca0000000000 */
[----:B------:R-:W0:Y:S02]  /*2a00*/  ATOMS.CAST.SPIN P0, [R11], R14, R15 ;  /* 0x0000000e0b00758d */ /* 0x000e24000180000f */
[----:B0-----:R-:W-:Y:S05]  /*2a10*/  @!P0 BRA `(.L_x_37) ;  /* 0xfffffffc00f08947 */ /* 0x001fea000383ffff */
[----:B------:R-:W-:Y:S05]  /*2a20*/  BSYNC.RECONVERGENT B0 ;  /* 0x0000000000007941 */ /* 0x000fea0003800200 */
.L_x_36:
[----:B------:R-:W-:-:S05]  /*2a30*/  VIADD R10, R10, 0x1 ;  /* 0x000000010a0a7836 */ /* 0x000fca0000000000 */
[----:B------:R-:W-:-:S13]  /*2a40*/  ISETP.NE.AND P0, PT, R10, R2, PT ;  /* 0x000000020a00720c */ /* 0x000fda0003f05270 */
[----:B------:R-:W-:Y:S05]  /*2a50*/  @P0 BRA `(.L_x_38) ;  /* 0xfffffff400d00947 */ /* 0x000fea000383ffff */
.L_x_30:
[----:B------:R-:W-:Y:S01]  /*2a60*/  BAR.SYNC.DEFER_BLOCKING 0x0 ;  /* 0x0000000000007b1d */ /* 0x000fe20000010000 */
[----:B------:R-:W-:-:S13]  /*2a70*/  ISETP.GE.AND P0, PT, R4, 0x1, PT ;  /* 0x000000010400780c */ /* 0x000fda0003f06270 */
[----:B------:R-:W-:Y:S05]  /*2a80*/  @!P0 BRA `(.L_x_39) ;  /* 0x0000000400508947 */ /* 0x000fea0003800000 */
[----:B---3--:R-:W-:Y:S01]  /*2a90*/  LOP3.LUT R2, RZ, R0, RZ, 0x33, !PT ;  /* 0x00000000ff027212 */ /* 0x008fe200078e33ff */
[C---:B------:R-:W-:Y:S01]  /*2aa0*/  VIADD R6, R0.reuse, 0x80 ;  /* 0x0000008000067836 */ /* 0x040fe20000000000 */
[----:B--2---:R-:W-:Y:S01]  /*2ab0*/  VIMNMX R10, PT, PT, R5, 0x1, !PT ;  /* 0x00000001050a7848 */ /* 0x004fe20007fe0100 */
[C---:B------:R-:W-:Y:S01]  /*2ac0*/  VIADD R12, R0.reuse, 0x180 ;  /* 0x00000180000c7836 */ /* 0x040fe20000000000 */
[----:B-1----:R-:W-:Y:S01]  /*2ad0*/  IADD3 R7, PT, PT, R0, 0x100, RZ ;  /* 0x0000010000077810 */ /* 0x002fe20007ffe0ff */
[----:B------:R-:W-:Y:S01]  /*2ae0*/  IMAD.IADD R3, R2, 0x1, R3 ;  /* 0x0000000102037824 */ /* 0x000fe200078e0203 */
[----:B------:R-:W-:-:S04]  /*2af0*/  UMOV UR4, URZ ;  /* 0x000000ff00047c82 */ /* 0x000fc80008000000 */
[----:B------:R-:W-:-:S07]  /*2b00*/  LOP3.LUT R13, R3, 0x180, RZ, 0xc0, !PT ;  /* 0x00000180030d7812 */ /* 0x000fce00078ec0ff */
.L_x_47:
[----:B------:R-:W1:Y:S01]  /*2b10*/  S2UR UR7, SR_CgaCtaId ;  /* 0x00000000000779c3 */ /* 0x000e620000008800 */
[----:B------:R-:W-:Y:S02]  /*2b20*/  UMOV UR6, 0x400 ;  /* 0x0000040000067882 */ /* 0x000fe40000000000 */
[----:B------:R-:W-:-:S04]  /*2b30*/  UIADD3 UR6, UPT, UPT, UR6, 0x40, URZ ;  /* 0x0000004006067890 */ /* 0x000fc8000fffe0ff */
[----:B-1----:R-:W-:-:S04]  /*2b40*/  ULEA UR6, UR7, UR6, 0x18 ;  /* 0x0000000607067291 */ /* 0x002fc8000f8ec0ff */
[----:B------:R-:W-:-:S09]  /*2b50*/  ULEA UR6, UR4, UR6, 0x2 ;  /* 0x0000000604067291 */ /* 0x000fd2000f8e10ff */
[----:B0-2---:R-:W0:Y:S02]  /*2b60*/  LDS R11, [UR6] ;  /* 0x00000006ff0b7984 */ /* 0x005e240008000800 */
[----:B------:R-:W1:Y:S02]  /*2b70*/  LDCU UR6, c[0x0][0x3b0] ;  /* 0x00007600ff0677ac */ /* 0x000e640008000800 */
[----:B-1----:R-:W-:Y:S01]  /*2b80*/  ISETP.GE.AND P3, PT, R0, UR6, PT ;  /* 0x0000000600007c0c */ /* 0x002fe2000bf66270 */
[----:B0-----:R-:W-:-:S05]  /*2b90*/  VIADD R2, R11, 0x1800000 ;  /* 0x018000000b027836 */ /* 0x001fca0000000000 */
[----:B------:R-:W-:-:S04]  /*2ba0*/  LOP3.LUT R2, R2, 0x7f800000, RZ, 0xc0, !PT ;  /* 0x7f80000002027812 */ /* 0x000fc800078ec0ff */
[----:B------:R-:W-:-:S13]  /*2bb0*/  ISETP.GT.U32.AND P0, PT, R2, 0x1ffffff, PT ;  /* 0x01ffffff0200780c */ /* 0x000fda0003f04070 */
[----:B----4-:R-:W-:Y:S05]  /*2bc0*/  @P0 BRA `(.L_x_40) ;  /* 0x00000000000c0947 */ /* 0x010fea0003800000 */
[----:B------:R-:W-:-:S07]  /*2bd0*/  MOV R8, 0x2bf0 ;  /* 0x00002bf000087802 */ /* 0x000fce0000000f00 */
[----:B------:R-:W-:Y:S05]  /*2be0*/  CALL.REL.NOINC `($__internal_0_$__cuda_sm20_rcp_rn_f32_slowpath) ;  /* 0x0000001000e07944 */ /* 0x000fea0003c00000 */
[----:B------:R-:W-:Y:S05]  /*2bf0*/  BRA `(.L_x_41) ;  /* 0x0000000000107947 */ /* 0x000fea0003800000 */
.L_x_40:
[----:B------:R-:W0:Y:S02]  /*2c00*/  MUFU.RCP R2, R11 ;  /* 0x0000000b00027308 */ /* 0x000e240000001000 */
[----:B0-----:R-:W-:-:S04]  /*2c10*/  FFMA R8, R11, R2, -1 ;  /* 0xbf8000000b087423 */ /* 0x001fc80000000002 */
[----:B------:R-:W-:-:S04]  /*2c20*/  FADD.FTZ R9, -R8, -RZ ;  /* 0x800000ff08097221 */ /* 0x000fc80000010100 */
[----:B------:R-:W-:-:S07]  /*2c30*/  FFMA R2, R2, R9, R2 ;  /* 0x0000000902027223 */ /* 0x000fce0000000002 */
.L_x_41:
[----:B------:R-:W-:Y:S04]  /*2c40*/  BSSY.RECONVERGENT B0, `(.L_x_42) ;  /* 0x0000035000007945 */ /* 0x000fe80003800200 */
[----:B------:R-:W-:Y:S05]  /*2c50*/  @P3 BRA `(.L_x_43) ;  /* 0x0000000000cc3947 */ /* 0x000fea0003800000 */
[----:B------:R-:W-:Y:S01]  /*2c60*/  ISETP.NE.AND P0, PT, R13, 0x180, PT ;  /* 0x000001800d00780c */ /* 0x000fe20003f05270 */
[----:B------:R-:W-:Y:S01]  /*2c70*/  BSSY.RECONVERGENT B1, `(.L_x_44) ;  /* 0x000001a000017945 */ /* 0x000fe20003800200 */
[----:B------:R-:W-:Y:S01]  /*2c80*/  ISETP.GE.U32.AND P1, PT, R3, 0x180, PT ;  /* 0x000001800300780c */ /* 0x000fe20003f26070 */
[----:B------:R-:W-:-:S10]  /*2c90*/  IMAD.MOV.U32 R8, RZ, RZ, R0 ;  /* 0x000000ffff087224 */ /* 0x000fd400078e0000 */
[----:B------:R-:W-:Y:S05]  /*2ca0*/  @!P0 BRA `(.L_x_45) ;  /* 0x0000000000588947 */ /* 0x000fea0003800000 */
[----:B------:R-:W0:Y:S01]  /*2cb0*/  S2UR UR7, SR_CgaCtaId ;  /* 0x00000000000779c3 */ /* 0x000e220000008800 */
[----:B------:R-:W-:Y:S01]  /*2cc0*/  UMOV UR6, 0x400 ;  /* 0x0000040000067882 */ /* 0x000fe20000000000 */
[----:B------:R-:W-:Y:S01]  /*2cd0*/  ISETP.NE.AND P0, PT, R13, RZ, PT ;  /* 0x000000ff0d00720c */ /* 0x000fe20003f05270 */
[----:B------:R-:W-:-:S05]  /*2ce0*/  UIADD3 UR6, UPT, UPT, UR6, 0x80, URZ ;  /* 0x0000008006067890 */ /* 0x000fca000fffe0ff */
[----:B------:R-:W1:Y:S01]  /*2cf0*/  LDC R9, c[0x0][0x3b0] ;  /* 0x0000ec00ff097b82 */ /* 0x000e620000000800 */
[----:B0-----:R-:W-:Y:S01]  /*2d00*/  ULEA UR6, UR7, UR6, 0x18 ;  /* 0x0000000607067291 */ /* 0x001fe2000f8ec0ff */
[----:B-1----:R-:W-:-:S05]  /*2d10*/  IMAD R8, R9, UR4, R0 ;  /* 0x0000000409087c24 */ /* 0x002fca000f8e0200 */
[----:B------:R-:W-:Y:S02]  /*2d20*/  LEA R14, R8, UR6, 0x2 ;  /* 0x00000006080e7c11 */ /* 0x000fe4000f8e10ff */
[----:B------:R-:W-:-:S03]  /*2d30*/  MOV R8, R6 ;  /* 0x0000000600087202 */ /* 0x000fc60000000f00 */
[----:B------:R-:W0:Y:S02]  /*2d40*/  LDS R9, [R14] ;  /* 0x000000000e097984 */ /* 0x000e240000000800 */
[----:B0-----:R-:W-:-:S05]  /*2d50*/  FMUL R9, R9, R2 ;  /* 0x0000000209097220 */ /* 0x001fca0000400000 */
[----:B------:R0:W-:Y:S01]  /*2d60*/  STS [R14], R9 ;  /* 0x000000090e007388 */ /* 0x0001e20000000800 */
[----:B------:R-:W-:Y:S05]  /*2d70*/  @!P0 BRA `(.L_x_45) ;  /* 0x0000000000248947 */ /* 0x000fea0003800000 */
[----:B------:R-:W-:Y:S01]  /*2d80*/  ISETP.NE.AND P0, PT, R13, 0x80, PT ;  /* 0x000000800d00780c */ /* 0x000fe20003f05270 */
[----:B0-----:R-:W0:Y:S01]  /*2d90*/  LDS R9, [R14+0x200] ;  /* 0x000200000e097984 */ /* 0x001e220000000800 */
[----:B------:R-:W-:-:S11]  /*2da0*/  IMAD.MOV.U32 R8, RZ, RZ, R7 ;  /* 0x000000ffff087224 */ /* 0x000fd600078e0007 */
[----:B------:R-:W1:Y:S01]  /*2db0*/  @P0 LDS R11, [R14+0x400] ;  /* 0x000400000e0b0984 */ /* 0x000e620000000800 */
[----:B------:R-:W-:Y:S02]  /*2dc0*/  @P0 IMAD.MOV.U32 R8, RZ, RZ, R12 ;  /* 0x000000ffff080224 */ /* 0x000fe400078e000c */
[----:B0-----:R-:W-:-:S05]  /*2dd0*/  FMUL R9, R9, R2 ;  /* 0x0000000209097220 */ /* 0x001fca0000400000 */
[----:B------:R2:W-:Y:S01]  /*2de0*/  STS [R14+0x200], R9 ;  /* 0x000200090e007388 */ /* 0x0005e20000000800 */
[----:B-1----:R-:W-:-:S05]  /*2df0*/  @P0 FMUL R11, R11, R2 ;  /* 0x000000020b0b0220 */ /* 0x002fca0000400000 */
[----:B------:R2:W-:Y:S02]  /*2e00*/  @P0 STS [R14+0x400], R11 ;  /* 0x0004000b0e000388 */ /* 0x0005e40000000800 */
.L_x_45:
[----:B------:R-:W-:Y:S05]  /*2e10*/  BSYNC.RECONVERGENT B1 ;  /* 0x0000000000017941 */ /* 0x000fea0003800200 */
.L_x_44:
[----:B------:R-:W-:Y:S05]  /*2e20*/  @!P1 BRA `(.L_x_43) ;  /* 0x0000000000589947 */ /* 0x000fea0003800000 */
[----:B0-2---:R-:W0:Y:S01]  /*2e30*/  S2R R14, SR_CgaCtaId ;  /* 0x00000000000e7919 */ /* 0x005e220000008800 */
[----:B------:R-:W1:Y:S01]  /*2e40*/  LDC R21, c[0x0][0x3b0] ;  /* 0x0000ec00ff157b82 */ /* 0x000e620000000800 */
[----:B------:R-:W-:-:S05]  /*2e50*/  MOV R9, 0x400 ;  /* 0x0000040000097802 */ /* 0x000fca0000000f00 */
[----:B------:R-:W-:-:S05]  /*2e60*/  VIADD R9, R9, 0x80 ;  /* 0x0000008009097836 */ /* 0x000fca0000000000 */
[----:B0-----:R-:W-:-:S07]  /*2e70*/  LEA R22, R14, R9, 0x18 ;  /* 0x000000090e167211 */ /* 0x001fce00078ec0ff */
.L_x_46:
[----:B-1--4-:R-:W-:Y:S02]  /*2e80*/  IMAD R9, R21, UR4, R8 ;  /* 0x0000000415097c24 */ /* 0x012fe4000f8e0208 */
[----:B------:R-:W-:-:S03]  /*2e90*/  VIADD R8, R8, 0x200 ;  /* 0x0000020008087836 */ /* 0x000fc60000000000 */
[----:B------:R-:W-:Y:S02]  /*2ea0*/  LEA R9, R9, R22, 0x2 ;  /* 0x0000001609097211 */ /* 0x000fe400078e10ff */
[----:B------:R-:W-:-:S03]  /*2eb0*/  ISETP.GE.AND P0, PT, R8, R21, PT ;  /* 0x000000150800720c */ /* 0x000fc60003f06270 */
[----:B------:R-:W0:Y:S04]  /*2ec0*/  LDS R11, [R9] ;  /* 0x00000000090b7984 */ /* 0x000e280000000800 */
[----:B------:R-:W1:Y:S04]  /*2ed0*/  LDS R15, [R9+0x200] ;  /* 0x00020000090f7984 */ /* 0x000e680000000800 */
[----:B------:R-:W2:Y:S04]  /*2ee0*/  LDS R17, [R9+0x400] ;  /* 0x0004000009117984 */ /* 0x000ea80000000800 */
[----:B------:R-:W3:Y:S01]  /*2ef0*/  LDS R19, [R9+0x600] ;  /* 0x0006000009137984 */ /* 0x000ee20000000800 */
[-C--:B0-----:R-:W-:Y:S01]  /*2f00*/  FMUL R14, R11, R2.reuse ;  /* 0x000000020b0e7220 */ /* 0x081fe20000400000 */
[----:B-1----:R-:W-:-:S04]  /*2f10*/  FMUL R16, R15, R2 ;  /* 0x000000020f107220 */ /* 0x002fc80000400000 */
[----:B------:R4:W-:Y:S01]  /*2f20*/  STS [R9], R14 ;  /* 0x0000000e09007388 */ /* 0x0009e20000000800 */
[----:B--2---:R-:W-:-:S03]  /*2f30*/  FMUL R18, R17, R2 ;  /* 0x0000000211127220 */ /* 0x004fc60000400000 */
[----:B------:R4:W-:Y:S01]  /*2f40*/  STS [R9+0x200], R16 ;  /* 0x0002001009007388 */ /* 0x0009e20000000800 */
[----:B---3--:R-:W-:-:S03]  /*2f50*/  FMUL R20, R19, R2 ;  /* 0x0000000213147220 */ /* 0x008fc60000400000 */
[----:B------:R4:W-:Y:S04]  /*2f60*/  STS [R9+0x400], R18 ;  /* 0x0004001209007388 */ /* 0x0009e80000000800 */
[----:B------:R4:W-:Y:S01]  /*2f70*/  STS [R9+0x600], R20 ;  /* 0x0006001409007388 */ /* 0x0009e20000000800 */
[----:B------:R-:W-:Y:S05]  /*2f80*/  @!P0 BRA `(.L_x_46) ;  /* 0xfffffffc00bc8947 */ /* 0x000fea000383ffff */
.L_x_43:
[----:B------:R-:W-:Y:S05]  /*2f90*/  BSYNC.RECONVERGENT B0 ;  /* 0x0000000000007941 */ /* 0x000fea0003800200 */
.L_x_42:
[----:B------:R-:W-:-:S06]  /*2fa0*/  UIADD3 UR4, UPT, UPT, UR4, 0x1, URZ ;  /* 0x0000000104047890 */ /* 0x000fcc000fffe0ff */
[----:B------:R-:W-:-:S13]  /*2fb0*/  ISETP.NE.AND P0, PT, R10, UR4, PT ;  /* 0x000000040a007c0c */ /* 0x000fda000bf05270 */
[----:B------:R-:W-:Y:S05]  /*2fc0*/  @P0 BRA `(.L_x_47) ;  /* 0xfffffff800d00947 */ /* 0x000fea000383ffff */
.L_x_39:
[----:B------:R-:W-:Y:S01]  /*2fd0*/  BAR.SYNC.DEFER_BLOCKING 0x0 ;  /* 0x0000000000007b1d */ /* 0x000fe20000010000 */
[----:B------:R-:W-:-:S13]  /*2fe0*/  ISETP.GE.AND P0, PT, R4, 0x1, PT ;  /* 0x000000010400780c */ /* 0x000fda0003f06270 */
[----:B------:R-:W-:Y:S05]  /*2ff0*/  @!P0 EXIT ;  /* 0x000000000000894d */ /* 0x000fea0003800000 */
[----:B-1-3--:R-:W1:Y:S02]  /*3000*/  LDC R7, c[0x0][0x3b0] ;  /* 0x0000ec00ff077b82 */ /* 0x00ae640000000800 */
[----:B-1----:R-:W-:-:S13]  /*3010*/  ISETP.GE.AND P0, PT, R7, 0x1, PT ;  /* 0x000000010700780c */ /* 0x002fda0003f06270 */
[----:B------:R-:W-:Y:S05]  /*3020*/  @!P0 BRA `(.L_x_48) ;  /* 0x0000000800ac8947 */ /* 0x000fea0003800000 */
[----:B------:R-:W1:Y:S02]  /*3030*/  LDCU UR4, c[0x0][0x3ac] ;  /* 0x00007580ff0477ac */ /* 0x000e640008000800 */
[----:B-1----:R-:W-:-:S04]  /*3040*/  UISETP.LT.AND UP0, UPT, UR5, UR4, UPT ;  /* 0x000000040500728c */ /* 0x002fc8000bf01270 */
[----:B------:R-:W-:-:S04]  /*3050*/  USEL UR4, UR5, UR4, !UP0 ;  /* 0x0000000405047287 */ /* 0x000fc8000c000000 */
[----:B------:R-:W-:-:S06]  /*3060*/  UIADD3 UR4, UPT, UPT, -UR5, UR4, URZ ;  /* 0x0000000405047290 */ /* 0x000fcc000fffe1ff */
[----:B------:R-:W-:-:S13]  /*3070*/  ISETP.NE.AND P0, PT, RZ, UR4, PT ;  /* 0x00000004ff007c0c */ /* 0x000fda000bf05270 */
[----:B------:R-:W-:Y:S05]  /*3080*/  @!P0 EXIT ;  /* 0x000000000000894d */ /* 0x000fea0003800000 */
[----:B------:R-:W1:Y:S01]  /*3090*/  LDCU UR7, c[0x0][0x3b4] ;  /* 0x00007680ff0777ac */ /* 0x000e620008000800 */
[C---:B------:R-:W-:Y:S01]  /*30a0*/  VIADD R3, R7.reuse, 0xffffffff ;  /* 0xffffffff07037836 */ /* 0x040fe20000000000 */
[----:B------:R-:W-:Y:S02]  /*30b0*/  LOP3.LUT R4, R7, 0x7ffffff8, RZ, 0xc0, !PT ;  /* 0x7ffffff807047812 */ /* 0x000fe400078ec0ff */
[----:B------:R-:W-:Y:S01]  /*30c0*/  VIMNMX R2, PT, PT, R5, 0x1, !PT ;  /* 0x0000000105027848 */ /* 0x000fe20007fe0100 */
[----:B------:R-:W-:Y:S01]  /*30d0*/  IMAD.SHL.U32 R5, R7, 0x4, RZ ;  /* 0x0000000407057824 */ /* 0x000fe200078e00ff */
[----:B------:R-:W-:Y:S01]  /*30e0*/  ISETP.GE.U32.AND P0, PT, R3, 0x7, PT ;  /* 0x000000070300780c */ /* 0x000fe20003f06070 */
[----:B------:R-:W-:Y:S01]  /*30f0*/  IMAD.MOV R8, RZ, RZ, -R4 ;  /* 0x000000ffff087224 */ /* 0x000fe200078e0a04 */
[C---:B------:R-:W-:Y:S02]  /*3100*/  LOP3.LUT R3, R7.reuse, 0x7, RZ, 0xc0, !PT ;  /* 0x0000000707037812 */ /* 0x040fe400078ec0ff */
[----:B------:R-:W-:Y:S01]  /*3110*/  MOV R6, RZ ;  /* 0x000000ff00067202 */ /* 0x000fe20000000f00 */
[----:B-1----:R-:W-:Y:S01]  /*3120*/  IMAD R7, R7, UR7, RZ ;  /* 0x0000000707077c24 */ /* 0x002fe2000f8e02ff */
[----:B------:R-:W-:-:S12]  /*3130*/  USHF.R.S32.HI UR6, URZ, 0x1f, UR7 ;  /* 0x0000001fff067899 */ /* 0x000fd80008011407 */
.L_x_55:
[----:B-1----:R-:W1:Y:S01]  /*3140*/  LDCU UR7, c[0x0][0x3b4] ;  /* 0x00007680ff0777ac */ /* 0x002e620008000800 */
[----:B------:R-:W-:Y:S01]  /*3150*/  BSSY.RECONVERGENT B0, `(.L_x_49) ;  /* 0x0000092000007945 */ /* 0x000fe20003800200 */
[----:B------:R-:W3:Y:S01]  /*3160*/  LDCU.64 UR10, c[0x0][0x390] ;  /* 0x00007200ff0a77ac */ /* 0x000ee20008000a00 */
[----:B-1----:R-:W-:-:S13]  /*3170*/  ISETP.GE.AND P1, PT, R0, UR7, PT ;  /* 0x0000000700007c0c */ /* 0x002fda000bf26270 */
[----:B---3--:R-:W-:Y:S05]  /*3180*/  @P1 BRA `(.L_x_50) ;  /* 0x0000000800381947 */ /* 0x008fea0003800000 */
[----:B--2---:R-:W1:Y:S01]  /*3190*/  S2R R10, SR_CgaCtaId ;  /* 0x00000000000a7919 */ /* 0x004e620000008800 */
[----:B0---4-:R-:W-:Y:S02]  /*31a0*/  MOV R9, 0x400 ;  /* 0x0000040000097802 */ /* 0x011fe40000000f00 */
[----:B------:R-:W-:-:S03]  /*31b0*/  MOV R11, R0 ;  /* 0x00000000000b7202 */ /* 0x000fc60000000f00 */
[----:B------:R-:W-:-:S05]  /*31c0*/  VIADD R9, R9, 0x80 ;  /* 0x0000008009097836 */ /* 0x000fca0000000000 */
[----:B-1----:R-:W-:Y:S01]  /*31d0*/  LEA R9, R10, R9, 0x18 ;  /* 0x000000090a097211 */ /* 0x002fe200078ec0ff */
[----:B------:R-:W-:-:S04]  /*31e0*/  VIADD R10, R6, UR5 ;  /* 0x00000005060a7c36 */ /* 0x000fc80008000000 */
[----:B------:R-:W-:Y:S02]  /*31f0*/  IMAD R19, R5, R6, R9 ;  /* 0x0000000605137224 */ /* 0x000fe400078e0209 */
[----:B------:R-:W-:Y:S02]  /*3200*/  IMAD R18, R7, R10, RZ ;  /* 0x0000000a07127224 */ /* 0x000fe400078e02ff */
[----:B------:R-:W-:-:S07]  /*3210*/  VIADD R19, R19, 0x10 ;  /* 0x0000001013137836 */ /* 0x000fce0000000000 */
.L_x_54:
[----:B------:R-:W-:Y:S02]  /*3220*/  IMAD.MOV.U32 R26, RZ, RZ, RZ ;  /* 0x000000ffff1a7224 */ /* 0x000fe400078e00ff */
[----:B-1----:R-:W-:Y:S01]  /*3230*/  IMAD.MOV.U32 R15, RZ, RZ, RZ ;  /* 0x000000ffff0f7224 */ /* 0x002fe200078e00ff */
[----:B------:R-:W-:Y:S06]  /*3240*/  @!P0 BRA `(.L_x_51) ;  /* 0x0000000000ec8947 */ /* 0x000fec0003800000 */
[----:B------:R-:W0:Y:S01]  /*3250*/  LDC R23, c[0x0][0x3b4] ;  /* 0x0000ed00ff177b82 */ /* 0x000e220000000800 */
[----:B------:R-:W-:Y:S01]  /*3260*/  IADD3 R22, PT, PT, R18, R11, RZ ;  /* 0x0000000b12167210 */ /* 0x000fe20007ffe0ff */
[----:B------:R-:W-:Y:S02]  /*3270*/  IMAD.MOV.U32 R26, RZ, RZ, RZ ;  /* 0x000000ffff1a7224 */ /* 0x000fe400078e00ff */
[----:B------:R-:W-:Y:S02]  /*3280*/  IMAD.MOV.U32 R24, RZ, RZ, R19 ;  /* 0x000000ffff187224 */ /* 0x000fe400078e0013 */
[----:B------:R-:W-:-:S07]  /*3290*/  IMAD.MOV.U32 R25, RZ, RZ, R8 ;  /* 0x000000ffff197224 */ /* 0x000fce00078e0008 */
.L_x_52:
[C---:B------:R-:W-:Y:S01]  /*32a0*/  IADD3 R20, P1, PT, R22.reuse, UR10, RZ ;  /* 0x0000000a16147c10 */ /* 0x040fe2000ff3e0ff */
[----:B------:R-:W1:Y:S03]  /*32b0*/  LDS R27, [R24+-0x10] ;  /* 0xfffff000181b7984 */ /* 0x000e660000000800 */
[----:B------:R-:W-:-:S05]  /*32c0*/  LEA.HI.X.SX32 R21, R22, UR11, 0x1, P1 ;  /* 0x0000000b16157c11 */ /* 0x000fca00088f0eff */
[----:B------:R-:W2:Y:S01]  /*32d0*/  LDG.E.U8.CONSTANT R16, desc[UR8][R20.64] ;  /* 0x0000000814107981 */ /* 0x000ea2000c1e9100 */
[----:B0-----:R-:W-:-:S04]  /*32e0*/  IADD3 R14, P1, PT, R20, R23, RZ ;  /* 0x00000017140e7210 */ /* 0x001fc80007f3e0ff */
[----:B------:R-:W-:Y:S02]  /*32f0*/  IADD3.X R15, PT, PT, R21, UR6, RZ, P1, !PT ;  /* 0x00000006150f7c10 */ /* 0x000fe40008ffe4ff */
[----:B------:R-:W-:-:S03]  /*3300*/  IADD3 R12, P1, PT, R14, R23, RZ ;  /* 0x000000170e0c7210 */ /* 0x000fc60007f3e0ff */
[----:B------:R0:W3:Y:S01]  /*3310*/  LDG.E.U8.CONSTANT R29, desc[UR8][R14.64] ;  /* 0x000000080e1d7981 */ /* 0x0000e2000c1e9100 */
[----:B------:R-:W-:-:S05]  /*3320*/  IADD3.X R13, PT, PT, R15, UR6, RZ, P1, !PT ;  /* 0x000000060f0d7c10 */ /* 0x000fca0008ffe4ff */
[----:B------:R4:W5:Y:S04]  /*3330*/  LDG.E.U8.CONSTANT R28, desc[UR8][R12.64] ;  /* 0x000000080c1c7981 */ /* 0x000968000c1e9100 */
[----:B0-----:R-:W-:Y:S01]  /*3340*/  LDS R15, [R24+-0x8] ;  /* 0xfffff800180f7984 */ /* 0x001fe20000000800 */
[----:B--2---:R0:W1:Y:S02]  /*3350*/  I2F.S8 R14, R16 ;  /* 0x00000010000e7306 */ /* 0x0040640000001400 */
[----:B0-----:R-:W-:Y:S02]  /*3360*/  IADD3 R16, P1, PT, R12, R23, RZ ;  /* 0x000000170c107210 */ /* 0x001fe40007f3e0ff */
[----:B----4-:R-:W0:Y:S02]  /*3370*/  LDS R12, [R24+-0xc] ;  /* 0xfffff400180c7984 */ /* 0x010e240000000800 */
[----:B------:R-:W-:Y:S01]  /*3380*/  IADD3.X R17, PT, PT, R13, UR6, RZ, P1, !PT ;  /* 0x000000060d117c10 */ /* 0x000fe20008ffe4ff */
[----:B-1----:R-:W-:-:S04]  /*3390*/  FFMA R27, R27, R14, R26 ;  /* 0x0000000e1b1b7223 */ /* 0x002fc8000000001a */
[----:B------:R-:W2:Y:S01]  /*33a0*/  LDG.E.U8.CONSTANT R26, desc[UR8][R16.64] ;  /* 0x00000008101a7981 */ /* 0x000ea2000c1e9100 */
[----:B---3--:R-:W0:Y:S01]  /*33b0*/  I2F.S8 R29, R29 ;  /* 0x0000001d001d7306 */ /* 0x008e220000001400 */
[----:B------:R-:W-:-:S04]  /*33c0*/  IADD3 R20, P1, PT, R16, R23, RZ ;  /* 0x0000001710147210 */ /* 0x000fc80007f3e0ff */
[----:B------:R-:W-:-:S03]  /*33d0*/  IADD3.X R21, PT, PT, R17, UR6, RZ, P1, !PT ;  /* 0x0000000611157c10 */ /* 0x000fc60008ffe4ff */
[----:B-----5:R-:W1:Y:S01]  /*33e0*/  I2F.S8 R28, R28 ;  /* 0x0000001c001c7306 */ /* 0x020e620000001400 */
[----:B0-----:R-:W-:Y:S01]  /*33f0*/  FFMA R29, R12, R29, R27 ;  /* 0x0000001d0c1d7223 */ /* 0x001fe2000000001b */
[-C--:B------:R-:W-:Y:S01]  /*3400*/  IADD3 R12, P1, PT, R20, R23.reuse, RZ ;  /* 0x00000017140c7210 */ /* 0x080fe20007f3e0ff */
[----:B------:R1:W3:Y:S03]  /*3410*/  LDG.E.U8.CONSTANT R27, desc[UR8][R20.64] ;  /* 0x00000008141b7981 */ /* 0x0002e6000c1e9100 */
[----:B------:R-:W-:Y:S02]  /*3420*/  IADD3.X R13, PT, PT, R21, UR6, RZ, P1, !PT ;  /* 0x00000006150d7c10 */ /* 0x000fe40008ffe4ff */
[----:B------:R-:W-:-:S03]  /*3430*/  IADD3 R14, P1, PT, R12, R23, RZ ;  /* 0x000000170c0e7210 */ /* 0x000fc60007f3e0ff */
[----:B------:R0:W4:Y:S01]  /*3440*/  LDG.E.U8.CONSTANT R12, desc[UR8][R12.64] ;  /* 0x000000080c0c7981 */ /* 0x000122000c1e9100 */
[----:B-1----:R-:W-:Y:S01]  /*3450*/  FFMA R20, R15, R28, R29 ;  /* 0x0000001c0f147223 */ /* 0x002fe2000000001d */
[----:B------:R-:W-:Y:S02]  /*3460*/  IADD3.X R15, PT, PT, R13, UR6, RZ, P1, !PT ;  /* 0x000000060d0f7c10 */ /* 0x000fe40008ffe4ff */
[----:B------:R-:W1:Y:S01]  /*3470*/  LDS R21, [R24+-0x4] ;  /* 0xfffffc0018157984 */ /* 0x000e620000000800 */
[----:B------:R-:W-:-:S03]  /*3480*/  IADD3 R16, P1, PT, R14, R23, RZ ;  /* 0x000000170e107210 */ /* 0x000fc60007f3e0ff */
[----:B------:R-:W5:Y:S01]  /*3490*/  LDG.E.U8.CONSTANT R14, desc[UR8][R14.64] ;  /* 0x000000080e0e7981 */ /* 0x000f62000c1e9100 */
[----:B------:R-:W-:-:S03]  /*34a0*/  IADD3.X R17, PT, PT, R15, UR6, RZ, P1, !PT ;  /* 0x000000060f117c10 */ /* 0x000fc60008ffe4ff */
[----:B------:R-:W5:Y:S04]  /*34b0*/  LDS R29, [R24] ;  /* 0x00000000181d7984 */ /* 0x000f680000000800 */
[----:B------:R-:W5:Y:S04]  /*34c0*/  LDG.E.U8.CONSTANT R16, desc[UR8][R16.64] ;  /* 0x0000000810107981 */ /* 0x000f68000c1e9100 */
[----:B0-----:R-:W-:Y:S01]  /*34d0*/  LDS R13, [R24+0xc] ;  /* 0x00000c00180d7984 */ /* 0x001fe20000000800 */
[----:B------:R-:W-:-:S04]  /*34e0*/  IADD3 R25, PT, PT, R25, 0x8, RZ ;  /* 0x0000000819197810 */ /* 0x000fc80007ffe0ff */
[----:B------:R-:W-:Y:S01]  /*34f0*/  ISETP.NE.AND P1, PT, R25, RZ, PT ;  /* 0x000000ff1900720c */ /* 0x000fe20003f25270 */
[----:B------:R-:W-:Y:S01]  /*3500*/  IMAD R22, R23, 0x8, R22 ;  /* 0x0000000817167824 */ /* 0x000fe200078e0216 */
[----:B--2---:R-:W1:Y:S02]  /*3510*/  I2F.S8 R26, R26 ;  /* 0x0000001a001a7306 */ /* 0x004e640000001400 */
[----:B-1----:R-:W-:Y:S02]  /*3520*/  FFMA R28, R21, R26, R20 ;  /* 0x0000001a151c7223 */ /* 0x002fe40000000014 */
[----:B------:R-:W0:Y:S04]  /*3530*/  LDS R21, [R24+0x4] ;  /* 0x0000040018157984 */ /* 0x000e280000000800 */
[----:B------:R1:W2:Y:S01]  /*3540*/  LDS R20, [R24+0x8] ;  /* 0x0000080018147984 */ /* 0x0002a20000000800 */
[----:B---3--:R-:W3:Y:S08]  /*3550*/  I2F.S8 R27, R27 ;  /* 0x0000001b001b7306 */ /* 0x008ef00000001400 */
[----:B----4-:R-:W0:Y:S08]  /*3560*/  I2F.S8 R12, R12 ;  /* 0x0000000c000c7306 */ /* 0x010e300000001400 */
[----:B-----5:R-:W2:Y:S01]  /*3570*/  I2F.S8 R14, R14 ;  /* 0x0000000e000e7306 */ /* 0x020ea20000001400 */
[----:B---3--:R-:W-:-:S07]  /*3580*/  FFMA R28, R29, R27, R28 ;  /* 0x0000001b1d1c7223 */ /* 0x008fce000000001c */
[----:B------:R-:W3:Y:S01]  /*3590*/  I2F.S8 R16, R16 ;  /* 0x0000001000107306 */ /* 0x000ee20000001400 */
[----:B0-----:R-:W-:Y:S01]  /*35a0*/  FFMA R21, R21, R12, R28 ;  /* 0x0000000c15157223 */ /* 0x001fe2000000001c */
[----:B-1----:R-:W-:-:S03]  /*35b0*/  VIADD R24, R24, 0x20 ;  /* 0x0000002018187836 */ /* 0x002fc60000000000 */
[----:B--2---:R-:W-:-:S04]  /*35c0*/  FFMA R20, R20, R14, R21 ;  /* 0x0000000e14147223 */ /* 0x004fc80000000015 */
[----:B---3--:R-:W-:Y:S01]  /*35d0*/  FFMA R26, R13, R16, R20 ;  /* 0x000000100d1a7223 */ /* 0x008fe20000000014 */
[----:B------:R-:W-:Y:S06]  /*35e0*/  @P1 BRA `(.L_x_52) ;  /* 0xfffffffc002c1947 */ /* 0x000fec000383ffff */
[----:B------:R-:W-:-:S07]  /*35f0*/  IMAD.MOV.U32 R15, RZ, RZ, R4 ;  /* 0x000000ffff0f7224 */ /* 0x000fce00078e0004 */
.L_x_51:
[----:B------:R-:W-:-:S13]  /*3600*/  ISETP.NE.AND P1, PT, R3, RZ, PT ;  /* 0x000000ff0300720c */ /* 0x000fda0003f25270 */
[----:B------:R-:W-:Y:S05]  /*3610*/  @!P1 BRA `(.L_x_53) ;  /* 0x0000000000ec9947 */ /* 0x000fea0003800000 */
[----:B------:R-:W0:Y:S01]  /*3620*/  LDCU.64 UR12, c[0x0][0x3b0] ;  /* 0x00007600ff0c77ac */ /* 0x000e220008000a00 */
[----:B------:R-:W1:Y:S01]  /*3630*/  LDCU.64 UR14, c[0x0][0x390] ;  /* 0x00007200ff0e77ac */ /* 0x000e620008000a00 */
[----:B0-----:R-:W-:-:S04]  /*3640*/  IMAD R12, R10, UR12, R15 ;  /* 0x0000000c0a0c7c24 */ /* 0x001fc8000f8e020f */
[----:B------:R-:W-:-:S05]  /*3650*/  IMAD R13, R12, UR13, R11 ;  /* 0x0000000d0c0d7c24 */ /* 0x000fca000f8e020b */
[----:B-1----:R-:W-:-:S04]  /*3660*/  IADD3 R12, P1, PT, R13, UR14, RZ ;  /* 0x0000000e0d0c7c10 */ /* 0x002fc8000ff3e0ff */
[----:B------:R-:W-:-:S05]  /*3670*/  LEA.HI.X.SX32 R13, R13, UR15, 0x1, P1 ;  /* 0x0000000f0d0d7c11 */ /* 0x000fca00088f0eff */
[----:B------:R-:W2:Y:S01]  /*3680*/  LDG.E.U8.CONSTANT R14, desc[UR8][R12.64] ;  /* 0x000000080c0e7981 */ /* 0x000ea2000c1e9100 */
[----:B------:R-:W-:Y:S01]  /*3690*/  IMAD R16, R6, UR12, R15 ;  /* 0x0000000c06107c24 */ /* 0x000fe2000f8e020f */
[----:B------:R-:W-:-:S04]  /*36a0*/  ISETP.NE.AND P1, PT, R3, 0x1, PT ;  /* 0x000000010300780c */ /* 0x000fc80003f25270 */
[----:B------:R-:W-:-:S05]  /*36b0*/  LEA R16, R16, R9, 0x2 ;  /* 0x0000000910107211 */ /* 0x000fca00078e10ff */
[----:B------:R-:W0:Y:S01]  /*36c0*/  LDS R15, [R16] ;  /* 0x00000000100f7984 */ /* 0x000e220000000800 */
[----:B--2---:R-:W0:Y:S02]  /*36d0*/  I2F.S8 R14, R14 ;  /* 0x0000000e000e7306 */ /* 0x004e240000001400 */
[----:B0-----:R-:W-:Y:S01]  /*36e0*/  FFMA R26, R15, R14, R26 ;  /* 0x0000000e0f1a7223 */ /* 0x001fe2000000001a */
[----:B------:R-:W-:Y:S06]  /*36f0*/  @!P1 BRA `(.L_x_53) ;  /* 0x0000000000b49947 */ /* 0x000fec0003800000 */
[----:B------:R-:W-:Y:S01]  /*3700*/  IADD3 R12, P1, PT, R12, UR13, RZ ;  /* 0x0000000d0c0c7c10 */ /* 0x000fe2000ff3e0ff */
[----:B------:R-:W0:Y:S03]  /*3710*/  LDS R15, [R16+0x4] ;  /* 0x00000400100f7984 */ /* 0x000e260000000800 */
[----:B------:R-:W-:-:S05]  /*3720*/  IADD3.X R13, PT, PT, R13, UR6, RZ, P1, !PT ;  /* 0x000000060d0d7c10 */ /* 0x000fca0008ffe4ff */
[----:B------:R-:W2:Y:S01]  /*3730*/  LDG.E.U8.CONSTANT R14, desc[UR8][R12.64] ;  /* 0x000000080c0e7981 */ /* 0x000ea2000c1e9100 */
[----:B------:R-:W-:Y:S01]  /*3740*/  ISETP.NE.AND P1, PT, R3, 0x2, PT ;  /* 0x000000020300780c */ /* 0x000fe20003f25270 */
[----:B--2---:R-:W0:Y:S02]  /*3750*/  I2F.S8 R14, R14 ;  /* 0x0000000e000e7306 */ /* 0x004e240000001400 */
[----:B0-----:R-:W-:-:S10]  /*3760*/  FFMA R26, R15, R14, R26 ;  /* 0x0000000e0f1a7223 */ /* 0x001fd4000000001a */
[----:B------:R-:W-:Y:S05]  /*3770*/  @!P1 BRA `(.L_x_53) ;  /* 0x0000000000949947 */ /* 0x000fea0003800000 */
        /* <DEDUP_REMOVED lines=24> */
[----:B------:R-:W-:Y:S01]  /*3900*/  ISETP.NE.AND P1, PT, R3, 0x6, PT ;  /* 0x000000060300780c */ /* 0x000fe20003f25270 */
[----:B------:R-:W0:Y:S01]  /*3910*/  LDS R17, [R16+0x14] ;  /* 0x0000140010117984 */ /* 0x000e220000000800 */
[----:B------:R-:W-:-:S04]  /*3920*/  IADD3 R14, P2, PT, R12, UR13, RZ ;  /* 0x0000000d0c0e7c10 */ /* 0x000fc8000ff5e0ff */
[----:B------:R-:W-:-:S07]  /*3930*/  IADD3.X R15, PT, PT, R13, UR6, RZ, P2, !PT ;  /* 0x000000060d0f7c10 */ /* 0x000fce00097fe4ff */
[----:B------:R-:W-:Y:S01]  /*3940*/  @P1 IADD3 R12, P3, PT, R14, UR13, RZ ;  /* 0x0000000d0e0c1c10 */ /* 0x000fe2000ff7e0ff */
[----:B------:R-:W1:Y:S03]  /*3950*/  @P1 LDS R21, [R16+0x18] ;  /* 0x0000180010151984 */ /* 0x000e660000000800 */
[----:B------:R-:W-:Y:S01]  /*3960*/  @P1 IADD3.X R13, PT, PT, R15, UR6, RZ, P3, !PT ;  /* 0x000000060f0d1c10 */ /* 0x000fe20009ffe4ff */
[----:B------:R-:W2:Y:S04]  /*3970*/  LDG.E.U8.CONSTANT R14, desc[UR8][R14.64] ;  /* 0x000000080e0e7981 */ /* 0x000ea8000c1e9100 */
[----:B------:R-:W3:Y:S01]  /*3980*/  @P1 LDG.E.U8.CONSTANT R12, desc[UR8][R12.64] ;  /* 0x000000080c0c1981 */ /* 0x000ee2000c1e9100 */
[----:B--2---:R-:W0:Y:S08]  /*3990*/  I2F.S8 R20, R14 ;  /* 0x0000000e00147306 */ /* 0x004e300000001400 */
[----:B---3--:R-:W1:Y:S01]  /*39a0*/  @P1 I2F.S8 R22, R12 ;  /* 0x0000000c00161306 */ /* 0x008e620000001400 */
[----:B0-----:R-:W-:-:S04]  /*39b0*/  FFMA R26, R17, R20, R26 ;  /* 0x00000014111a7223 */ /* 0x001fc8000000001a */
[----:B-1----:R-:W-:-:S07]  /*39c0*/  @P1 FFMA R26, R21, R22, R26 ;  /* 0x00000016151a1223 */ /* 0x002fce000000001a */
.L_x_53:
[----:B------:R-:W0:Y:S01]  /*39d0*/  LDC.64 R12, c[0x0][0x398] ;  /* 0x0000e600ff0c7b82 */ /* 0x000e220000000a00 */
[----:B------:R-:W1:Y:S01]  /*39e0*/  LDCU UR12, c[0x0][0x3b4] ;  /* 0x00007680ff0c77ac */ /* 0x000e620008000800 */
[----:B------:R-:W2:Y:S01]  /*39f0*/  LDCU UR7, c[0x0][0x3a8] ;  /* 0x00007500ff0777ac */ /* 0x000ea20008000800 */
[----:B-1----:R-:W-:Y:S02]  /*3a00*/  IMAD R17, R10, UR12, R11 ;  /* 0x0000000c0a117c24 */ /* 0x002fe4000f8e020b */
[----:B------:R-:W-:Y:S02]  /*3a10*/  VIADD R11, R11, 0x80 ;  /* 0x000000800b0b7836 */ /* 0x000fe40000000000 */
[----:B--2---:R-:W-:Y:S01]  /*3a20*/  FMUL R15, R26, UR7 ;  /* 0x000000071a0f7c20 */ /* 0x004fe20008400000 */
[----:B0-----:R-:W-:Y:S02]  /*3a30*/  IMAD.WIDE R12, R17, 0x4, R12 ;  /* 0x00000004110c7825 */ /* 0x001fe400078e020c */
[----:B------:R-:W-:-:S03]  /*3a40*/  ISETP.GE.AND P1, PT, R11, UR12, PT ;  /* 0x0000000c0b007c0c */ /* 0x000fc6000bf26270 */
[----:B------:R1:W-:Y:S10]  /*3a50*/  STG.E desc[UR8][R12.64], R15 ;  /* 0x0000000f0c007986 */ /* 0x0003f4000c101908 */
[----:B------:R-:W-:Y:S05]  /*3a60*/  @!P1 BRA `(.L_x_54) ;  /* 0xfffffff400ec9947 */ /* 0x000fea000383ffff */
.L_x_50:
[----:B------:R-:W-:Y:S05]  /*3a70*/  BSYNC.RECONVERGENT B0 ;  /* 0x0000000000007941 */ /* 0x000fea0003800200 */
.L_x_49:
[----:B------:R-:W-:-:S05]  /*3a80*/  VIADD R6, R6, 0x1 ;  /* 0x0000000106067836 */ /* 0x000fca0000000000 */
[----:B------:R-:W-:-:S13]  /*3a90*/  ISETP.NE.AND P1, PT, R6, R2, PT ;  /* 0x000000020600720c */ /* 0x000fda0003f25270 */
[----:B------:R-:W-:Y:S05]  /*3aa0*/  @!P1 EXIT ;  /* 0x000000000000994d */ /* 0x000fea0003800000 */
[----:B------:R-:W-:-:S13]  /*3ab0*/  ISETP.NE.AND P1, PT, R6, UR4, PT ;  /* 0x0000000406007c0c */ /* 0x000fda000bf25270 */
[----:B------:R-:W-:Y:S05]  /*3ac0*/  @P1 BRA `(.L_x_55) ;  /* 0xfffffff4009c1947 */ /* 0x000fea000383ffff */
[----:B------:R-:W-:Y:S05]  /*3ad0*/  EXIT ;  /* 0x000000000000794d */ /* 0x000fea0003800000 */
.L_x_48:
[----:B------:R-:W1:Y:S01]  /*3ae0*/  LDCU UR4, c[0x0][0x3b4] ;  /* 0x00007680ff0477ac */ /* 0x000e620008000800 */
[----:B------:R-:W-:Y:S02]  /*3af0*/  LOP3.LUT R2, RZ, R0, RZ, 0x33, !PT ;  /* 0x00000000ff027212 */ /* 0x000fe400078e33ff */
[----:B------:R-:W-:Y:S01]  /*3b00*/  VIMNMX R6, PT, PT, R5, 0x1, !PT ;  /* 0x0000000105067848 */ /* 0x000fe20007fe0100 */
[----:B------:R-:W3:Y:S01]  /*3b10*/  LDCU.64 UR6, c[0x0][0x3a8] ;  /* 0x00007500ff0677ac */ /* 0x000ee20008000a00 */
[----:B------:R-:W-:Y:S02]  /*3b20*/  IMAD.MOV.U32 R5, RZ, RZ, RZ ;  /* 0x000000ffff057224 */ /* 0x000fe400078e00ff */
[----:B-1----:R-:W-:Y:S01]  /*3b30*/  VIADD R2, R2, UR4 ;  /* 0x0000000402027c36 */ /* 0x002fe20008000000 */
[----:B---3--:R-:W-:-:S04]  /*3b40*/  UISETP.LT.AND UP0, UPT, UR5, UR7, UPT ;  /* 0x000000070500728c */ /* 0x008fc8000bf01270 */
[----:B------:R-:W-:Y:S01]  /*3b50*/  LEA.HI R12, R2, 0x1, RZ, 0x19 ;  /* 0x00000001020c7811 */ /* 0x000fe200078fc8ff */
[----:B------:R-:W-:-:S03]  /*3b60*/  USEL UR4, UR5, UR7, !UP0 ;  /* 0x0000000705047287 */ /* 0x000fc6000c000000 */
[C---:B0-2-4-:R-:W-:Y:S02]  /*3b70*/  LOP3.LUT R14, R12.reuse, 0x7, RZ, 0xc0, !PT ;  /* 0x000000070c0e7812 */ /* 0x055fe400078ec0ff */
[----:B------:R-:W-:Y:S01]  /*3b80*/  LOP3.LUT R4, R12, 0x3fffff8, RZ, 0xc0, !PT ;  /* 0x03fffff80c047812 */ /* 0x000fe200078ec0ff */
[----:B------:R-:W-:Y:S01]  /*3b90*/  UIADD3 UR4, UPT, UPT, -UR5, UR4, URZ ;  /* 0x0000000405047290 */ /* 0x000fe2000fffe1ff */
[----:B------:R-:W-:-:S04]  /*3ba0*/  IADD3 R3, PT, PT, R14, -0x1, RZ ;  /* 0xffffffff0e037810 */ /* 0x000fc80007ffe0ff */
[----:B------:R-:W-:Y:S01]  /*3bb0*/  ISETP.GE.U32.AND P0, PT, R3, 0x3, PT ;  /* 0x000000030300780c */ /* 0x000fe20003f06070 */
[----:B------:R-:W-:-:S12]  /*3bc0*/  FMUL R3, RZ, UR6 ;  /* 0x00000006ff037c20 */ /* 0x000fd80008400000 */
.L_x_61:
[----:B------:R-:W-:-:S13]  /*3bd0*/  ISETP.NE.AND P1, PT, R5, UR4, PT ;  /* 0x0000000405007c0c */ /* 0x000fda000bf25270 */
[----:B012---:R-:W-:Y:S05]  /*3be0*/  @!P1 EXIT ;  /* 0x000000000000994d */ /* 0x007fea0003800000 */
[----:B------:R-:W0:Y:S01]  /*3bf0*/  LDCU UR6, c[0x0][0x3b4] ;  /* 0x00007680ff0677ac */ /* 0x000e220008000800 */
[----:B------:R-:W-:Y:S01]  /*3c00*/  BSSY.RECONVERGENT B0, `(.L_x_56) ;  /* 0x0000032000007945 */ /* 0x000fe20003800200 */
[----:B0-----:R-:W-:-:S13]  /*3c10*/  ISETP.GE.AND P1, PT, R0, UR6, PT ;  /* 0x0000000600007c0c */ /* 0x001fda000bf26270 */
[----:B------:R-:W-:Y:S05]  /*3c20*/  @P1 BRA `(.L_x_57) ;  /* 0x0000000000bc1947 */ /* 0x000fea0003800000 */
[----:B------:R-:W-:Y:S01]  /*3c30*/  ISETP.GE.U32.AND P1, PT, R2, 0x380, PT ;  /* 0x000003800200780c */ /* 0x000fe20003f26070 */
[----:B------:R-:W-:Y:S01]  /*3c40*/  BSSY.RECONVERGENT B1, `(.L_x_58) ;  /* 0x0000016000017945 */ /* 0x000fe20003800200 */
[----:B------:R-:W-:Y:S01]  /*3c50*/  ISETP.NE.AND P2, PT, R14, RZ, PT ;  /* 0x000000ff0e00720c */ /* 0x000fe20003f45270 */
[----:B------:R-:W-:Y:S02]  /*3c60*/  VIADD R16, R5, UR5 ;  /* 0x0000000505107c36 */ /* 0x000fe40008000000 */
[----:B------:R-:W-:-:S08]  /*3c70*/  IMAD.MOV.U32 R7, RZ, RZ, R0 ;  /* 0x000000ffff077224 */ /* 0x000fd000078e0000 */
[----:B------:R-:W-:Y:S05]  /*3c80*/  @!P1 BRA `(.L_x_59) ;  /* 0x0000000000449947 */ /* 0x000fea0003800000 */
[----:B------:R-:W0:Y:S01]  /*3c90*/  LDC.64 R10, c[0x0][0x398] ;  /* 0x0000e600ff0a7b82 */ /* 0x000e220000000a00 */
[----:B------:R-:W-:Y:S01]  /*3ca0*/  MOV R13, RZ ;  /* 0x000000ff000d7202 */ /* 0x000fe20000000f00 */
[----:B------:R-:W-:-:S07]  /*3cb0*/  IMAD.MOV.U32 R7, RZ, RZ, R0 ;  /* 0x000000ffff077224 */ /* 0x000fce00078e0000 */
.L_x_60:
[----:B-1----:R-:W-:Y:S02]  /*3cc0*/  IMAD R9, R16, UR6, R7 ;  /* 0x0000000610097c24 */ /* 0x002fe4000f8e0207 */
[----:B------:R-:W-:Y:S02]  /*3cd0*/  VIADD R13, R13, 0x8 ;  /* 0x000000080d0d7836 */ /* 0x000fe40000000000 */
[----:B0-----:R-:W-:-:S03]  /*3ce0*/  IMAD.WIDE R8, R9, 0x4, R10 ;  /* 0x0000000409087825 */ /* 0x001fc600078e020a */
[----:B------:R-:W-:Y:S01]  /*3cf0*/  ISETP.NE.AND P1, PT, R13, R4, PT ;  /* 0x000000040d00720c */ /* 0x000fe20003f25270 */
[----:B------:R-:W-:Y:S01]  /*3d00*/  VIADD R7, R7, 0x400 ;  /* 0x0000040007077836 */ /* 0x000fe20000000000 */
[----:B------:R1:W-:Y:S04]  /*3d10*/  STG.E desc[UR8][R8.64], R3 ;  /* 0x0000000308007986 */ /* 0x0003e8000c101908 */
[----:B------:R1:W-:Y:S04]  /*3d20*/  STG.E desc[UR8][R8.64+0x200], R3 ;  /* 0x0002000308007986 */ /* 0x0003e8000c101908 */
[----:B------:R1:W-:Y:S04]  /*3d30*/  STG.E desc[UR8][R8.64+0x400], R3 ;  /* 0x0004000308007986 */ /* 0x0003e8000c101908 */
[----:B------:R1:W-:Y:S04]  /*3d40*/  STG.E desc[UR8][R8.64+0x600], R3 ;  /* 0x0006000308007986 */ /* 0x0003e8000c101908 */
[----:B------:R1:W-:Y:S04]  /*3d50*/  STG.E desc[UR8][R8.64+0x800], R3 ;  /* 0x0008000308007986 */ /* 0x0003e8000c101908 */
[----:B------:R1:W-:Y:S04]  /*3d60*/  STG.E desc[UR8][R8.64+0xa00], R3 ;  /* 0x000a000308007986 */ /* 0x0003e8000c101908 */
[----:B------:R1:W-:Y:S04]  /*3d70*/  STG.E desc[UR8][R8.64+0xc00], R3 ;  /* 0x000c000308007986 */ /* 0x0003e8000c101908 */
[----:B------:R1:W-:Y:S01]  /*3d80*/  STG.E desc[UR8][R8.64+0xe00], R3 ;  /* 0x000e000308007986 */ /* 0x0003e2000c101908 */
[----:B------:R-:W-:Y:S05]  /*3d90*/  @P1 BRA `(.L_x_60) ;  /* 0xfffffffc00c81947 */ /* 0x000fea000383ffff */
.L_x_59:
[----:B------:R-:W-:Y:S05]  /*3da0*/  BSYNC.RECONVERGENT B1 ;  /* 0x0000000000017941 */ /* 0x000fea0003800200 */
.L_x_58:
[----:B------:R-:W-:Y:S05]  /*3db0*/  @!P2 BRA `(.L_x_57) ;  /* 0x000000000058a947 */ /* 0x000fea0003800000 */
[----:B-1----:R-:W0:Y:S01]  /*3dc0*/  @P0 LDC.64 R8, c[0x0][0x398] ;  /* 0x0000e600ff080b82 */ /* 0x002e220000000a00 */
[----:B------:R-:W-:Y:S01]  /*3dd0*/  @P0 IMAD R11, R16, UR6, R7 ;  /* 0x00000006100b0c24 */ /* 0x000fe2000f8e0207 */
[----:B------:R-:W-:Y:S02]  /*3de0*/  LOP3.LUT P1, RZ, R12, 0x3, RZ, 0xc0, !PT ;  /* 0x000000030cff7812 */ /* 0x000fe4000782c0ff */
[----:B------:R-:W-:Y:S01]  /*3df0*/  @P0 IADD3 R7, PT, PT, R7, 0x200, RZ ;  /* 0x0000020007070810 */ /* 0x000fe20007ffe0ff */
[----:B0-----:R-:W-:-:S05]  /*3e00*/  @P0 IMAD.WIDE R8, R11, 0x4, R8 ;  /* 0x000000040b080825 */ /* 0x001fca00078e0208 */
[----:B------:R0:W-:Y:S04]  /*3e10*/  @P0 STG.E desc[UR8][R8.64], R3 ;  /* 0x0000000308000986 */ /* 0x0001e8000c101908 */
[----:B------:R0:W-:Y:S04]  /*3e20*/  @P0 STG.E desc[UR8][R8.64+0x200], R3 ;  /* 0x0002000308000986 */ /* 0x0001e8000c101908 */
[----:B------:R0:W-:Y:S04]  /*3e30*/  @P0 STG.E desc[UR8][R8.64+0x400], R3 ;  /* 0x0004000308000986 */ /* 0x0001e8000c101908 */
[----:B------:R0:W-:Y:S01]  /*3e40*/  @P0 STG.E desc[UR8][R8.64+0x600], R3 ;  /* 0x0006000308000986 */ /* 0x0001e2000c101908 */
[----:B------:R-:W-:Y:S05]  /*3e50*/  @!P1 BRA `(.L_x_57) ;  /* 0x0000000000309947 */ /* 0x000fea0003800000 */
[C---:B------:R-:W-:Y:S02]  /*3e60*/  LOP3.LUT P2, RZ, R2.reuse, 0x180, RZ, 0xc0, !PT ;  /* 0x0000018002ff7812 */ /* 0x040fe4000784c0ff */
[----:B------:R-:W-:-:S11]  /*3e70*/  LOP3.LUT P1, RZ, R2, 0x80, RZ, 0xc0, !PT ;  /* 0x0000008002ff7812 */ /* 0x000fd6000782c0ff */
[----:B------:R-:W1:Y:S01]  /*3e80*/  @P2 LDC.64 R10, c[0x0][0x398] ;  /* 0x0000e600ff0a2b82 */ /* 0x000e620000000a00 */
[----:B------:R-:W-:Y:S02]  /*3e90*/  @P2 IMAD R13, R16, UR6, R7 ;  /* 0x00000006100d2c24 */ /* 0x000fe4000f8e0207 */
[----:B------:R-:W-:-:S04]  /*3ea0*/  @P2 VIADD R7, R7, 0x100 ;  /* 0x0000010007072836 */ /* 0x000fc80000000000 */
[----:B------:R-:W-:Y:S01]  /*3eb0*/  @!P1 IMAD R7, R16, UR6, R7 ;  /* 0x0000000610079c24 */ /* 0x000fe2000f8e0207 */
[----:B0-----:R-:W0:Y:S01]  /*3ec0*/  @!P1 LDC.64 R8, c[0x0][0x398] ;  /* 0x0000e600ff089b82 */ /* 0x001e220000000a00 */
[----:B-1----:R-:W-:-:S05]  /*3ed0*/  @P2 IMAD.WIDE R10, R13, 0x4, R10 ;  /* 0x000000040d0a2825 */ /* 0x002fca00078e020a */
[----:B------:R2:W-:Y:S01]  /*3ee0*/  @P2 STG.E desc[UR8][R10.64], R3 ;  /* 0x000000030a002986 */ /* 0x0005e2000c101908 */
[----:B0-----:R-:W-:-:S03]  /*3ef0*/  @!P1 IMAD.WIDE R8, R7, 0x4, R8 ;  /* 0x0000000407089825 */ /* 0x001fc600078e0208 */
[----:B------:R2:W-:Y:S04]  /*3f00*/  @P2 STG.E desc[UR8][R10.64+0x200], R3 ;  /* 0x000200030a002986 */ /* 0x0005e8000c101908 */
[----:B------:R2:W-:Y:S02]  /*3f10*/  @!P1 STG.E desc[UR8][R8.64], R3 ;  /* 0x0000000308009986 */ /* 0x0005e4000c101908 */
.L_x_57:
[----:B------:R-:W-:Y:S05]  /*3f20*/  BSYNC.RECONVERGENT B0 ;  /* 0x0000000000007941 */ /* 0x000fea0003800200 */
.L_x_56:
[----:B------:R-:W-:-:S05]  /*3f30*/  VIADD R5, R5, 0x1 ;  /* 0x0000000105057836 */ /* 0x000fca0000000000 */
[----:B------:R-:W-:-:S13]  /*3f40*/  ISETP.NE.AND P1, PT, R5, R6, PT ;  /* 0x000000060500720c */ /* 0x000fda0003f25270 */
[----:B------:R-:W-:Y:S05]  /*3f50*/  @P1 BRA `(.L_x_61) ;  /* 0xfffffffc001c1947 */ /* 0x000fea000383ffff */
[----:B------:R-:W-:Y:S05]  /*3f60*/  EXIT ;  /* 0x000000000000794d */ /* 0x000fea0003800000 */
        .weak           $__internal_0_$__cuda_sm20_rcp_rn_f32_slowpath
        .type           $__internal_0_$__cuda_sm20_rcp_rn_f32_slowpath,@function
        .size           $__internal_0_$__cuda_sm20_rcp_rn_f32_slowpath,(.L_x_255 - $__internal_0_$__cuda_sm20_rcp_rn_f32_slowpath)
$__internal_0_$__cuda_sm20_rcp_rn_f32_slowpath:
[----:B------:R-:W-:Y:S01]  /*3f70*/  IMAD.SHL.U32 R9, R11, 0x2, RZ ;  /* 0x000000020b097824 */ /* 0x000fe200078e00ff */
[----:B------:R-:W-:-:S04]  /*3f80*/  MOV R2, R11 ;  /* 0x0000000b00027202 */ /* 0x000fc80000000f00 */
[----:B------:R-:W-:-:S04]  /*3f90*/  SHF.R.U32.HI R9, RZ, 0x18, R9 ;  /* 0x00000018ff097819 */ /* 0x000fc80000011609 */
[----:B------:R-:W-:-:S13]  /*3fa0*/  ISETP.NE.U32.AND P0, PT, R9, RZ, PT ;  /* 0x000000ff0900720c */ /* 0x000fda0003f05070 */
[----:B------:R-:W-:Y:S05]  /*3fb0*/  @P0 BRA `(.L_x_62) ;  /* 0x00000000002c0947 */ /* 0x000fea0003800000 */
[----:B------:R-:W-:-:S05]  /*3fc0*/  IMAD.SHL.U32 R9, R2, 0x2, RZ ;  /* 0x0000000202097824 */ /* 0x000fca00078e00ff */
[----:B------:R-:W-:-:S13]  /*3fd0*/  ISETP.NE.AND P0, PT, R9, RZ, PT ;  /* 0x000000ff0900720c */ /* 0x000fda0003f05270 */
[----:B------:R0:W1:Y:S01]  /*3fe0*/  @!P0 MUFU.RCP R9, R2 ;  /* 0x0000000200098308 */ /* 0x0000620000001000 */
[----:B------:R-:W-:Y:S05]  /*3ff0*/  @!P0 BRA `(.L_x_63) ;  /* 0x0000000000a48947 */ /* 0x000fea0003800000 */
[----:B------:R-:W-:-:S04]  /*4000*/  FFMA R11, R2, 1.84467440737095516160e+19, RZ ;  /* 0x5f800000020b7823 */ /* 0x000fc800000000ff */
[----:B0-----:R-:W1:Y:S02]  /*4010*/  MUFU.RCP R2, R11 ;  /* 0x0000000b00027308 */ /* 0x001e640000001000 */
[----:B-1----:R-:W-:-:S04]  /*4020*/  FFMA R9, R11, R2, -1 ;  /* 0xbf8000000b097423 */ /* 0x002fc80000000002 */
[----:B------:R-:W-:-:S04]  /*4030*/  FADD.FTZ R9, -R9, -RZ ;  /* 0x800000ff09097221 */ /* 0x000fc80000010100 */
[----:B------:R-:W-:-:S04]  /*4040*/  FFMA R2, R2, R9, R2 ;  /* 0x0000000902027223 */ /* 0x000fc80000000002 */
[----:B------:R-:W-:Y:S01]  /*4050*/  FFMA R9, R2, 1.84467440737095516160e+19, RZ ;  /* 0x5f80000002097823 */ /* 0x000fe200000000ff */
[----:B------:R-:W-:Y:S06]  /*4060*/  BRA `(.L_x_63) ;  /* 0x0000000000887947 */ /* 0x000fec0003800000 */
.L_x_62:
[----:B------:R-:W-:-:S05]  /*4070*/  VIADD R18, R9, 0xffffff03 ;  /* 0xffffff0309127836 */ /* 0x000fca0000000000 */
[----:B------:R-:W-:-:S13]  /*4080*/  ISETP.GT.U32.AND P0, PT, R18, 0x1, PT ;  /* 0x000000011200780c */ /* 0x000fda0003f04070 */
[----:B------:R-:W-:Y:S05]  /*4090*/  @P0 BRA `(.L_x_64) ;  /* 0x0000000000780947 */ /* 0x000fea0003800000 */
[----:B------:R-:W-:Y:S01]  /*40a0*/  LOP3.LUT R11, R2, 0x7fffff, RZ, 0xc0, !PT ;  /* 0x007fffff020b7812 */ /* 0x000fe200078ec0ff */
[----:B------:R-:W-:Y:S02]  /*40b0*/  IMAD.MOV.U32 R17, RZ, RZ, 0x3 ;  /* 0x00000003ff117424 */ /* 0x000fe400078e00ff */
[----:B------:R-:W-:Y:S01]  /*40c0*/  VIADD R9, R9, 0xffffff04 ;  /* 0xffffff0409097836 */ /* 0x000fe20000000000 */
[----:B------:R-:W-:Y:S02]  /*40d0*/  LOP3.LUT R11, R11, 0x3f800000, RZ, 0xfc, !PT ;  /* 0x3f8000000b0b7812 */ /* 0x000fe400078efcff */
[----:B------:R-:W-:Y:S02]  /*40e0*/  SHF.L.U32 R17, R17, R18, RZ ;  /* 0x0000001211117219 */ /* 0x000fe400000006ff */
[----:B------:R-:W0:Y:S02]  /*40f0*/  MUFU.RCP R14, R11 ;  /* 0x0000000b000e7308 */ /* 0x000e240000001000 */
[----:B0-----:R-:W-:-:S04]  /*4100*/  FFMA R15, R11, R14, -1 ;  /* 0xbf8000000b0f7423 */ /* 0x001fc8000000000e */
[----:B------:R-:W-:-:S04]  /*4110*/  FADD.FTZ R15, -R15, -RZ ;  /* 0x800000ff0f0f7221 */ /* 0x000fc80000010100 */
[CCC-:B------:R-:W-:Y:S01]  /*4120*/  FFMA.RM R16, R14.reuse, R15.reuse, R14.reuse ;  /* 0x0000000f0e107223 */ /* 0x1c0fe2000000400e */
[----:B------:R-:W-:-:S04]  /*4130*/  FFMA.RP R15, R14, R15, R14 ;  /* 0x0000000f0e0f7223 */ /* 0x000fc8000000800e */
[C---:B------:R-:W-:Y:S02]  /*4140*/  LOP3.LUT R14, R16.reuse, 0x7fffff, RZ, 0xc0, !PT ;  /* 0x007fffff100e7812 */ /* 0x040fe400078ec0ff */
[----:B------:R-:W-:Y:S02]  /*4150*/  FSETP.NEU.FTZ.AND P0, PT, R16, R15, PT ;  /* 0x0000000f1000720b */ /* 0x000fe40003f1d000 */
[----:B------:R-:W-:Y:S02]  /*4160*/  LOP3.LUT R14, R14, 0x800000, RZ, 0xfc, !PT ;  /* 0x008000000e0e7812 */ /* 0x000fe400078efcff */
[----:B------:R-:W-:Y:S02]  /*4170*/  SEL R15, RZ, 0xffffffff, !P0 ;  /* 0xffffffffff0f7807 */ /* 0x000fe40004000000 */
[----:B------:R-:W-:Y:S02]  /*4180*/  LOP3.LUT R17, R17, R14, RZ, 0xc0, !PT ;  /* 0x0000000e11117212 */ /* 0x000fe400078ec0ff */
[----:B------:R-:W-:-:S02]  /*4190*/  IADD3 R15, PT, PT, -R15, RZ, RZ ;  /* 0x000000ff0f0f7210 */ /* 0x000fc40007ffe1ff */
[-C--:B------:R-:W-:Y:S02]  /*41a0*/  SHF.R.U32.HI R17, RZ, R18.reuse, R17 ;  /* 0x00000012ff117219 */ /* 0x080fe40000011611 */
[--C-:B------:R-:W-:Y:S02]  /*41b0*/  LOP3.LUT P1, RZ, R15, R18, R14.reuse, 0xf8, !PT ;  /* 0x000000120fff7212 */ /* 0x100fe4000782f80e */
[C---:B------:R-:W-:Y:S02]  /*41c0*/  LOP3.LUT P0, RZ, R17.reuse, 0x1, RZ, 0xc0, !PT ;  /* 0x0000000111ff7812 */ /* 0x040fe4000780c0ff */
[----:B------:R-:W-:Y:S02]  /*41d0*/  LOP3.LUT P2, RZ, R17, 0x2, RZ, 0xc0, !PT ;  /* 0x0000000211ff7812 */ /* 0x000fe4000784c0ff */
[----:B------:R-:W-:Y:S02]  /*41e0*/  SHF.R.U32.HI R9, RZ, R9, R14 ;  /* 0x00000009ff097219 */ /* 0x000fe4000001160e */
[----:B------:R-:W-:-:S02]  /*41f0*/  PLOP3.LUT P0, PT, P0, P1, P2, 0xe0, 0x0 ;  /* 0x000000000000781c */ /* 0x000fc40000703c20 */
[----:B------:R-:W-:Y:S02]  /*4200*/  LOP3.LUT P1, RZ, R2, 0x7fffff, RZ, 0xc0, !PT ;  /* 0x007fffff02ff7812 */ /* 0x000fe4000782c0ff */
[----:B------:R-:W-:-:S05]  /*4210*/  SEL R11, RZ, 0x1, !P0 ;  /* 0x00000001ff0b7807 */ /* 0x000fca0004000000 */
[----:B------:R-:W-:-:S05]  /*4220*/  IMAD.MOV R11, RZ, RZ, -R11 ;  /* 0x000000ffff0b7224 */ /* 0x000fca00078e0a0b */
[----:B------:R-:W-:-:S13]  /*4230*/  ISETP.GE.AND P0, PT, R11, RZ, PT ;  /* 0x000000ff0b00720c */ /* 0x000fda0003f06270 */
[----:B------:R-:W-:-:S05]  /*4240*/  @!P0 VIADD R9, R9, 0x1 ;  /* 0x0000000109098836 */ /* 0x000fca0000000000 */
[----:B------:R-:W-:-:S04]  /*4250*/  @!P1 SHF.L.U32 R9, R9, 0x1, RZ ;  /* 0x0000000109099819 */ /* 0x000fc800000006ff */
[----:B------:R-:W-:Y:S01]  /*4260*/  LOP3.LUT R9, R9, 0x80000000, R2, 0xf8, !PT ;  /* 0x8000000009097812 */ /* 0x000fe200078ef802 */
[----:B------:R-:W-:Y:S06]  /*4270*/  BRA `(.L_x_63) ;  /* 0x0000000000047947 */ /* 0x000fec0003800000 */
.L_x_64:
[----:B------:R2:W3:Y:S02]  /*4280*/  MUFU.RCP R9, R2 ;  /* 0x0000000200097308 */ /* 0x0004e40000001000 */
.L_x_63:
[----:B0123--:R-:W-:Y:S02]  /*4290*/  IMAD.MOV.U32 R2, RZ, RZ, R9 ;  /* 0x000000ffff027224 */ /* 0x00ffe400078e0009 */
[----:B------:R-:W-:-:S04]  /*42a0*/  IMAD.MOV.U32 R9, RZ, RZ, 0x0 ;  /* 0x00000000ff097424 */ /* 0x000fc800078e00ff */
[----:B------:R-:W-:Y:S05]  /*42b0*/  RET.REL.NODEC R8 `(_Z47flash_attention_int8_decode_batched_wmma_kernelPKaS0_S0_Pffffiiif) ;  /* 0xffffffbc08507950 */ /* 0x000fea0003c3ffff */
.L_x_65:
[----:B------:R-:W-:-:S00]  /*42c0*/  BRA `(.L_x_65) ;  /* 0xfffffffc00fc7947 */ /* 0x000fc0000383ffff */
[----:B------:R-:W-:-:S00]  /*42d0*/  NOP ;  /* 0x0000000000007918 */ /* 0x000fc00000000000 */
        /* <DEDUP_REMOVED lines=10> */
.L_x_255:


//--------------------- .text._Z39flash_attention_int8_decode_dp4a_kernelPKaS0_S0_Pffffiif --------------------------
	.section	.text._Z39flash_attention_int8_decode_dp4a_kernelPKaS0_S0_Pffffiif,"ax",@progbits
	.align	128
        .global         _Z39flash_attention_int8_decode_dp4a_kernelPKaS0_S0_Pffffiif
        .type           _Z39flash_attention_int8_decode_dp4a_kernelPKaS0_S0_Pffffiif,@function
        .size           _Z39flash_attention_int8_decode_dp4a_kernelPKaS0_S0_Pffffiif,(.L_x_256 - _Z39flash_attention_int8_decode_dp4a_kernelPKaS0_S0_Pffffiif)
        .other          _Z39flash_attention_int8_decode_dp4a_kernelPKaS0_S0_Pffffiif,@"STO_CUDA_ENTRY STV_DEFAULT"
_Z39flash_attention_int8_decode_dp4a_kernelPKaS0_S0_Pffffiif:
.text._Z39flash_attention_int8_decode_dp4a_kernelPKaS0_S0_Pffffiif:
[----:B------:R-:W-:Y:S08]  /*0000*/  LDC R1, c[0x0][0x37c] ;  /* 0x0000df00ff017b82 */ /* 0x000ff00000000800 */
[----:B------:R-:W0:Y:S01]  /*0010*/  LDC R19, c[0x0][0x3b0] ;  /* 0x0000ec00ff137b82 */ /* 0x000e220000000800 */
[----:B------:R-:W1:Y:S01]  /*0020*/  S2R R0, SR_TID.X ;  /* 0x0000000000007919 */ /* 0x000e620000002100 */
[----:B------:R-:W2:Y:S01]  /*0030*/  LDCU UR4, c[0x0][0x3ac] ;  /* 0x00007580ff0477ac */ /* 0x000ea20008000800 */
[----:B------:R-:W-:Y:S01]  /*0040*/  BSSY.RECONVERGENT B0, `(.L_x_66) ;  /* 0x000008a000007945 */ /* 0x000fe20003800200 */
[----:B------:R-:W3:Y:S04]  /*0050*/  LDCU.64 UR8, c[0x0][0x358] ;  /* 0x00006b00ff0877ac */ /* 0x000ee80008000a00 */
[----:B------:R-:W4:Y:S08]  /*0060*/  S2UR UR6, SR_CTAID.X ;  /* 0x00000000000679c3 */ /* 0x000f300000002500 */
[----:B------:R-:W5:Y:S01]  /*0070*/  S2UR UR5, SR_CgaCtaId ;  /* 0x00000000000579c3 */ /* 0x000f620000008800 */
[----:B--2---:R-:W-:Y:S01]  /*0080*/  IMAD.U32 R13, RZ, RZ, UR4 ;  /* 0x00000004ff0d7e24 */ /* 0x004fe2000f8e00ff */
[----:B------:R-:W-:-:S02]  /*0090*/  UMOV UR4, 0x400 ;  /* 0x0000040000047882 */ /* 0x000fc40000000000 */
[----:B------:R-:W-:Y:S01]  /*00a0*/  UIADD3 UR4, UPT, UPT, UR4, 0x20, URZ ;  /* 0x0000002004047890 */ /* 0x000fe2000fffe0ff */
[----:B0-----:R-:W-:Y:S01]  /*00b0*/  SHF.R.S32.HI R4, RZ, 0x1f, R19 ;  /* 0x0000001fff047819 */ /* 0x001fe20000011413 */
[----:B------:R-:W-:-:S03]  /*00c0*/  VIADD R2, R13, 0xf ;  /* 0x0000000f0d027836 */ /* 0x000fc60000000000 */
[----:B------:R-:W-:Y:S02]  /*00d0*/  LEA.HI R4, R4, R19, RZ, 0x2 ;  /* 0x0000001304047211 */ /* 0x000fe400078f10ff */
[----:B------:R-:W-:Y:S02]  /*00e0*/  SHF.R.S32.HI R3, RZ, 0x1f, R2 ;  /* 0x0000001fff037819 */ /* 0x000fe40000011402 */
[----:B------:R-:W-:Y:S02]  /*00f0*/  SHF.R.S32.HI R17, RZ, 0x2, R4 ;  /* 0x00000002ff117819 */ /* 0x000fe40000011404 */
[----:B------:R-:W-:Y:S01]  /*0100*/  LEA.HI R2, R3, R2, RZ, 0x4 ;  /* 0x0000000203027211 */ /* 0x000fe200078f20ff */
[----:B----4-:R-:W-:Y:S01]  /*0110*/  IMAD R3, R19, UR6, RZ ;  /* 0x0000000613037c24 */ /* 0x010fe2000f8e02ff */
[----:B-1----:R-:W-:-:S03]  /*0120*/  ISETP.GE.AND P0, PT, R0, R17, PT ;  /* 0x000000110000720c */ /* 0x002fc60003f06270 */
[----:B------:R-:W-:Y:S01]  /*0130*/  IMAD.SHL.U32 R4, R2, 0x4, RZ ;  /* 0x0000000402047824 */ /* 0x000fe200078e00ff */
[----:B-----5:R-:W-:Y:S01]  /*0140*/  ULEA UR4, UR5, UR4, 0x18 ;  /* 0x0000000405047291 */ /* 0x020fe2000f8ec0ff */
[----:B------:R-:W-:-:S03]  /*0150*/  IMAD R2, R3, R13, RZ ;  /* 0x0000000d03027224 */ /* 0x000fc600078e02ff */
[----:B------:R-:W-:Y:S02]  /*0160*/  LOP3.LUT R12, R4, 0xffffffc0, RZ, 0xc0, !PT ;  /* 0xffffffc0040c7812 */ /* 0x000fe400078ec0ff */
[----:B------:R-:W-:Y:S02]  /*0170*/  SHF.R.S32.HI R4, RZ, 0x1f, R3 ;  /* 0x0000001fff047819 */ /* 0x000fe40000011403 */
[----:B------:R-:W-:Y:S01]  /*0180*/  SHF.R.S32.HI R5, RZ, 0x1f, R2 ;  /* 0x0000001fff057819 */ /* 0x000fe20000011402 */
[----:B------:R-:W-:Y:S01]  /*0190*/  VIADD R12, R12, UR4 ;  /* 0x000000040c0c7c36 */ /* 0x000fe20008000000 */
[----:B---3--:R-:W-:Y:S06]  /*01a0*/  @P0 BRA `(.L_x_67) ;  /* 0x0000000400cc0947 */ /* 0x008fec0003800000 */
[----:B------:R-:W-:Y:S01]  /*01b0*/  LOP3.LUT R6, RZ, R0, RZ, 0x33, !PT ;  /* 0x00000000ff067212 */ /* 0x000fe200078e33ff */
[----:B------:R-:W0:Y:S01]  /*01c0*/  LDCU.64 UR6, c[0x0][0x380] ;  /* 0x00007000ff0677ac */ /* 0x000e220008000a00 */
[----:B------:R-:W-:Y:S01]  /*01d0*/  BSSY.RECONVERGENT B1, `(.L_x_68) ;  /* 0x0000015000017945 */ /* 0x000fe20003800200 */
[----:B------:R-:W-:Y:S02]  /*01e0*/  IMAD.MOV.U32 R21, RZ, RZ, R0 ;  /* 0x000000ffff157224 */ /* 0x000fe400078e0000 */
[----:B------:R-:W-:-:S05]  /*01f0*/  IMAD.IADD R8, R17, 0x1, R6 ;  /* 0x0000000111087824 */ /* 0x000fca00078e0206 */
[C---:B------:R-:W-:Y:S02]  /*0200*/  LOP3.LUT R7, R8.reuse, 0x180, RZ, 0xc0, !PT ;  /* 0x0000018008077812 */ /* 0x040fe400078ec0ff */
[----:B------:R-:W-:Y:S02]  /*0210*/  ISETP.GE.U32.AND P1, PT, R8, 0x180, PT ;  /* 0x000001800800780c */ /* 0x000fe40003f26070 */
[----:B------:R-:W-:Y:S02]  /*0220*/  ISETP.NE.AND P0, PT, R7, 0x180, PT ;  /* 0x000001800700780c */ /* 0x000fe40003f05270 */
[----:B0-----:R-:W-:-:S04]  /*0230*/  IADD3 R6, P2, PT, R3, UR6, RZ ;  /* 0x0000000603067c10 */ /* 0x001fc8000ff5e0ff */
[----:B------:R-:W-:-:S07]  /*0240*/  IADD3.X R7, PT, PT, R4, UR7, RZ, P2, !PT ;  /* 0x0000000704077c10 */ /* 0x000fce00097fe4ff */
[----:B------:R-:W-:Y:S05]  /*0250*/  @!P0 BRA `(.L_x_69) ;  /* 0x0000000000308947 */ /* 0x000fea0003800000 */
[----:B------:R-:W-:Y:S01]  /*0260*/  LEA.HI R8, R8, 0x1, RZ, 0x19 ;  /* 0x0000000108087811 */ /* 0x000fe200078fc8ff */
[----:B------:R-:W-:Y:S02]  /*0270*/  HFMA2 R10, -RZ, RZ, 0, 0 ;  /* 0x00000000ff0a7431 */ /* 0x000fe400000001ff */
[----:B------:R-:W-:Y:S01]  /*0280*/  IMAD.MOV.U32 R21, RZ, RZ, R0 ;  /* 0x000000ffff157224 */ /* 0x000fe200078e0000 */
[----:B------:R-:W-:-:S07]  /*0290*/  LOP3.LUT R15, R8, 0x3, RZ, 0xc0, !PT ;  /* 0x00000003080f7812 */ /* 0x000fce00078ec0ff */
.L_x_70:
[----:B0-----:R-:W-:-:S06]  /*02a0*/  IMAD.WIDE.U32 R8, R21, 0x4, R6 ;  /* 0x0000000415087825 */ /* 0x001fcc00078e0006 */
[----:B------:R-:W2:Y:S01]  /*02b0*/  LDG.E.CONSTANT R8, desc[UR8][R8.64] ;  /* 0x0000000808087981 */ /* 0x000ea2000c1e9900 */
[C---:B------:R-:W-:Y:S02]  /*02c0*/  IMAD R11, R21.reuse, 0x4, R12 ;  /* 0x00000004150b7824 */ /* 0x040fe400078e020c */
[----:B------:R-:W-:Y:S02]  /*02d0*/  VIADD R10, R10, 0x1 ;  /* 0x000000010a0a7836 */ /* 0x000fe40000000000 */
[----:B------:R-:W-:-:S03]  /*02e0*/  VIADD R21, R21, 0x80 ;  /* 0x0000008015157836 */ /* 0x000fc60000000000 */
[----:B------:R-:W-:Y:S01]  /*02f0*/  ISETP.NE.AND P0, PT, R10, R15, PT ;  /* 0x0000000f0a00720c */ /* 0x000fe20003f05270 */
[----:B--2---:R0:W-:-:S12]  /*0300*/  STS [R11], R8 ;  /* 0x000000080b007388 */ /* 0x0041d80000000800 */
[----:B------:R-:W-:Y:S05]  /*0310*/  @P0 BRA `(.L_x_70) ;  /* 0xfffffffc00e00947 */ /* 0x000fea000383ffff */
.L_x_69:
[----:B------:R-:W-:Y:S05]  /*0320*/  BSYNC.RECONVERGENT B1 ;  /* 0x0000000000017941 */ /* 0x000fea0003800200 */
.L_x_68:
[----:B------:R-:W-:Y:S05]  /*0330*/  @!P1 BRA `(.L_x_67) ;  /* 0x0000000400689947 */ /* 0x000fea0003800000 */
[----:B0-----:R-:W-:Y:S01]  /*0340*/  IMAD.IADD R8, R17, 0x1, -R21 ;  /* 0x0000000111087824 */ /* 0x001fe200078e0a15 */
[----:B------:R-:W-:Y:S01]  /*0350*/  BSSY.RECONVERGENT B1, `(.L_x_71) ;  /* 0x0000031000017945 */ /* 0x000fe20003800200 */
[----:B------:R-:W-:-:S03]  /*0360*/  PLOP3.LUT P0, PT, PT, PT, PT, 0x80, 0x8 ;  /* 0x000000000008781c */ /* 0x000fc60003f0f070 */
[----:B------:R-:W-:-:S13]  /*0370*/  ISETP.GT.AND P1, PT, R8, 0x600, PT ;  /* 0x000006000800780c */ /* 0x000fda0003f24270 */
[----:B------:R-:W-:Y:S05]  /*0380*/  @!P1 BRA `(.L_x_72) ;  /* 0x0000000000b49947 */ /* 0x000fea0003800000 */
[----:B------:R-:W-:Y:S01]  /*0390*/  PLOP3.LUT P0, PT, PT, PT, PT, 0x8, 0x80 ;  /* 0x000000000080781c */ /* 0x000fe20003f0e170 */
[----:B------:R-:W-:-:S12]  /*03a0*/  VIADD R16, R17, 0xfffffa00 ;  /* 0xfffffa0011107836 */ /* 0x000fd80000000000 */
.L_x_73:
[----:B------:R-:W-:-:S05]  /*03b0*/  IMAD.WIDE.U32 R14, R21, 0x4, R6 ;  /* 0x00000004150e7825 */ /* 0x000fca00078e0006 */
[----:B0-----:R-:W2:Y:S01]  /*03c0*/  LDG.E.CONSTANT R27, desc[UR8][R14.64] ;  /* 0x000000080e1b7981 */ /* 0x001ea2000c1e9900 */
[----:B------:R-:W-:-:S03]  /*03d0*/  IADD3 R9, PT, PT, R21, 0x200, RZ ;  /* 0x0000020015097810 */ /* 0x000fc60007ffe0ff */
[----:B------:R-:W3:Y:S04]  /*03e0*/  LDG.E.CONSTANT R24, desc[UR8][R14.64+0x200] ;  /* 0x000200080e187981 */ /* 0x000ee8000c1e9900 */
[----:B------:R-:W4:Y:S01]  /*03f0*/  LDG.E.CONSTANT R20, desc[UR8][R14.64+0x600] ;  /* 0x000600080e147981 */ /* 0x000f22000c1e9900 */
[----:B------:R-:W-:-:S03]  /*0400*/  VIADD R11, R21, 0x400 ;  /* 0x00000400150b7836 */ /* 0x000fc60000000000 */
[----:B------:R0:W5:Y:S01]  /*0410*/  LDG.E.CONSTANT R28, desc[UR8][R14.64+0x400] ;  /* 0x000400080e1c7981 */ /* 0x000162000c1e9900 */
[----:B------:R-:W-:-:S04]  /*0420*/  IMAD.WIDE.U32 R8, R9, 0x4, R6 ;  /* 0x0000000409087825 */ /* 0x000fc800078e0006 */
[----:B------:R-:W-:Y:S01]  /*0430*/  IMAD R23, R21, 0x4, R12 ;  /* 0x0000000415177824 */ /* 0x000fe200078e020c */
[----:B------:R-:W5:Y:S01]  /*0440*/  LDG.E.CONSTANT R26, desc[UR8][R8.64] ;  /* 0x00000008081a7981 */ /* 0x000f62000c1e9900 */
[----:B------:R-:W-:-:S03]  /*0450*/  IMAD.WIDE.U32 R10, R11, 0x4, R6 ;  /* 0x000000040b0a7825 */ /* 0x000fc600078e0006 */
[----:B------:R-:W5:Y:S01]  /*0460*/  LDG.E.CONSTANT R18, desc[UR8][R8.64+0x200] ;  /* 0x0002000808127981 */ /* 0x000f62000c1e9900 */
[----:B0-----:R-:W-:-:S03]  /*0470*/  VIADD R15, R21, 0x600 ;  /* 0x00000600150f7836 */ /* 0x001fc60000000000 */
[----:B------:R-:W5:Y:S01]  /*0480*/  LDG.E.CONSTANT R22, desc[UR8][R8.64+0x400] ;  /* 0x0004000808167981 */ /* 0x000f62000c1e9900 */
[----:B------:R-:W-:-:S03]  /*0490*/  IMAD.WIDE.U32 R14, R15, 0x4, R6 ;  /* 0x000000040f0e7825 */ /* 0x000fc600078e0006 */
[----:B------:R-:W5:Y:S04]  /*04a0*/  LDG.E.CONSTANT R25, desc[UR8][R8.64+0x600] ;  /* 0x0006000808197981 */ /* 0x000f68000c1e9900 */
[----:B------:R-:W5:Y:S04]  /*04b0*/  LDG.E.CONSTANT R29, desc[UR8][R10.64+0x400] ;  /* 0x000400080a1d7981 */ /* 0x000f68000c1e9900 */
[----:B------:R-:W5:Y:S04]  /*04c0*/  LDG.E.CONSTANT R8, desc[UR8][R10.64] ;  /* 0x000000080a087981 */ /* 0x000f68000c1e9900 */
[----:B------:R-:W5:Y:S04]  /*04d0*/  LDG.E.CONSTANT R9, desc[UR8][R14.64] ;  /* 0x000000080e097981 */ /* 0x000f68000c1e9900 */
[----:B--2---:R0:W-:Y:S04]  /*04e0*/  STS [R23], R27 ;  /* 0x0000001b17007388 */ /* 0x0041e80000000800 */
[----:B---3--:R1:W-:Y:S04]  /*04f0*/  STS [R23+0x200], R24 ;  /* 0x0002001817007388 */ /* 0x0083e80000000800 */
[----:B----4-:R2:W-:Y:S04]  /*0500*/  STS [R23+0x600], R20 ;  /* 0x0006001417007388 */ /* 0x0105e80000000800 */
[----:B0-----:R-:W3:Y:S04]  /*0510*/  LDG.E.CONSTANT R27, desc[UR8][R10.64+0x200] ;  /* 0x000200080a1b7981 */ /* 0x001ee8000c1e9900 */
[----:B-1----:R-:W4:Y:S04]  /*0520*/  LDG.E.CONSTANT R24, desc[UR8][R14.64+0x400] ;  /* 0x000400080e187981 */ /* 0x002f28000c1e9900 */
[----:B--2---:R-:W2:Y:S04]  /*0530*/  LDG.E.CONSTANT R20, desc[UR8][R14.64+0x200] ;  /* 0x000200080e147981 */ /* 0x004ea8000c1e9900 */
[----:B------:R-:W2:Y:S04]  /*0540*/  LDG.E.CONSTANT R10, desc[UR8][R10.64+0x600] ;  /* 0x000600080a0a7981 */ /* 0x000ea8000c1e9900 */
[----:B------:R-:W2:Y:S01]  /*0550*/  LDG.E.CONSTANT R11, desc[UR8][R14.64+0x600] ;  /* 0x000600080e0b7981 */ /* 0x000ea2000c1e9900 */
[----:B------:R-:W-:-:S03]  /*0560*/  VIADD R21, R21, 0x800 ;  /* 0x0000080015157836 */ /* 0x000fc60000000000 */
[----:B-----5:R0:W-:Y:S04]  /*0570*/  STS [R23+0x400], R28 ;  /* 0x0004001c17007388 */ /* 0x0201e80000000800 */
[----:B------:R0:W-:Y:S04]  /*0580*/  STS [R23+0x800], R26 ;  /* 0x0008001a17007388 */ /* 0x0001e80000000800 */
[----:B------:R0:W-:Y:S04]  /*0590*/  STS [R23+0xa00], R18 ;  /* 0x000a001217007388 */ /* 0x0001e80000000800 */
[----:B------:R0:W-:Y:S04]  /*05a0*/  STS [R23+0xc00], R22 ;  /* 0x000c001617007388 */ /* 0x0001e80000000800 */
[----:B------:R0:W-:Y:S04]  /*05b0*/  STS [R23+0xe00], R25 ;  /* 0x000e001917007388 */ /* 0x0001e80000000800 */
[----:B------:R0:W-:Y:S04]  /*05c0*/  STS [R23+0x1000], R8 ;  /* 0x0010000817007388 */ /* 0x0001e80000000800 */
[----:B------:R0:W-:Y:S04]  /*05d0*/  STS [R23+0x1400], R29 ;  /* 0x0014001d17007388 */ /* 0x0001e80000000800 */
[----:B------:R0:W-:Y:S01]  /*05e0*/  STS [R23+0x1800], R9 ;  /* 0x0018000917007388 */ /* 0x0001e20000000800 */
[----:B------:R-:W-:-:S03]  /*05f0*/  ISETP.GE.AND P1, PT, R21, R16, PT ;  /* 0x000000101500720c */ /* 0x000fc60003f26270 */
[----:B---3--:R0:W-:Y:S04]  /*0600*/  STS [R23+0x1200], R27 ;  /* 0x0012001b17007388 */ /* 0x0081e80000000800 */
[----:B----4-:R0:W-:Y:S04]  /*0610*/  STS [R23+0x1c00], R24 ;  /* 0x001c001817007388 */ /* 0x0101e80000000800 */
[----:B--2---:R0:W-:Y:S04]  /*0620*/  STS [R23+0x1a00], R20 ;  /* 0x001a001417007388 */ /* 0x0041e80000000800 */
[----:B------:R0:W-:Y:S04]  /*0630*/  STS [R23+0x1600], R10 ;  /* 0x0016000a17007388 */ /* 0x0001e80000000800 */
[----:B------:R0:W-:Y:S01]  /*0640*/  STS [R23+0x1e00], R11 ;  /* 0x001e000b17007388 */ /* 0x0001e20000000800 */
[----:B------:R-:W-:Y:S05]  /*0650*/  @!P1 BRA `(.L_x_73) ;  /* 0xfffffffc00549947 */ /* 0x000fea000383ffff */
.L_x_72:
[----:B------:R-:W-:Y:S05]  /*0660*/  BSYNC.RECONVERGENT B1 ;  /* 0x0000000000017941 */ /* 0x000fea0003800200 */
.L_x_71:
[----:B0-----:R-:W-:Y:S01]  /*0670*/  IMAD.IADD R8, R17, 0x1, -R21 ;  /* 0x0000000111087824 */ /* 0x001fe200078e0a15 */
[----:B------:R-:W-:Y:S04]  /*0680*/  BSSY.RECONVERGENT B1, `(.L_x_74) ;  /* 0x0000019000017945 */ /* 0x000fe80003800200 */
[----:B------:R-:W-:-:S13]  /*0690*/  ISETP.GT.AND P1, PT, R8, 0x200, PT ;  /* 0x000002000800780c */ /* 0x000fda0003f24270 */
[----:B------:R-:W-:Y:S05]  /*06a0*/  @!P1 BRA `(.L_x_75) ;  /* 0x0000000000589947 */ /* 0x000fea0003800000 */
[C---:B------:R-:W-:Y:S02]  /*06b0*/  VIADD R9, R21.reuse, 0x200 ;  /* 0x0000020015097836 */ /* 0x040fe40000000000 */
[----:B------:R-:W-:-:S04]  /*06c0*/  IMAD.WIDE.U32 R10, R21, 0x4, R6 ;  /* 0x00000004150a7825 */ /* 0x000fc800078e0006 */
[----:B------:R-:W-:Y:S01]  /*06d0*/  IMAD.WIDE.U32 R8, R9, 0x4, R6 ;  /* 0x0000000409087825 */ /* 0x000fe200078e0006 */
[----:B------:R-:W2:Y:S04]  /*06e0*/  LDG.E.CONSTANT R14, desc[UR8][R10.64] ;  /* 0x000000080a0e7981 */ /* 0x000ea8000c1e9900 */
[----:B------:R-:W3:Y:S04]  /*06f0*/  LDG.E.CONSTANT R16, desc[UR8][R10.64+0x200] ;  /* 0x000200080a107981 */ /* 0x000ee8000c1e9900 */
[----:B------:R-:W4:Y:S04]  /*0700*/  LDG.E.CONSTANT R18, desc[UR8][R10.64+0x400] ;  /* 0x000400080a127981 */ /* 0x000f28000c1e9900 */
[----:B------:R-:W5:Y:S04]  /*0710*/  LDG.E.CONSTANT R20, desc[UR8][R10.64+0x600] ;  /* 0x000600080a147981 */ /* 0x000f68000c1e9900 */
[----:B------:R-:W5:Y:S04]  /*0720*/  LDG.E.CONSTANT R22, desc[UR8][R8.64] ;  /* 0x0000000808167981 */ /* 0x000f68000c1e9900 */
[----:B------:R-:W5:Y:S04]  /*0730*/  LDG.E.CONSTANT R24, desc[UR8][R8.64+0x200] ;  /* 0x0002000808187981 */ /* 0x000f68000c1e9900 */
[----:B------:R-:W5:Y:S04]  /*0740*/  LDG.E.CONSTANT R26, desc[UR8][R8.64+0x400] ;  /* 0x00040008081a7981 */ /* 0x000f68000c1e9900 */
[----:B------:R-:W5:Y:S01]  /*0750*/  LDG.E.CONSTANT R28, desc[UR8][R8.64+0x600] ;  /* 0x00060008081c7981 */ /* 0x000f62000c1e9900 */
[C---:B------:R-:W-:Y:S01]  /*0760*/  LEA R15, R21.reuse, R12, 0x2 ;  /* 0x0000000c150f7211 */ /* 0x040fe200078e10ff */
[----:B------:R-:W-:Y:S01]  /*0770*/  VIADD R21, R21, 0x400 ;  /* 0x0000040015157836 */ /* 0x000fe20000000000 */
[----:B------:R-:W-:-:S03]  /*0780*/  PLOP3.LUT P0, PT, PT, PT, PT, 0x8, 0x80 ;  /* 0x000000000080781c */ /* 0x000fc60003f0e170 */
[----:B--2---:R0:W-:Y:S04]  /*0790*/  STS [R15], R14 ;  /* 0x0000000e0f007388 */ /* 0x0041e80000000800 */
[----:B---3--:R0:W-:Y:S04]  /*07a0*/  STS [R15+0x200], R16 ;  /* 0x000200100f007388 */ /* 0x0081e80000000800 */
[----:B----4-:R0:W-:Y:S04]  /*07b0*/  STS [R15+0x400], R18 ;  /* 0x000400120f007388 */ /* 0x0101e80000000800 */
[----:B-----5:R0:W-:Y:S04]  /*07c0*/  STS [R15+0x600], R20 ;  /* 0x000600140f007388 */ /* 0x0201e80000000800 */
[----:B------:R0:W-:Y:S04]  /*07d0*/  STS [R15+0x800], R22 ;  /* 0x000800160f007388 */ /* 0x0001e80000000800 */
[----:B------:R0:W-:Y:S04]  /*07e0*/  STS [R15+0xa00], R24 ;  /* 0x000a00180f007388 */ /* 0x0001e80000000800 */
[----:B------:R0:W-:Y:S04]  /*07f0*/  STS [R15+0xc00], R26 ;  /* 0x000c001a0f007388 */ /* 0x0001e80000000800 */
[----:B------:R0:W-:Y:S02]  /*0800*/  STS [R15+0xe00], R28 ;  /* 0x000e001c0f007388 */ /* 0x0001e40000000800 */
.L_x_75:
[----:B------:R-:W-:Y:S05]  /*0810*/  BSYNC.RECONVERGENT B1 ;  /* 0x0000000000017941 */ /* 0x000fea0003800200 */
.L_x_74:
[----:B------:R-:W-:-:S13]  /*0820*/  ISETP.LT.OR P0, PT, R21, R17, P0 ;  /* 0x000000111500720c */ /* 0x000fda0000701670 */
[----:B------:R-:W-:Y:S05]  /*0830*/  @!P0 BRA `(.L_x_67) ;  /* 0x0000000000288947 */ /* 0x000fea0003800000 */
[----:B------:R-:W-:-:S05]  /*0840*/  IMAD.WIDE.U32 R6, R21, 0x4, R6 ;  /* 0x0000000415067825 */ /* 0x000fca00078e0006 */
[----:B------:R-:W2:Y:S04]  /*0850*/  LDG.E.CONSTANT R8, desc[UR8][R6.64] ;  /* 0x0000000806087981 */ /* 0x000ea8000c1e9900 */
[----:B------:R-:W3:Y:S04]  /*0860*/  LDG.E.CONSTANT R10, desc[UR8][R6.64+0x200] ;  /* 0x00020008060a7981 */ /* 0x000ee8000c1e9900 */
[----:B0-----:R-:W4:Y:S04]  /*0870*/  LDG.E.CONSTANT R14, desc[UR8][R6.64+0x400] ;  /* 0x00040008060e7981 */ /* 0x001f28000c1e9900 */
[----:B------:R-:W5:Y:S01]  /*0880*/  LDG.E.CONSTANT R16, desc[UR8][R6.64+0x600] ;  /* 0x0006000806107981 */ /* 0x000f62000c1e9900 */
[----:B------:R-:W-:-:S05]  /*0890*/  IMAD R9, R21, 0x4, R12 ;  /* 0x0000000415097824 */ /* 0x000fca00078e020c */
[----:B--2---:R1:W-:Y:S04]  /*08a0*/  STS [R9], R8 ;  /* 0x0000000809007388 */ /* 0x0043e80000000800 */
[----:B---3--:R1:W-:Y:S04]  /*08b0*/  STS [R9+0x200], R10 ;  /* 0x0002000a09007388 */ /* 0x0083e80000000800 */
[----:B----4-:R1:W-:Y:S04]  /*08c0*/  STS [R9+0x400], R14 ;  /* 0x0004000e09007388 */ /* 0x0103e80000000800 */
[----:B-----5:R1:W-:Y:S02]  /*08d0*/  STS [R9+0x600], R16 ;  /* 0x0006001009007388 */ /* 0x0203e40000000800 */
.L_x_67:
[----:B------:R-:W-:Y:S05]  /*08e0*/  BSYNC.RECONVERGENT B0 ;  /* 0x0000000000007941 */ /* 0x000fea0003800200 */
.L_x_66:
[----:B------:R-:W-:Y:S01]  /*08f0*/  ISETP.GE.AND P0, PT, R0, R19, PT ;  /* 0x000000130000720c */ /* 0x000fe20003f06270 */
[----:B------:R-:W-:-:S12]  /*0900*/  BSSY.RECONVERGENT B0, `(.L_x_76) ;  /* 0x000004c000007945 */ /* 0x000fd80003800200 */
[----:B------:R-:W-:Y:S05]  /*0910*/  @P0 BRA `(.L_x_77) ;  /* 0x0000000400280947 */ /* 0x000fea0003800000 */
[----:B------:R-:W-:Y:S01]  /*0920*/  LOP3.LUT R6, RZ, R0, RZ, 0x33, !PT ;  /* 0x00000000ff067212 */ /* 0x000fe200078e33ff */
[----:B------:R-:W-:Y:S04]  /*0930*/  BSSY.RECONVERGENT B1, `(.L_x_78) ;  /* 0x0000025000017945 */ /* 0x000fe80003800200 */
[----:B------:R-:W-:Y:S02]  /*0940*/  IMAD.IADD R7, R6, 0x1, R19 ;  /* 0x0000000106077824 */ /* 0x000fe400078e0213 */
[----:B------:R-:W-:-:S03]  /*0950*/  VIADD R19, R19, 0x3 ;  /* 0x0000000313137836 */ /* 0x000fc60000000000 */
[C---:B------:R-:W-:Y:S02]  /*0960*/  ISETP.GE.U32.AND P0, PT, R7.reuse, 0x780, PT ;  /* 0x000007800700780c */ /* 0x040fe40003f06070 */
[----:B------:R-:W-:Y:S02]  /*0970*/  SHF.R.S32.HI R6, RZ, 0x1f, R19 ;  /* 0x0000001fff067819 */ /* 0x000fe40000011413 */
[----:B-1----:R-:W-:Y:S02]  /*0980*/  LEA.HI R10, R7, 0x1, RZ, 0x19 ;  /* 0x00000001070a7811 */ /* 0x002fe400078fc8ff */
[----:B------:R-:W-:Y:S02]  /*0990*/  LEA.HI R6, R6, R19, RZ, 0x2 ;  /* 0x0000001306067211 */ /* 0x000fe400078f10ff */
[----:B0-----:R-:W-:Y:S02]  /*09a0*/  LOP3.LUT R14, R10, 0xf, RZ, 0xc0, !PT ;  /* 0x0000000f0a0e7812 */ /* 0x001fe400078ec0ff */
[----:B------:R-:W-:Y:S01]  /*09b0*/  LOP3.LUT R7, R6, 0xfffffffc, RZ, 0xc0, !PT ;  /* 0xfffffffc06077812 */ /* 0x000fe200078ec0ff */
[----:B------:R-:W-:Y:S01]  /*09c0*/  IMAD.MOV.U32 R6, RZ, RZ, R0 ;  /* 0x000000ffff067224 */ /* 0x000fe200078e0000 */
[----:B------:R-:W-:-:S03]  /*09d0*/  ISETP.NE.AND P1, PT, R14, RZ, PT ;  /* 0x000000ff0e00720c */ /* 0x000fc60003f25270 */
[----:B------:R-:W-:Y:S01]  /*09e0*/  IMAD.IADD R7, R12, 0x1, R7 ;  /* 0x000000010c077824 */ /* 0x000fe200078e0207 */
[----:B------:R-:W-:Y:S09]  /*09f0*/  @!P0 BRA `(.L_x_79) ;  /* 0x0000000000608947 */ /* 0x000ff20003800000 */
[----:B------:R-:W-:Y:S01]  /*0a00*/  HFMA2 R8, -RZ, RZ, 0, 0 ;  /* 0x00000000ff087431 */ /* 0x000fe200000001ff */
[----:B------:R-:W-:Y:S01]  /*0a10*/  LOP3.LUT R11, R10, 0x3fffff0, RZ, 0xc0, !PT ;  /* 0x03fffff00a0b7812 */ /* 0x000fe200078ec0ff */
[----:B------:R-:W-:-:S07]  /*0a20*/  IMAD.MOV.U32 R6, RZ, RZ, R0 ;  /* 0x000000ffff067224 */ /* 0x000fce00078e0000 */
.L_x_80:
[----:B0-----:R-:W-:Y:S02]  /*0a30*/  IMAD R9, R6, 0x4, R7 ;  /* 0x0000000406097824 */ /* 0x001fe400078e0207 */
[----:B------:R-:W-:Y:S02]  /*0a40*/  VIADD R8, R8, 0x10 ;  /* 0x0000001008087836 */ /* 0x000fe40000000000 */
[----:B------:R-:W-:Y:S01]  /*0a50*/  VIADD R6, R6, 0x800 ;  /* 0x0000080006067836 */ /* 0x000fe20000000000 */
[----:B------:R0:W-:Y:S02]  /*0a60*/  STS [R9], RZ ;  /* 0x000000ff09007388 */ /* 0x0001e40000000800 */
[----:B------:R-:W-:Y:S02]  /*0a70*/  ISETP.NE.AND P0, PT, R8, R11, PT ;  /* 0x0000000b0800720c */ /* 0x000fe40003f05270 */
[----:B------:R0:W-:Y:S04]  /*0a80*/  STS [R9+0x200], RZ ;  /* 0x000200ff09007388 */ /* 0x0001e80000000800 */
        /* <DEDUP_REMOVED lines=13> */
[----:B------:R0:W-:Y:S01]  /*0b60*/  STS [R9+0x1e00], RZ ;  /* 0x001e00ff09007388 */ /* 0x0001e20000000800 */
[----:B------:R-:W-:Y:S05]  /*0b70*/  @P0 BRA `(.L_x_80) ;  /* 0xfffffffc00ac0947 */ /* 0x000fea000383ffff */
.L_x_79:
[----:B------:R-:W-:Y:S05]  /*0b80*/  BSYNC.RECONVERGENT B1 ;  /* 0x0000000000017941 */ /* 0x000fea0003800200 */
.L_x_78:
[----:B------:R-:W-:Y:S05]  /*0b90*/  @!P1 BRA `(.L_x_77) ;  /* 0x0000000000889947 */ /* 0x000fea0003800000 */
[----:B------:R-:W-:Y:S01]  /*0ba0*/  ISETP.GE.U32.AND P0, PT, R14, 0x8, PT ;  /* 0x000000080e00780c */ /* 0x000fe20003f06070 */
[----:B------:R-:W-:Y:S01]  /*0bb0*/  BSSY.RECONVERGENT B1, `(.L_x_81) ;  /* 0x000000e000017945 */ /* 0x000fe20003800200 */
[----:B0-----:R-:W-:-:S04]  /*0bc0*/  LOP3.LUT R9, R10, 0x7, RZ, 0xc0, !PT ;  /* 0x000000070a097812 */ /* 0x001fc800078ec0ff */
[----:B------:R-:W-:-:S07]  /*0bd0*/  ISETP.NE.AND P1, PT, R9, RZ, PT ;  /* 0x000000ff0900720c */ /* 0x000fce0003f25270 */
[----:B------:R-:W-:Y:S06]  /*0be0*/  @!P0 BRA `(.L_x_82) ;  /* 0x0000000000288947 */ /* 0x000fec0003800000 */
[C---:B------:R-:W-:Y:S02]  /*0bf0*/  IMAD R8, R6.reuse, 0x4, R7 ;  /* 0x0000000406087824 */ /* 0x040fe400078e0207 */
[----:B------:R-:W-:-:S03]  /*0c00*/  VIADD R6, R6, 0x400 ;  /* 0x0000040006067836 */ /* 0x000fc60000000000 */
[----:B------:R0:W-:Y:S04]  /*0c10*/  STS [R8], RZ ;  /* 0x000000ff08007388 */ /* 0x0001e80000000800 */
[----:B------:R0:W-:Y:S04]  /*0c20*/  STS [R8+0x200], RZ ;  /* 0x000200ff08007388 */ /* 0x0001e80000000800 */
[----:B------:R0:W-:Y:S04]  /*0c30*/  STS [R8+0x400], RZ ;  /* 0x000400ff08007388 */ /* 0x0001e80000000800 */
[----:B------:R0:W-:Y:S04]  /*0c40*/  STS [R8+0x600], RZ ;  /* 0x000600ff08007388 */ /* 0x0001e80000000800 */
[----:B------:R0:W-:Y:S04]  /*0c50*/  STS [R8+0x800], RZ ;  /* 0x000800ff08007388 */ /* 0x0001e80000000800 */
[----:B------:R0:W-:Y:S04]  /*0c60*/  STS [R8+0xa00], RZ ;  /* 0x000a00ff08007388 */ /* 0x0001e80000000800 */
[----:B------:R0:W-:Y:S04]  /*0c70*/  STS [R8+0xc00], RZ ;  /* 0x000c00ff08007388 */ /* 0x0001e80000000800 */
[----:B------:R0:W-:Y:S02]  /*0c80*/  STS [R8+0xe00], RZ ;  /* 0x000e00ff08007388 */ /* 0x0001e40000000800 */
.L_x_82:
[----:B------:R-:W-:Y:S05]  /*0c90*/  BSYNC.RECONVERGENT B1 ;  /* 0x0000000000017941 */ /* 0x000fea0003800200 */
.L_x_81:
[----:B------:R-:W-:Y:S05]  /*0ca0*/  @!P1 BRA `(.L_x_77) ;  /* 0x0000000000449947 */ /* 0x000fea0003800000 */
[----:B------:R-:W-:Y:S02]  /*0cb0*/  ISETP.GE.U32.AND P0, PT, R9, 0x4, PT ;  /* 0x000000040900780c */ /* 0x000fe40003f06070 */
[----:B------:R-:W-:-:S04]  /*0cc0*/  LOP3.LUT R9, R10, 0x3, RZ, 0xc0, !PT ;  /* 0x000000030a097812 */ /* 0x000fc800078ec0ff */
[----:B------:R-:W-:-:S07]  /*0cd0*/  ISETP.NE.AND P1, PT, R9, RZ, PT ;  /* 0x000000ff0900720c */ /* 0x000fce0003f25270 */
[C---:B0-----:R-:W-:Y:S01]  /*0ce0*/  @P0 LEA R8, R6.reuse, R7, 0x2 ;  /* 0x0000000706080211 */ /* 0x041fe200078e10ff */
[----:B------:R-:W-:-:S04]  /*0cf0*/  @P0 VIADD R6, R6, 0x200 ;  /* 0x0000020006060836 */ /* 0x000fc80000000000 */
[----:B------:R2:W-:Y:S04]  /*0d00*/  @P0 STS [R8], RZ ;  /* 0x000000ff08000388 */ /* 0x0005e80000000800 */
[----:B------:R2:W-:Y:S04]  /*0d10*/  @P0 STS [R8+0x200], RZ ;  /* 0x000200ff08000388 */ /* 0x0005e80000000800 */
[----:B------:R2:W-:Y:S04]  /*0d20*/  @P0 STS [R8+0x400], RZ ;  /* 0x000400ff08000388 */ /* 0x0005e80000000800 */
[----:B------:R2:W-:Y:S01]  /*0d30*/  @P0 STS [R8+0x600], RZ ;  /* 0x000600ff08000388 */ /* 0x0005e20000000800 */
[----:B------:R-:W-:Y:S05]  /*0d40*/  @!P1 BRA `(.L_x_77) ;  /* 0x00000000001c9947 */ /* 0x000fea0003800000 */
[----:B--2---:R-:W-:-:S07]  /*0d50*/  IMAD.MOV.U32 R8, RZ, RZ, RZ ;  /* 0x000000ffff087224 */ /* 0x004fce00078e00ff */
.L_x_83:
[----:B------:R-:W-:Y:S02]  /*0d60*/  IMAD R10, R6, 0x4, R7 ;  /* 0x00000004060a7824 */ /* 0x000fe400078e0207 */
[----:B------:R-:W-:Y:S02]  /*0d70*/  VIADD R8, R8, 0x1 ;  /* 0x0000000108087836 */ /* 0x000fe40000000000 */
[----:B------:R-:W-:Y:S01]  /*0d80*/  VIADD R6, R6, 0x80 ;  /* 0x0000008006067836 */ /* 0x000fe20000000000 */
[----:B------:R3:W-:Y:S02]  /*0d90*/  STS [R10], RZ ;  /* 0x000000ff0a007388 */ /* 0x0007e40000000800 */
[----:B------:R-:W-:-:S13]  /*0da0*/  ISETP.NE.AND P0, PT, R8, R9, PT ;  /* 0x000000090800720c */ /* 0x000fda0003f05270 */
[----:B---3--:R-:W-:Y:S05]  /*0db0*/  @P0 BRA `(.L_x_83) ;  /* 0xfffffffc00e80947 */ /* 0x008fea000383ffff */
.L_x_77:
[----:B------:R-:W-:Y:S05]  /*0dc0*/  BSYNC.RECONVERGENT B0 ;  /* 0x0000000000007941 */ /* 0x000fea0003800200 */
.L_x_76:
[----:B------:R-:W-:Y:S01]  /*0dd0*/  BAR.SYNC.DEFER_BLOCKING 0x0 ;  /* 0x0000000000007b1d */ /* 0x000fe20000010000 */
[----:B------:R-:W-:Y:S01]  /*0de0*/  ISETP.GE.AND P0, PT, R0, R13, PT ;  /* 0x0000000d0000720c */ /* 0x000fe20003f06270 */
[----:B01----:R-:W-:-:S04]  /*0df0*/  IMAD.MOV.U32 R14, RZ, RZ, -0x800001 ;  /* 0xff7fffffff0e7424 */ /* 0x003fc800078e00ff */
[----:B------:R-:W-:Y:S08]  /*0e00*/  BSSY.RECONVERGENT B0, `(.L_x_84) ;  /* 0x0000042000007945 */ /* 0x000ff00003800200 */
[----:B------:R-:W-:Y:S05]  /*0e10*/  @P0 BRA `(.L_x_85) ;  /* 0x0000000400000947 */ /* 0x000fea0003800000 */
[C---:B------:R-:W-:Y:S01]  /*0e20*/  IADD3 R6, PT, PT, R17.reuse, -0x1, RZ ;  /* 0xffffffff11067810 */ /* 0x040fe20007ffe0ff */
[----:B------:R-:W-:Y:S01]  /*0e30*/  IMAD.MOV.U32 R14, RZ, RZ, -0x800001 ;  /* 0xff7fffffff0e7424 */ /* 0x000fe200078e00ff */
[C---:B------:R-:W-:Y:S01]  /*0e40*/  LOP3.LUT R15, R17.reuse, 0x3, RZ, 0xc0, !PT ;  /* 0x00000003110f7812 */ /* 0x040fe200078ec0ff */
[----:B------:R-:W-:Y:S01]  /*0e50*/  IMAD.MOV.U32 R16, RZ, RZ, R0 ;  /* 0x000000ffff107224 */ /* 0x000fe200078e0000 */
[----:B------:R-:W-:Y:S02]  /*0e60*/  ISETP.GE.U32.AND P0, PT, R6, 0x3, PT ;  /* 0x000000030600780c */ /* 0x000fe40003f06070 */
[----:B------:R-:W-:-:S11]  /*0e70*/  LOP3.LUT R17, R17, 0x1ffffffc, RZ, 0xc0, !PT ;  /* 0x1ffffffc11117812 */ /* 0x000fd600078ec0ff */
.L_x_90:
[----:B------:R-:W0:Y:S01]  /*0e80*/  LDCU UR5, c[0x0][0x3b0] ;  /* 0x00007600ff0577ac */ /* 0x000e220008000800 */
[----:B------:R-:W-:Y:S01]  /*0e90*/  IMAD.MOV.U32 R13, RZ, RZ, RZ ;  /* 0x000000ffff0d7224 */ /* 0x000fe200078e00ff */
[----:B0-----:R-:W-:-:S09]  /*0ea0*/  UISETP.GE.AND UP0, UPT, UR5, 0x4, UPT ;  /* 0x000000040500788c */ /* 0x001fd2000bf06270 */
[----:B------:R-:W-:Y:S05]  /*0eb0*/  BRA.U !UP0, `(.L_x_86) ;  /* 0x0000000108a47547 */ /* 0x000fea000b800000 */
[----:B------:R-:W0:Y:S01]  /*0ec0*/  LDCU.64 UR6, c[0x0][0x388] ;  /* 0x00007100ff0677ac */ /* 0x000e220008000a00 */
[----:B------:R-:W-:Y:S02]  /*0ed0*/  IMAD R7, R16, UR5, RZ ;  /* 0x0000000510077c24 */ /* 0x000fe4000f8e02ff */
[----:B------:R-:W-:Y:S02]  /*0ee0*/  IMAD.MOV.U32 R9, RZ, RZ, RZ ;  /* 0x000000ffff097224 */ /* 0x000fe400078e00ff */
[----:B------:R-:W-:Y:S01]  /*0ef0*/  IMAD.MOV.U32 R13, RZ, RZ, RZ ;  /* 0x000000ffff0d7224 */ /* 0x000fe200078e00ff */
[----:B--2---:R-:W-:Y:S02]  /*0f00*/  SHF.R.S32.HI R8, RZ, 0x1f, R7 ;  /* 0x0000001fff087819 */ /* 0x004fe40000011407 */
[----:B0-----:R-:W-:-:S04]  /*0f10*/  IADD3 R6, P1, P2, R7, UR6, R2 ;  /* 0x0000000607067c10 */ /* 0x001fc8000fa3e002 */
[----:B------:R-:W-:Y:S01]  /*0f20*/  IADD3.X R7, PT, PT, R8, UR7, R5, P1, P2 ;  /* 0x0000000708077c10 */ /* 0x000fe20008fe4405 */
[----:B------:R-:W-:Y:S08]  /*0f30*/  @!P0 BRA `(.L_x_87) ;  /* 0x0000000000448947 */ /* 0x000ff00003800000 */
[----:B------:R-:W-:Y:S01]  /*0f40*/  IMAD.MOV.U32 R21, RZ, RZ, RZ ;  /* 0x000000ffff157224 */ /* 0x000fe200078e00ff */
[----:B------:R-:W-:-:S07]  /*0f50*/  MOV R13, RZ ;  /* 0x000000ff000d7202 */ /* 0x000fce0000000f00 */
.L_x_88:
[----:B------:R-:W-:-:S05]  /*0f60*/  IMAD.WIDE.U32 R18, R21, 0x4, R6 ;  /* 0x0000000415127825 */ /* 0x000fca00078e0006 */
[----:B------:R-:W2:Y:S04]  /*0f70*/  LDG.E.CONSTANT R20, desc[UR8][R18.64] ;  /* 0x0000000812147981 */ /* 0x000ea8000c1e9900 */
[----:B------:R-:W3:Y:S04]  /*0f80*/  LDG.E.CONSTANT R22, desc[UR8][R18.64+0x4] ;  /* 0x0000040812167981 */ /* 0x000ee8000c1e9900 */
[----:B------:R-:W4:Y:S04]  /*0f90*/  LDG.E.CONSTANT R23, desc[UR8][R18.64+0x8] ;  /* 0x0000080812177981 */ /* 0x000f28000c1e9900 */
[----:B------:R-:W5:Y:S01]  /*0fa0*/  LDG.E.CONSTANT R24, desc[UR8][R18.64+0xc] ;  /* 0x00000c0812187981 */ /* 0x000f62000c1e9900 */
[----:B------:R-:W-:-:S02]  /*0fb0*/  IMAD R8, R21, 0x4, R12 ;  /* 0x0000000415087824 */ /* 0x000fc400078e020c */
[----:B------:R-:W-:-:S04]  /*0fc0*/  VIADD R21, R21, 0x4 ;  /* 0x0000000415157836 */ /* 0x000fc80000000000 */
[----:B------:R-:W2:Y:S01]  /*0fd0*/  LDS.128 R8, [R8] ;  /* 0x0000000008087984 */ /* 0x000ea20000000c00 */
[----:B------:R-:W-:Y:S01]  /*0fe0*/  ISETP.NE.AND P1, PT, R21, R17, PT ;  /* 0x000000111500720c */ /* 0x000fe20003f25270 */
[----:B--2---:R-:W-:-:S04]  /*0ff0*/  IDP.4A.S8.S8 R20, R8, R20, R13 ;  /* 0x0000001408147226 */ /* 0x004fc8000000060d */
[----:B---3--:R-:W-:-:S04]  /*1000*/  IDP.4A.S8.S8 R9, R9, R22, R20 ;  /* 0x0000001609097226 */ /* 0x008fc80000000614 */
[----:B----4-:R-:W-:-:S04]  /*1010*/  IDP.4A.S8.S8 R10, R10, R23, R9 ;  /* 0x000000170a0a7226 */ /* 0x010fc80000000609 */
[----:B-----5:R-:W-:Y:S01]  /*1020*/  IDP.4A.S8.S8 R13, R11, R24, R10 ;  /* 0x000000180b0d7226 */ /* 0x020fe2000000060a */
[----:B------:R-:W-:Y:S06]  /*1030*/  @P1 BRA `(.L_x_88) ;  /* 0xfffffffc00c81947 */ /* 0x000fec000383ffff */
[----:B------:R-:W-:-:S07]  /*1040*/  IMAD.MOV.U32 R9, RZ, RZ, R17 ;  /* 0x000000ffff097224 */ /* 0x000fce00078e0011 */
.L_x_87:
[----:B------:R-:W-:-:S13]  /*1050*/  ISETP.NE.AND P1, PT, R15, RZ, PT ;  /* 0x000000ff0f00720c */ /* 0x000fda0003f25270 */
[----:B------:R-:W-:Y:S05]  /*1060*/  @!P1 BRA `(.L_x_89) ;  /* 0x0000000000349947 */ /* 0x000fea0003800000 */
[----:B------:R-:W-:-:S05]  /*1070*/  IMAD.WIDE.U32 R6, R9, 0x4, R6 ;  /* 0x0000000409067825 */ /* 0x000fca00078e0006 */
[----:B------:R-:W2:Y:S01]  /*1080*/  LDG.E.CONSTANT R18, desc[UR8][R6.64] ;  /* 0x0000000806127981 */ /* 0x000ea2000c1e9900 */
[----:B------:R-:W-:Y:S01]  /*1090*/  IMAD R8, R9, 0x4, R12 ;  /* 0x0000000409087824 */ /* 0x000fe200078e020c */
[----:B------:R-:W-:-:S05]  /*10a0*/  ISETP.NE.AND P1, PT, R15, 0x1, PT ;  /* 0x000000010f00780c */ /* 0x000fca0003f25270 */
[----:B------:R-:W2:Y:S02]  /*10b0*/  LDS.128 R8, [R8] ;  /* 0x0000000008087984 */ /* 0x000ea40000000c00 */
[----:B--2---:R-:W-:-:S06]  /*10c0*/  IDP.4A.S8.S8 R13, R8, R18, R13 ;  /* 0x00000012080d7226 */ /* 0x004fcc000000060d */
[----:B------:R-:W-:Y:S05]  /*10d0*/  @!P1 BRA `(.L_x_89) ;  /* 0x0000000000189947 */ /* 0x000fea0003800000 */
[----:B------:R-:W2:Y:S01]  /*10e0*/  LDG.E.CONSTANT R8, desc[UR8][R6.64+0x4] ;  /* 0x0000040806087981 */ /* 0x000ea2000c1e9900 */
[----:B------:R-:W-:Y:S01]  /*10f0*/  ISETP.NE.AND P1, PT, R15, 0x2, PT ;  /* 0x000000020f00780c */ /* 0x000fe20003f25270 */
[----:B--2---:R-:W-:-:S12]  /*1100*/  IDP.4A.S8.S8 R13, R9, R8, R13 ;  /* 0x00000008090d7226 */ /* 0x004fd8000000060d */
[----:B------:R-:W-:Y:S05]  /*1110*/  @!P1 BRA `(.L_x_89) ;  /* 0x0000000000089947 */ /* 0x000fea0003800000 */
[----:B------:R-:W2:Y:S02]  /*1120*/  LDG.E.CONSTANT R6, desc[UR8][R6.64+0x8] ;  /* 0x0000080806067981 */ /* 0x000ea4000c1e9900 */
[----:B--2---:R-:W-:-:S07]  /*1130*/  IDP.4A.S8.S8 R13, R10, R6, R13 ;  /* 0x000000060a0d7226 */ /* 0x004fce000000060d */
.L_x_89:
[----:B------:R-:W-:-:S07]  /*1140*/  I2FP.F32.S32 R13, R13 ;  /* 0x0000000d000d7245 */ /* 0x000fce0000201400 */
.L_x_86:
[----:B------:R-:W0:Y:S01]  /*1150*/  LDCU.64 UR6, c[0x0][0x3a0] ;  /* 0x00007400ff0677ac */ /* 0x000e220008000a00 */
[C---:B------:R-:W-:Y:S01]  /*1160*/  LEA R6, R16.reuse, UR4, 0x2 ;  /* 0x0000000410067c11 */ /* 0x040fe2000f8e10ff */
[----:B------:R-:W-:Y:S01]  /*1170*/  VIADD R16, R16, 0x80 ;  /* 0x0000008010107836 */ /* 0x000fe20000000000 */
[----:B------:R-:W1:Y:S01]  /*1180*/  LDCU UR5, c[0x0][0x3b4] ;  /* 0x00007680ff0577ac */ /* 0x000e620008000800 */
[----:B0-----:R-:W-:Y:S01]  /*1190*/  FMUL R13, R13, UR6 ;  /* 0x000000060d0d7c20 */ /* 0x001fe20008400000 */
[----:B------:R-:W0:Y:S03]  /*11a0*/  LDCU UR6, c[0x0][0x3ac] ;  /* 0x00007580ff0677ac */ /* 0x000e260008000800 */
[----:B------:R-:W-:-:S04]  /*11b0*/  FMUL R13, R13, UR7 ;  /* 0x000000070d0d7c20 */ /* 0x000fc80008400000 */
[----:B-1----:R-:W-:-:S05]  /*11c0*/  FMUL R7, R13, UR5 ;  /* 0x000000050d077c20 */ /* 0x002fca0008400000 */
[----:B------:R1:W-:Y:S01]  /*11d0*/  STS [R6], R7 ;  /* 0x0000000706007388 */ /* 0x0003e20000000800 */
[----:B------:R-:W-:Y:S01]  /*11e0*/  FMNMX R14, R7, R14, !PT ;  /* 0x0000000e070e7209 */ /* 0x000fe20007800000 */
[----:B0-----:R-:W-:-:S05]  /*11f0*/  IMAD.U32 R13, RZ, RZ, UR6 ;  /* 0x00000006ff0d7e24 */ /* 0x001fca000f8e00ff */
[----:B------:R-:W-:-:S13]  /*1200*/  ISETP.GE.AND P1, PT, R16, R13, PT ;  /* 0x0000000d1000720c */ /* 0x000fda0003f26270 */
[----:B-1----:R-:W-:Y:S05]  /*1210*/  @!P1 BRA `(.L_x_90) ;  /* 0xfffffffc00189947 */ /* 0x002fea000383ffff */
.L_x_85:
[----:B------:R-:W-:Y:S05]  /*1220*/  BSYNC.RECONVERGENT B0 ;  /* 0x0000000000007941 */ /* 0x000fea0003800200 */
.L_x_84:
[----:B------:R-:W0:Y:S01]  /*1230*/  SHFL.DOWN PT, R7, R14, 0x10, 0x1f ;  /* 0x0a001f000e077f89 */ /* 0x000e2200000e0000 */
[----:B------:R-:W1:Y:S01]  /*1240*/  S2UR UR6, SR_CgaCtaId ;  /* 0x00000000000679c3 */ /* 0x000e620000008800 */
[----:B------:R-:W-:-:S07]  /*1250*/  UMOV UR5, 0x400 ;  /* 0x0000040000057882 */ /* 0x000fce0000000000 */
[----:B------:R-:W-:Y:S01]  /*1260*/  BAR.SYNC.DEFER_BLOCKING 0x0 ;  /* 0x0000000000007b1d */ /* 0x000fe20000010000 */
[----:B------:R-:W-:-:S05]  /*1270*/  ISETP.NE.AND P1, PT, R0, RZ, PT ;  /* 0x000000ff0000720c */ /* 0x000fca0003f25270 */
[----:B------:R-:W-:Y:S01]  /*1280*/  BSSY.RECONVERGENT B0, `(.L_x_91) ;  /* 0x0000072000007945 */ /* 0x000fe20003800200 */
[----:B0-----:R-:W-:Y:S01]  /*1290*/  FMNMX R7, R7, R14, !PT ;  /* 0x0000000e07077209 */ /* 0x001fe20007800000 */
[----:B-1----:R-:W-:-:S04]  /*12a0*/  ULEA UR5, UR6, UR5, 0x18 ;  /* 0x0000000506057291 */ /* 0x002fc8000f8ec0ff */
[----:B------:R-:W2:Y:S02]  /*12b0*/  SHFL.DOWN PT, R6, R7, 0x8, 0x1f ;  /* 0x09001f0007067f89 */ /* 0x000ea400000e0000 */
[----:B--2---:R-:W-:Y:S02]  /*12c0*/  FMNMX R8, R7, R6, !PT ;  /* 0x0000000607087209 */ /* 0x004fe40007800000 */
[----:B------:R-:W-:-:S03]  /*12d0*/  SHF.R.U32.HI R7, RZ, 0x3, R0 ;  /* 0x00000003ff077819 */ /* 0x000fc60000011600 */
[----:B------:R-:W0:Y:S01]  /*12e0*/  SHFL.DOWN PT, R9, R8, 0x4, 0x1f ;  /* 0x08801f0008097f89 */ /* 0x000e2200000e0000 */
[----:B------:R-:W-:Y:S02]  /*12f0*/  LOP3.LUT R7, R7, 0x7c, RZ, 0xc0, !PT ;  /* 0x0000007c07077812 */ /* 0x000fe400078ec0ff */
[----:B0-----:R-:W-:-:S05]  /*1300*/  FMNMX R9, R8, R9, !PT ;  /* 0x0000000908097209 */ /* 0x001fca0007800000 */
[----:B------:R-:W0:Y:S02]  /*1310*/  SHFL.DOWN PT, R6, R9, 0x2, 0x1f ;  /* 0x08401f0009067f89 */ /* 0x000e2400000e0000 */
[----:B0-----:R-:W-:Y:S02]  /*1320*/  FMNMX R10, R9, R6, !PT ;  /* 0x00000006090a7209 */ /* 0x001fe40007800000 */
[----:B------:R-:W-:-:S03]  /*1330*/  LOP3.LUT P0, R6, R0, 0x1f, RZ, 0xc0, !PT ;  /* 0x0000001f00067812 */ /* 0x000fc6000780c0ff */
[----:B------:R-:W0:Y:S02]  /*1340*/  SHFL.DOWN PT, R11, R10, 0x1, 0x1f ;  /* 0x08201f000a0b7f89 */ /* 0x000e2400000e0000 */
[----:B0-----:R-:W-:-:S08]  /*1350*/  FMNMX R12, R10, R11, !PT ;  /* 0x0000000b0a0c7209 */ /* 0x001fd00007800000 */
[----:B------:R-:W-:Y:S01]  /*1360*/  @!P0 STS [R7+UR5], R12 ;  /* 0x0000000c07008988 */ /* 0x000fe20008000805 */
[----:B------:R-:W-:Y:S01]  /*1370*/  BAR.SYNC.DEFER_BLOCKING 0x0 ;  /* 0x0000000000007b1d */ /* 0x000fe20000010000 */
[----:B------:R-:W-:-:S05]  /*1380*/  ISETP.GE.AND P0, PT, R0, R13, PT ;  /* 0x0000000d0000720c */ /* 0x000fca0003f06270 */
[----:B------:R-:W0:Y:S02]  /*1390*/  @!P1 LDS.128 R8, [UR5] ;  /* 0x00000005ff089984 */ /* 0x000e240008000c00 */
[----:B0-----:R-:W-:Y:S01]  /*13a0*/  @!P1 FMNMX3 R8, R8, R9, R10, !PT ;  /* 0x0000000908089276 */ /* 0x001fe2000780000a */
[----:B------:R-:W-:-:S03]  /*13b0*/  HFMA2 R10, -RZ, RZ, 0, 0 ;  /* 0x00000000ff0a7431 */ /* 0x000fc600000001ff */
[----:B------:R-:W-:-:S05]  /*13c0*/  @!P1 FMNMX R8, R8, R11, !PT ;  /* 0x0000000b08089209 */ /* 0x000fca0007800000 */
[----:B------:R0:W-:Y:S01]  /*13d0*/  @!P1 STS [UR5], R8 ;  /* 0x00000008ff009988 */ /* 0x0001e20008000805 */
[----:B------:R-:W-:Y:S06]  /*13e0*/  BAR.SYNC.DEFER_BLOCKING 0x0 ;  /* 0x0000000000007b1d */ /* 0x000fec0000010000 */
[----:B------:R-:W-:Y:S05]  /*13f0*/  @P0 BRA `(.L_x_92) ;  /* 0x0000000400680947 */ /* 0x000fea0003800000 */
[----:B------:R-:W1:Y:S01]  /*1400*/  LDS R9, [UR5] ;  /* 0x00000005ff097984 */ /* 0x000e620008000800 */
[----:B0-----:R-:W-:Y:S01]  /*1410*/  LOP3.LUT R8, RZ, R0, RZ, 0x33, !PT ;  /* 0x00000000ff087212 */ /* 0x001fe200078e33ff */
[----:B------:R-:W-:Y:S01]  /*1420*/  BSSY.RECONVERGENT B1, `(.L_x_93) ;  /* 0x0000020000017945 */ /* 0x000fe20003800200 */
[----:B------:R-:W-:-:S03]  /*1430*/  IMAD.MOV.U32 R10, RZ, RZ, RZ ;  /* 0x000000ffff0a7224 */ /* 0x000fc600078e00ff */
[----:B------:R-:W-:-:S05]  /*1440*/  IMAD.IADD R11, R8, 0x1, R13 ;  /* 0x00000001080b7824 */ /* 0x000fca00078e020d */
[C---:B------:R-:W-:Y:S02]  /*1450*/  LOP3.LUT R8, R11.reuse, 0x180, RZ, 0xc0, !PT ;  /* 0x000001800b087812 */ /* 0x040fe400078ec0ff */
[----:B------:R-:W-:Y:S02]  /*1460*/  ISETP.GE.U32.AND P1, PT, R11, 0x180, PT ;  /* 0x000001800b00780c */ /* 0x000fe40003f26070 */
[----:B------:R-:W-:Y:S01]  /*1470*/  ISETP.NE.AND P0, PT, R8, 0x180, PT ;  /* 0x000001800800780c */ /* 0x000fe20003f05270 */
[----:B------:R-:W-:-:S12]  /*1480*/  IMAD.MOV.U32 R8, RZ, RZ, R0 ;  /* 0x000000ffff087224 */ /* 0x000fd800078e0000 */
[----:B------:R-:W-:Y:S05]  /*1490*/  @!P0 BRA `(.L_x_94) ;  /* 0x0000000000608947 */ /* 0x000fea0003800000 */
[----:B------:R-:W-:Y:S01]  /*14a0*/  LEA.HI R11, R11, 0x1, RZ, 0x19 ;  /* 0x000000010b0b7811 */ /* 0x000fe200078fc8ff */
[----:B------:R-:W-:Y:S01]  /*14b0*/  IMAD.MOV.U32 R12, RZ, RZ, RZ ;  /* 0x000000ffff0c7224 */ /* 0x000fe200078e00ff */
[----:B------:R-:W-:Y:S01]  /*14c0*/  MOV R19, 0x3bbb989d ;  /* 0x3bbb989d00137802 */ /* 0x000fe20000000f00 */
[----:B------:R-:W-:Y:S01]  /*14d0*/  IMAD.MOV.U32 R10, RZ, RZ, RZ ;  /* 0x000000ffff0a7224 */ /* 0x000fe200078e00ff */
[----:B------:R-:W-:Y:S01]  /*14e0*/  LOP3.LUT R21, R11, 0x3, RZ, 0xc0, !PT ;  /* 0x000000030b157812 */ /* 0x000fe200078ec0ff */
[----:B------:R-:W-:Y:S02]  /*14f0*/  IMAD.MOV.U32 R8, RZ, RZ, R0 ;  /* 0x000000ffff087224 */ /* 0x000fe400078e0000 */
[----:B------:R-:W-:-:S07]  /*1500*/  IMAD.MOV.U32 R16, RZ, RZ, 0x437c0000 ;  /* 0x437c0000ff107424 */ /* 0x000fce00078e00ff */
.L_x_95:
[----:B0-----:R-:W-:Y:S01]  /*1510*/  LEA R11, R8, UR4, 0x2 ;  /* 0x00000004080b7c11 */ /* 0x001fe2000f8e10ff */
[----:B------:R-:W-:Y:S02]  /*1520*/  VIADD R12, R12, 0x1 ;  /* 0x000000010c0c7836 */ /* 0x000fe40000000000 */
[----:B------:R-:W-:Y:S02]  /*1530*/  VIADD R8, R8, 0x80 ;  /* 0x0000008008087836 */ /* 0x000fe40000000000 */
[----:B------:R-:W1:Y:S01]  /*1540*/  LDS R14, [R11] ;  /* 0x000000000b0e7984 */ /* 0x000e620000000800 */
[----:B------:R-:W-:Y:S01]  /*1550*/  ISETP.NE.AND P0, PT, R12, R21, PT ;  /* 0x000000150c00720c */ /* 0x000fe20003f05270 */
[----:B-1----:R-:W-:-:S04]  /*1560*/  FADD R14, -R9, R14 ;  /* 0x0000000e090e7221 */ /* 0x002fc80000000100 */
[----:B------:R-:W-:-:S04]  /*1570*/  FFMA.SAT R15, R14, R19, 0.5 ;  /* 0x3f0000000e0f7423 */ /* 0x000fc80000002013 */
[----:B------:R-:W-:-:S04]  /*1580*/  FFMA.RM R15, R15, R16, 12582913 ;  /* 0x4b4000010f0f7423 */ /* 0x000fc80000004010 */
[C---:B------:R-:W-:Y:S01]  /*1590*/  FADD R17, R15.reuse, -12583039 ;  /* 0xcb40007f0f117421 */ /* 0x040fe20000000000 */
[----:B------:R-:W-:-:S03]  /*15a0*/  IMAD.SHL.U32 R15, R15, 0x800000, RZ ;  /* 0x008000000f0f7824 */ /* 0x000fc600078e00ff */
[----:B------:R-:W-:-:S04]  /*15b0*/  FFMA R17, R14, 1.4426950216293334961, -R17 ;  /* 0x3fb8aa3b0e117823 */ /* 0x000fc80000000811 */
[----:B------:R-:W-:-:S04]  /*15c0*/  FFMA R17, R14, 1.925963033500011079e-08, R17 ;  /* 0x32a570600e117823 */ /* 0x000fc80000000011 */
[----:B------:R-:W0:Y:S02]  /*15d0*/  MUFU.EX2 R14, R17 ;  /* 0x00000011000e7308 */ /* 0x000e240000000800 */
[----:B0-----:R-:W-:-:S04]  /*15e0*/  FMUL R14, R15, R14 ;  /* 0x0000000e0f0e7220 */ /* 0x001fc80000400000 */
[----:B------:R-:W-:Y:S01]  /*15f0*/  FADD R10, R14, R10 ;  /* 0x0000000a0e0a7221 */ /* 0x000fe20000000000 */
[----:B------:R0:W-:Y:S01]  /*1600*/  STS [R11], R14 ;  /* 0x0000000e0b007388 */ /* 0x0001e20000000800 */
[----:B------:R-:W-:Y:S05]  /*1610*/  @P0 BRA `(.L_x_95) ;  /* 0xfffffffc00bc0947 */ /* 0x000fea000383ffff */
.L_x_94:
[----:B------:R-:W-:Y:S05]  /*1620*/  BSYNC.RECONVERGENT B1 ;  /* 0x0000000000017941 */ /* 0x000fea0003800200 */
.L_x_93:
[----:B------:R-:W-:Y:S05]  /*1630*/  @!P1 BRA `(.L_x_92) ;  /* 0x0000000000d89947 */ /* 0x000fea0003800000 */
.L_x_96:
[C---:B0--3--:R-:W-:Y:S01]  /*1640*/  LEA R11, R8.reuse, UR4, 0x2 ;  /* 0x00000004080b7c11 */ /* 0x049fe2000f8e10ff */
[----:B------:R-:W-:Y:S02]  /*1650*/  IMAD.MOV.U32 R12, RZ, RZ, 0x3bbb989d ;  /* 0x3bbb989dff0c7424 */ /* 0x000fe400078e00ff */
[----:B------:R-:W-:Y:S02]  /*1660*/  VIADD R8, R8, 0x200 ;  /* 0x0000020008087836 */ /* 0x000fe40000000000 */
[----:B------:R-:W1:Y:S03]  /*1670*/  LDS R14, [R11] ;  /* 0x000000000b0e7984 */ /* 0x000e660000000800 */
[----:B------:R-:W-:Y:S01]  /*1680*/  ISETP.GE.AND P0, PT, R8, R13, PT ;  /* 0x0000000d0800720c */ /* 0x000fe20003f06270 */
[----:B------:R-:W0:Y:S04]  /*1690*/  LDS R16, [R11+0x200] ;  /* 0x000200000b107984 */ /* 0x000e280000000800 */
[----:B------:R-:W2:Y:S04]  /*16a0*/  LDS R22, [R11+0x400] ;  /* 0x000400000b167984 */ /* 0x000ea80000000800 */
[----:B------:R-:W3:Y:S01]  /*16b0*/  LDS R18, [R11+0x600] ;  /* 0x000600000b127984 */ /* 0x000ee20000000800 */
[----:B-1----:R-:W-:Y:S01]  /*16c0*/  FADD R21, -R9, R14 ;  /* 0x0000000e09157221 */ /* 0x002fe20000000100 */
[----:B------:R-:W-:-:S03]  /*16d0*/  IMAD.MOV.U32 R14, RZ, RZ, 0x437c0000 ;  /* 0x437c0000ff0e7424 */ /* 0x000fc600078e00ff */
[----:B------:R-:W-:Y:S01]  /*16e0*/  FFMA.SAT R15, R21, R12, 0.5 ;  /* 0x3f000000150f7423 */ /* 0x000fe2000000200c */
[----:B0-----:R-:W-:-:S03]  /*16f0*/  FADD R19, -R9, R16 ;  /* 0x0000001009137221 */ /* 0x001fc60000000100 */
[----:B------:R-:W-:Y:S01]  /*1700*/  FFMA.RM R15, R15, R14, 12582913 ;  /* 0x4b4000010f0f7423 */ /* 0x000fe2000000400e */
[----:B------:R-:W-:Y:S01]  /*1710*/  FFMA.SAT R23, R19, R12, 0.5 ;  /* 0x3f00000013177423 */ /* 0x000fe2000000200c */
[----:B--2---:R-:W-:Y:S02]  /*1720*/  FADD R17, -R9, R22 ;  /* 0x0000001609117221 */ /* 0x004fe40000000100 */
[----:B------:R-:W-:Y:S01]  /*1730*/  FADD R20, R15, -12583039 ;  /* 0xcb40007f0f147421 */ /* 0x000fe20000000000 */
[----:B------:R-:W-:Y:S01]  /*1740*/  FFMA.RM R16, R23, R14, 12582913 ;  /* 0x4b40000117107423 */ /* 0x000fe2000000400e */
[----:B------:R-:W-:Y:S01]  /*1750*/  FFMA.SAT R23, R17, R12, 0.5 ;  /* 0x3f00000011177423 */ /* 0x000fe2000000200c */
[----:B------:R-:W-:Y:S01]  /*1760*/  SHF.L.U32 R15, R15, 0x17, RZ ;  /* 0x000000170f0f7819 */ /* 0x000fe200000006ff */
[----:B------:R-:W-:Y:S01]  /*1770*/  FFMA R20, R21, 1.4426950216293334961, -R20 ;  /* 0x3fb8aa3b15147823 */ /* 0x000fe20000000814 */
[----:B------:R-:W-:-:S03]  /*1780*/  FADD R22, R16, -12583039 ;  /* 0xcb40007f10167421 */ /* 0x000fc60000000000 */
[----:B------:R-:W-:Y:S01]  /*1790*/  FFMA R20, R21, 1.925963033500011079e-08, R20 ;  /* 0x32a5706015147823 */ /* 0x000fe20000000014 */
[----:B---3--:R-:W-:Y:S01]  /*17a0*/  FADD R21, -R9, R18 ;  /* 0x0000001209157221 */ /* 0x008fe20000000100 */
[----:B------:R-:W-:Y:S01]  /*17b0*/  FFMA.RM R18, R23, R14, 12582913 ;  /* 0x4b40000117127423 */ /* 0x000fe2000000400e */
[----:B------:R-:W-:Y:S02]  /*17c0*/  FFMA R22, R19, 1.4426950216293334961, -R22 ;  /* 0x3fb8aa3b13167823 */ /* 0x000fe40000000816 */
[----:B------:R-:W-:Y:S01]  /*17d0*/  FFMA.SAT R23, R21, R12, 0.5 ;  /* 0x3f00000015177423 */ /* 0x000fe2000000200c */
[C---:B------:R-:W-:Y:S01]  /*17e0*/  FADD R24, R18.reuse, -12583039 ;  /* 0xcb40007f12187421 */ /* 0x040fe20000000000 */
[----:B------:R-:W-:Y:S01]  /*17f0*/  FFMA R12, R19, 1.925963033500011079e-08, R22 ;  /* 0x32a57060130c7823 */ /* 0x000fe20000000016 */
[----:B------:R-:W0:Y:S01]  /*1800*/  MUFU.EX2 R20, R20 ;  /* 0x0000001400147308 */ /* 0x000e220000000800 */
[----:B------:R-:W-:Y:S01]  /*1810*/  FFMA.RM R14, R23, R14, 12582913 ;  /* 0x4b400001170e7423 */ /* 0x000fe2000000400e */
[----:B------:R-:W-:Y:S01]  /*1820*/  FFMA R24, R17, 1.4426950216293334961, -R24 ;  /* 0x3fb8aa3b11187823 */ /* 0x000fe20000000818 */
[----:B------:R-:W-:-:S02]  /*1830*/  IMAD.SHL.U32 R18, R18, 0x800000, RZ ;  /* 0x0080000012127824 */ /* 0x000fc400078e00ff */
[----:B------:R-:W-:Y:S01]  /*1840*/  FADD R22, R14, -12583039 ;  /* 0xcb40007f0e167421 */ /* 0x000fe20000000000 */
[----:B------:R-:W-:Y:S01]  /*1850*/  FFMA R24, R17, 1.925963033500011079e-08, R24 ;  /* 0x32a5706011187823 */ /* 0x000fe20000000018 */
[----:B------:R-:W-:Y:S01]  /*1860*/  IMAD.SHL.U32 R17, R16, 0x800000, RZ ;  /* 0x0080000010117824 */ /* 0x000fe200078e00ff */
[----:B------:R-:W1:Y:S01]  /*1870*/  MUFU.EX2 R12, R12 ;  /* 0x0000000c000c7308 */ /* 0x000e620000000800 */
[----:B------:R-:W-:Y:S01]  /*1880*/  FFMA R22, R21, 1.4426950216293334961, -R22 ;  /* 0x3fb8aa3b15167823 */ /* 0x000fe20000000816 */
[----:B------:R-:W-:-:S03]  /*1890*/  IMAD.SHL.U32 R14, R14, 0x800000, RZ ;  /* 0x008000000e0e7824 */ /* 0x000fc600078e00ff */
[----:B------:R-:W-:-:S03]  /*18a0*/  FFMA R22, R21, 1.925963033500011079e-08, R22 ;  /* 0x32a5706015167823 */ /* 0x000fc60000000016 */
[----:B------:R-:W2:Y:S01]  /*18b0*/  MUFU.EX2 R19, R24 ;  /* 0x0000001800137308 */ /* 0x000ea20000000800 */
[----:B0-----:R-:W-:-:S04]  /*18c0*/  FMUL R15, R15, R20 ;  /* 0x000000140f0f7220 */ /* 0x001fc80000400000 */
[----:B------:R-:W-:Y:S01]  /*18d0*/  FADD R10, R15, R10 ;  /* 0x0000000a0f0a7221 */ /* 0x000fe20000000000 */
[----:B------:R3:W-:Y:S02]  /*18e0*/  STS [R11], R15 ;  /* 0x0000000f0b007388 */ /* 0x0007e40000000800 */
[----:B------:R-:W0:Y:S01]  /*18f0*/  MUFU.EX2 R21, R22 ;  /* 0x0000001600157308 */ /* 0x000e220000000800 */
[----:B-1----:R-:W-:-:S04]  /*1900*/  FMUL R12, R17, R12 ;  /* 0x0000000c110c7220 */ /* 0x002fc80000400000 */
[----:B------:R-:W-:Y:S01]  /*1910*/  FADD R10, R10, R12 ;  /* 0x0000000c0a0a7221 */ /* 0x000fe20000000000 */
[----:B------:R3:W-:Y:S01]  /*1920*/  STS [R11+0x200], R12 ;  /* 0x0002000c0b007388 */ /* 0x0007e20000000800 */
[----:B--2---:R-:W-:-:S04]  /*1930*/  FMUL R18, R18, R19 ;  /* 0x0000001312127220 */ /* 0x004fc80000400000 */
[----:B------:R-:W-:Y:S01]  /*1940*/  FADD R10, R10, R18 ;  /* 0x000000120a0a7221 */ /* 0x000fe20000000000 */
[----:B------:R3:W-:Y:S01]  /*1950*/  STS [R11+0x400], R18 ;  /* 0x000400120b007388 */ /* 0x0007e20000000800 */
[----:B0-----:R-:W-:-:S04]  /*1960*/  FMUL R14, R14, R21 ;  /* 0x000000150e0e7220 */ /* 0x001fc80000400000 */
[----:B------:R-:W-:Y:S01]  /*1970*/  FADD R10, R10, R14 ;  /* 0x0000000e0a0a7221 */ /* 0x000fe20000000000 */
[----:B------:R3:W-:Y:S01]  /*1980*/  STS [R11+0x600], R14 ;  /* 0x0006000e0b007388 */ /* 0x0007e20000000800 */
[----:B------:R-:W-:Y:S05]  /*1990*/  @!P0 BRA `(.L_x_96) ;  /* 0xfffffffc00288947 */ /* 0x000fea000383ffff */
.L_x_92:
[----:B------:R-:W-:Y:S05]  /*19a0*/  BSYNC.RECONVERGENT B0 ;  /* 0x0000000000007941 */ /* 0x000fea0003800200 */
.L_x_91:
[----:B-1----:R-:W1:Y:S01]  /*19b0*/  SHFL.DOWN PT, R9, R10, 0x10, 0x1f ;  /* 0x0a001f000a097f89 */ /* 0x002e6200000e0000 */
[----:B------:R-:W-:Y:S01]  /*19c0*/  BAR.SYNC.DEFER_BLOCKING 0x0 ;  /* 0x0000000000007b1d */ /* 0x000fe20000010000 */
[----:B------:R-:W-:Y:S02]  /*19d0*/  ISETP.NE.AND P0, PT, R6, RZ, PT ;  /* 0x000000ff0600720c */ /* 0x000fe40003f05270 */
[C---:B------:R-:W-:Y:S02]  /*19e0*/  ISETP.NE.AND P1, PT, R0.reuse, RZ, PT ;  /* 0x000000ff0000720c */ /* 0x040fe40003f25270 */
[----:B------:R-:W-:Y:S01]  /*19f0*/  ISETP.GE.AND P3, PT, R0, R13, PT ;  /* 0x0000000d0000720c */ /* 0x000fe20003f66270 */
[----:B-1----:R-:W-:-:S05]  /*1a00*/  FADD R9, R9, R10 ;  /* 0x0000000a09097221 */ /* 0x002fca0000000000 */
[----:B0-----:R-:W0:Y:S02]  /*1a10*/  SHFL.DOWN PT, R8, R9, 0x8, 0x1f ;  /* 0x09001f0009087f89 */ /* 0x001e2400000e0000 */
[----:B0-----:R-:W-:-:S05]  /*1a20*/  FADD R8, R9, R8 ;  /* 0x0000000809087221 */ /* 0x001fca0000000000 */
[----:B---3--:R-:W0:Y:S02]  /*1a30*/  SHFL.DOWN PT, R11, R8, 0x4, 0x1f ;  /* 0x08801f00080b7f89 */ /* 0x008e2400000e0000 */
[----:B0-----:R-:W-:-:S05]  /*1a40*/  FADD R12, R8, R11 ;  /* 0x0000000b080c7221 */ /* 0x001fca0000000000 */
[----:B------:R-:W0:Y:S02]  /*1a50*/  SHFL.DOWN PT, R11, R12, 0x2, 0x1f ;  /* 0x08401f000c0b7f89 */ /* 0x000e2400000e0000 */
[----:B0-----:R-:W-:-:S05]  /*1a60*/  FADD R14, R12, R11 ;  /* 0x0000000b0c0e7221 */ /* 0x001fca0000000000 */
[----:B------:R-:W0:Y:S02]  /*1a70*/  SHFL.DOWN PT, R11, R14, 0x1, 0x1f ;  /* 0x08201f000e0b7f89 */ /* 0x000e2400000e0000 */
[----:B0-----:R-:W-:-:S05]  /*1a80*/  FADD R16, R14, R11 ;  /* 0x0000000b0e107221 */ /* 0x001fca0000000000 */
[----:B------:R-:W-:Y:S01]  /*1a90*/  @!P0 STS [R7+UR5+0x10], R16 ;  /* 0x0000101007008988 */ /* 0x000fe20008000805 */
[----:B------:R-:W-:Y:S06]  /*1aa0*/  BAR.SYNC.DEFER_BLOCKING 0x0 ;  /* 0x0000000000007b1d */ /* 0x000fec0000010000 */
[----:B------:R-:W0:Y:S02]  /*1ab0*/  @!P1 LDS.128 R8, [UR5+0x10] ;  /* 0x00001005ff089984 */ /* 0x000e240008000c00 */
[----:B0-----:R-:W-:-:S04]  /*1ac0*/  @!P1 FADD R8, RZ, R8 ;  /* 0x00000008ff089221 */ /* 0x001fc80000000000 */
[----:B------:R-:W-:-:S04]  /*1ad0*/  @!P1 FADD R9, R8, R9 ;  /* 0x0000000908099221 */ /* 0x000fc80000000000 */
[----:B------:R-:W-:-:S04]  /*1ae0*/  @!P1 FADD R10, R9, R10 ;  /* 0x0000000a090a9221 */ /* 0x000fc80000000000 */
[----:B------:R-:W-:-:S05]  /*1af0*/  @!P1 FADD R10, R10, R11 ;  /* 0x0000000b0a0a9221 */ /* 0x000fca0000000000 */
[----:B------:R-:W-:Y:S01]  /*1b00*/  @!P1 STS [UR5+0x10], R10 ;  /* 0x0000100aff009988 */ /* 0x000fe20008000805 */
[----:B------:R-:W-:Y:S06]  /*1b10*/  BAR.SYNC.DEFER_BLOCKING 0x0 ;  /* 0x0000000000007b1d */ /* 0x000fec0000010000 */
[----:B------:R-:W0:Y:S02]  /*1b20*/  LDS R6, [UR5+0x10] ;  /* 0x00001005ff067984 */ /* 0x000e240008000800 */
[----:B0-----:R-:W-:-:S05]  /*1b30*/  VIADD R8, R6, 0x1800000 ;  /* 0x0180000006087836 */ /* 0x001fca0000000000 */
[----:B------:R-:W-:-:S04]  /*1b40*/  LOP3.LUT R8, R8, 0x7f800000, RZ, 0xc0, !PT ;  /* 0x7f80000008087812 */ /* 0x000fc800078ec0ff */
[----:B------:R-:W-:-:S13]  /*1b50*/  ISETP.GT.U32.AND P0, PT, R8, 0x1ffffff, PT ;  /* 0x01ffffff0800780c */ /* 0x000fda0003f04070 */
[----:B------:R-:W-:Y:S05]  /*1b60*/  @P0 BRA `(.L_x_97) ;  /* 0x00000000000c0947 */ /* 0x000fea0003800000 */
[----:B------:R-:W-:-:S07]  /*1b70*/  MOV R8, 0x1b90 ;  /* 0x00001b9000087802 */ /* 0x000fce0000000f00 */
[----:B------:R-:W-:Y:S05]  /*1b80*/  CALL.REL.NOINC `($__internal_1_$__cuda_sm20_rcp_rn_f32_slowpath) ;  /* 0x0000001000947944 */ /* 0x000fea0003c00000 */
[----:B------:R-:W-:Y:S05]  /*1b90*/  BRA `(.L_x_98) ;  /* 0x0000000000107947 */ /* 0x000fea0003800000 */
.L_x_97:
[----:B------:R-:W0:Y:S02]  /*1ba0*/  MUFU.RCP R7, R6 ;  /* 0x0000000600077308 */ /* 0x000e240000001000 */
[----:B0-----:R-:W-:-:S04]  /*1bb0*/  FFMA R8, R6, R7, -1 ;  /* 0xbf80000006087423 */ /* 0x001fc80000000007 */
[----:B------:R-:W-:-:S04]  /*1bc0*/  FADD.FTZ R8, -R8, -RZ ;  /* 0x800000ff08087221 */ /* 0x000fc80000010100 */
[----:B------:R-:W-:-:S07]  /*1bd0*/  FFMA R7, R7, R8, R7 ;  /* 0x0000000807077223 */ /* 0x000fce0000000007 */
.L_x_98:
[----:B------:R-:W-:Y:S04]  /*1be0*/  BSSY.RECONVERGENT B0, `(.L_x_99) ;  /* 0x0000029000007945 */ /* 0x000fe80003800200 */
[----:B------:R-:W-:Y:S05]  /*1bf0*/  @P3 BRA `(.L_x_100) ;  /* 0x00000000009c3947 */ /* 0x000fea0003800000 */
[----:B------:R-:W0:Y:S01]  /*1c00*/  LDC R13, c[0x0][0x3ac] ;  /* 0x0000eb00ff0d7b82 */ /* 0x000e220000000800 */
[----:B------:R-:W-:Y:S01]  /*1c10*/  LOP3.LUT R6, RZ, R0, RZ, 0x33, !PT ;  /* 0x00000000ff067212 */ /* 0x000fe200078e33ff */
[----:B------:R-:W-:Y:S04]  /*1c20*/  BSSY.RECONVERGENT B1, `(.L_x_101) ;  /* 0x0000013000017945 */ /* 0x000fe80003800200 */
[----:B0-----:R-:W-:-:S05]  /*1c30*/  IMAD.IADD R8, R6, 0x1, R13 ;  /* 0x0000000106087824 */ /* 0x001fca00078e020d */
[C---:B------:R-:W-:Y:S02]  /*1c40*/  LOP3.LUT R6, R8.reuse, 0x180, RZ, 0xc0, !PT ;  /* 0x0000018008067812 */ /* 0x040fe400078ec0ff */
[----:B------:R-:W-:Y:S02]  /*1c50*/  ISETP.GE.U32.AND P1, PT, R8, 0x180, PT ;  /* 0x000001800800780c */ /* 0x000fe40003f26070 */
[----:B------:R-:W-:Y:S02]  /*1c60*/  ISETP.NE.AND P0, PT, R6, 0x180, PT ;  /* 0x000001800600780c */ /* 0x000fe40003f05270 */
[----:B------:R-:W-:-:S11]  /*1c70*/  MOV R6, R0 ;  /* 0x0000000000067202 */ /* 0x000fd60000000f00 */
[----:B------:R-:W-:Y:S05]  /*1c80*/  @!P0 BRA `(.L_x_102) ;  /* 0x0000000000308947 */ /* 0x000fea0003800000 */
[----:B------:R-:W-:Y:S01]  /*1c90*/  LEA.HI R8, R8, 0x1, RZ, 0x19 ;  /* 0x0000000108087811 */ /* 0x000fe200078fc8ff */
[----:B------:R-:W-:Y:S02]  /*1ca0*/  IMAD.MOV.U32 R9, RZ, RZ, RZ ;  /* 0x000000ffff097224 */ /* 0x000fe400078e00ff */
[----:B------:R-:W-:Y:S01]  /*1cb0*/  IMAD.MOV.U32 R6, RZ, RZ, R0 ;  /* 0x000000ffff067224 */ /* 0x000fe200078e0000 */
[----:B------:R-:W-:-:S07]  /*1cc0*/  LOP3.LUT R12, R8, 0x3, RZ, 0xc0, !PT ;  /* 0x00000003080c7812 */ /* 0x000fce00078ec0ff */
.L_x_103:
[C---:B0-----:R-:W-:Y:S01]  /*1cd0*/  LEA R8, R6.reuse, UR4, 0x2 ;  /* 0x0000000406087c11 */ /* 0x041fe2000f8e10ff */
[----:B------:R-:W-:Y:S02]  /*1ce0*/  VIADD R9, R9, 0x1 ;  /* 0x0000000109097836 */ /* 0x000fe40000000000 */
[----:B------:R-:W-:Y:S02]  /*1cf0*/  VIADD R6, R6, 0x80 ;  /* 0x0000008006067836 */ /* 0x000fe40000000000 */
[----:B------:R-:W0:Y:S01]  /*1d00*/  LDS R10, [R8] ;  /* 0x00000000080a7984 */ /* 0x000e220000000800 */
[----:B------:R-:W-:Y:S01]  /*1d10*/  ISETP.NE.AND P0, PT, R9, R12, PT ;  /* 0x0000000c0900720c */ /* 0x000fe20003f05270 */
[----:B0-----:R-:W-:-:S05]  /*1d20*/  FMUL R11, R10, R7 ;  /* 0x000000070a0b7220 */ /* 0x001fca0000400000 */
[----:B------:R0:W-:Y:S07]  /*1d30*/  STS [R8], R11 ;  /* 0x0000000b08007388 */ /* 0x0001ee0000000800 */
[----:B------:R-:W-:Y:S05]  /*1d40*/  @P0 BRA `(.L_x_103) ;  /* 0xfffffffc00e00947 */ /* 0x000fea000383ffff */
.L_x_102:
[----:B------:R-:W-:Y:S05]  /*1d50*/  BSYNC.RECONVERGENT B1 ;  /* 0x0000000000017941 */ /* 0x000fea0003800200 */
.L_x_101:
[----:B------:R-:W-:Y:S05]  /*1d60*/  @!P1 BRA `(.L_x_100) ;  /* 0x0000000000409947 */ /* 0x000fea0003800000 */
.L_x_104:
[C---:B-1----:R-:W-:Y:S01]  /*1d70*/  LEA R9, R6.reuse, UR4, 0x2 ;  /* 0x0000000406097c11 */ /* 0x042fe2000f8e10ff */
[----:B------:R-:W-:-:S04]  /*1d80*/  VIADD R6, R6, 0x200 ;  /* 0x0000020006067836 */ /* 0x000fc80000000000 */
[----:B0-----:R-:W0:Y:S01]  /*1d90*/  LDS R8, [R9] ;  /* 0x0000000009087984 */ /* 0x001e220000000800 */
[----:B------:R-:W-:-:S03]  /*1da0*/  ISETP.GE.AND P0, PT, R6, R13, PT ;  /* 0x0000000d0600720c */ /* 0x000fc60003f06270 */
        /* <DEDUP_REMOVED lines=12> */
.L_x_100:
[----:B------:R-:W-:Y:S05]  /*1e70*/  BSYNC.RECONVERGENT B0 ;  /* 0x0000000000007941 */ /* 0x000fea0003800200 */
.L_x_99:
[----:B------:R-:W2:Y:S01]  /*1e80*/  LDCU UR5, c[0x0][0x3b0] ;  /* 0x00007600ff0577ac */ /* 0x000ea20008000800 */
[----:B------:R-:W-:Y:S01]  /*1e90*/  BAR.SYNC.DEFER_BLOCKING 0x0 ;  /* 0x0000000000007b1d */ /* 0x000fe20000010000 */
[----:B--2---:R-:W-:-:S13]  /*1ea0*/  ISETP.GE.AND P0, PT, R0, UR5, PT ;  /* 0x0000000500007c0c */ /* 0x004fda000bf06270 */
[----:B------:R-:W-:Y:S05]  /*1eb0*/  @P0 EXIT ;  /* 0x000000000000094d */ /* 0x000fea0003800000 */
[----:B------:R-:W2:Y:S02]  /*1ec0*/  LDC R6, c[0x0][0x3ac] ;  /* 0x0000eb00ff067b82 */ /* 0x000ea40000000800 */
[----:B--2---:R-:W-:-:S13]  /*1ed0*/  ISETP.GE.AND P0, PT, R6, 0x1, PT ;  /* 0x000000010600780c */ /* 0x004fda0003f06270 */
[----:B------:R-:W-:Y:S05]  /*1ee0*/  @!P0 BRA `(.L_x_105) ;  /* 0x0000000800ac8947 */ /* 0x000fea0003800000 */
[----:B------:R-:W-:Y:S01]  /*1ef0*/  LOP3.LUT R6, R6, 0x7, RZ, 0xc0, !PT ;  /* 0x0000000706067812 */ /* 0x000fe200078ec0ff */
[----:B------:R-:W2:Y:S06]  /*1f00*/  LDCU.64 UR6, c[0x0][0x390] ;  /* 0x00007200ff0677ac */ /* 0x000eac0008000a00 */
.L_x_109:
[----:B---3--:R-:W3:Y:S01]  /*1f10*/  LDC R7, c[0x0][0x3ac] ;  /* 0x0000eb00ff077b82 */ /* 0x008ee20000000800 */
[----:B------:R-:W-:Y:S02]  /*1f20*/  HFMA2 R15, -RZ, RZ, 0, 0 ;  /* 0x00000000ff0f7431 */ /* 0x000fe400000001ff */
[----:B------:R-:W-:Y:S01]  /*1f30*/  IMAD.MOV.U32 R16, RZ, RZ, RZ ;  /* 0x000000ffff107224 */ /* 0x000fe200078e00ff */
[----:B---3--:R-:W-:-:S13]  /*1f40*/  ISETP.GE.U32.AND P0, PT, R7, 0x8, PT ;  /* 0x000000080700780c */ /* 0x008fda0003f06070 */
[----:B------:R-:W-:Y:S05]  /*1f50*/  @!P0 BRA `(.L_x_106) ;  /* 0x0000000400408947 */ /* 0x000fea0003800000 */
[----:B------:R-:W3:Y:S01]  /*1f60*/  S2UR UR5, SR_CgaCtaId ;  /* 0x00000000000579c3 */ /* 0x000ee20000008800 */
[----:B------:R-:W-:Y:S01]  /*1f70*/  UMOV UR4, 0x400 ;  /* 0x0000040000047882 */ /* 0x000fe20000000000 */
[----:B------:R-:W-:Y:S01]  /*1f80*/  LOP3.LUT R16, R7, 0x7ffffff8, RZ, 0xc0, !PT ;  /* 0x7ffffff807107812 */ /* 0x000fe200078ec0ff */
[----:B------:R-:W-:Y:S01]  /*1f90*/  UIADD3 UR4, UPT, UPT, UR4, 0x20, URZ ;  /* 0x0000002004047890 */ /* 0x000fe2000fffe0ff */
[----:B------:R-:W-:Y:S02]  /*1fa0*/  IMAD.MOV.U32 R15, RZ, RZ, RZ ;  /* 0x000000ffff0f7224 */ /* 0x000fe400078e00ff */
[----:B------:R-:W-:Y:S02]  /*1fb0*/  IMAD.MOV.U32 R26, RZ, RZ, R0 ;  /* 0x000000ffff1a7224 */ /* 0x000fe400078e0000 */
[----:B------:R-:W4:Y:S01]  /*1fc0*/  LDC R17, c[0x0][0x3b0] ;  /* 0x0000ec00ff117b82 */ /* 0x000f220000000800 */
[----:B------:R-:W-:Y:S01]  /*1fd0*/  IMAD.MOV R20, RZ, RZ, -R16 ;  /* 0x000000ffff147224 */ /* 0x000fe200078e0a10 */
[----:B---3--:R-:W-:-:S04]  /*1fe0*/  ULEA UR4, UR5, UR4, 0x18 ;  /* 0x0000000405047291 */ /* 0x008fc8000f8ec0ff */
[----:B------:R-:W-:Y:S01]  /*1ff0*/  UIADD3 UR4, UPT, UPT, UR4, 0x10, URZ ;  /* 0x0000001004047890 */ /* 0x000fe2000fffe0ff */
[----:B----4-:R-:W-:Y:S01]  /*2000*/  IMAD.IADD R19, R0, 0x1, R17 ;  /* 0x0000000100137824 */ /* 0x010fe200078e0211 */
[C---:B------:R-:W-:Y:S01]  /*2010*/  LEA R7, R17.reuse, R0, 0x1 ;  /* 0x0000000011077211 */ /* 0x040fe200078e08ff */
[C-C-:B------:R-:W-:Y:S02]  /*2020*/  IMAD R21, R17.reuse, 0x3, R0.reuse ;  /* 0x0000000311157824 */ /* 0x140fe400078e0200 */
[C-C-:B------:R-:W-:Y:S02]  /*2030*/  IMAD R22, R17.reuse, 0x4, R0.reuse ;  /* 0x0000000411167824 */ /* 0x140fe400078e0200 */
[C-C-:B------:R-:W-:Y:S02]  /*2040*/  IMAD R23, R17.reuse, 0x5, R0.reuse ;  /* 0x0000000511177824 */ /* 0x140fe400078e0200 */
[C-C-:B------:R-:W-:Y:S02]  /*2050*/  IMAD R24, R17.reuse, 0x6, R0.reuse ;  /* 0x0000000611187824 */ /* 0x140fe400078e0200 */
[----:B------:R-:W-:-:S02]  /*2060*/  IMAD R25, R17, 0x7, R0 ;  /* 0x0000000711197824 */ /* 0x000fc400078e0200 */
[----:B------:R-:W-:-:S07]  /*2070*/  IMAD.U32 R18, RZ, RZ, UR4 ;  /* 0x00000004ff127e24 */ /* 0x000fce000f8e00ff */
.L_x_107:
[----:B-1----:R-:W-:Y:S02]  /*2080*/  SHF.R.S32.HI R10, RZ, 0x1f, R26 ;  /* 0x0000001fff0a7819 */ /* 0x002fe4000001141a */
[----:B0-2---:R-:W-:-:S04]  /*2090*/  IADD3 R8, P0, P1, R26, UR6, R2 ;  /* 0x000000061a087c10 */ /* 0x005fc8000f91e002 */
[----:B------:R-:W-:-:S05]  /*20a0*/  IADD3.X R9, PT, PT, R10, UR7, R5, P0, P1 ;  /* 0x000000070a097c10 */ /* 0x000fca00087e2405 */
[----:B------:R0:W2:Y:S01]  /*20b0*/  LDG.E.U8.CONSTANT R27, desc[UR8][R8.64] ;  /* 0x00000008081b7981 */ /* 0x0000a2000c1e9100 */
[----:B------:R-:W-:Y:S02]  /*20c0*/  SHF.R.S32.HI R10, RZ, 0x1f, R19 ;  /* 0x0000001fff0a7819 */ /* 0x000fe40000011413 */
[----:B------:R-:W-:-:S04]  /*20d0*/  IADD3 R28, P0, P1, R19, UR6, R2 ;  /* 0x00000006131c7c10 */ /* 0x000fc8000f91e002 */
[----:B------:R-:W-:Y:S02]  /*20e0*/  IADD3.X R29, PT, PT, R10, UR7, R5, P0, P1 ;  /* 0x000000070a1d7c10 */ /* 0x000fe400087e2405 */
[----:B0-----:R-:W0:Y:S04]  /*20f0*/  LDS.128 R8, [R18+-0x10] ;  /* 0xfffff00012087984 */ /* 0x001e280000000c00 */
[----:B------:R1:W3:Y:S01]  /*2100*/  LDG.E.U8.CONSTANT R14, desc[UR8][R28.64] ;  /* 0x000000081c0e7981 */ /* 0x0002e2000c1e9100 */
[----:B------:R-:W-:Y:S02]  /*2110*/  SHF.R.S32.HI R13, RZ, 0x1f, R7 ;  /* 0x0000001fff0d7819 */ /* 0x000fe40000011407 */
[----:B------:R-:W-:-:S04]  /*2120*/  IADD3 R12, P0, P1, R7, UR6, R2 ;  /* 0x00000006070c7c10 */ /* 0x000fc8000f91e002 */
[----:B------:R-:W-:Y:S02]  /*2130*/  IADD3.X R13, PT, PT, R13, UR7, R5, P0, P1 ;  /* 0x000000070d0d7c10 */ /* 0x000fe400087e2405 */
[----:B-1----:R-:W-:Y:S01]  /*2140*/  IADD3 R28, P0, P1, R21, UR6, R2 ;  /* 0x00000006151c7c10 */ /* 0x002fe2000f91e002 */
[----:B--2---:R-:W0:Y:S02]  /*2150*/  I2F.S8 R27, R27 ;  /* 0x0000001b001b7306 */ /* 0x004e240000001400 */
[----:B0-----:R-:W-:Y:S02]  /*2160*/  FFMA R15, R8, R27, R15 ;  /* 0x0000001b080f7223 */ /* 0x001fe4000000000f */
[----:B------:R-:W2:Y:S04]  /*2170*/  LDG.E.U8.CONSTANT R27, desc[UR8][R12.64] ;  /* 0x000000080c1b7981 */ /* 0x000ea8000c1e9100 */
[----:B---3--:R-:W0:Y:S01]  /*2180*/  I2F.S8 R14, R14 ;  /* 0x0000000e000e7306 */ /* 0x008e220000001400 */
[----:B------:R-:W-:-:S04]  /*2190*/  SHF.R.S32.HI R8, RZ, 0x1f, R21 ;  /* 0x0000001fff087819 */ /* 0x000fc80000011415 */
[----:B------:R-:W-:Y:S02]  /*21a0*/  IADD3.X R29, PT, PT, R8, UR7, R5, P0, P1 ;  /* 0x00000007081d7c10 */ /* 0x000fe400087e2405 */
[----:B------:R-:W-:-:S03]  /*21b0*/  IADD3 R8, P0, P1, R22, UR6, R2 ;  /* 0x0000000616087c10 */ /* 0x000fc6000f91e002 */
[----:B------:R-:W3:Y:S01]  /*21c0*/  LDG.E.U8.CONSTANT R28, desc[UR8][R28.64] ;  /* 0x000000081c1c7981 */ /* 0x000ee2000c1e9100 */
[----:B0-----:R-:W-:Y:S01]  /*21d0*/  FFMA R15, R9, R14, R15 ;  /* 0x0000000e090f7223 */ /* 0x001fe2000000000f */
[----:B------:R-:W-:-:S04]  /*21e0*/  SHF.R.S32.HI R9, RZ, 0x1f, R22 ;  /* 0x0000001fff097819 */ /* 0x000fc80000011416 */
[----:B------:R-:W-:-:S05]  /*21f0*/  IADD3.X R9, PT, PT, R9, UR7, R5, P0, P1 ;  /* 0x0000000709097c10 */ /* 0x000fca00087e2405 */
[----:B------:R0:W4:Y:S02]  /*2200*/  LDG.E.U8.CONSTANT R29, desc[UR8][R8.64] ;  /* 0x00000008081d7981 */ /* 0x000124000c1e9100 */
[----:B0-----:R-:W-:Y:S01]  /*2210*/  IADD3 R8, P2, P3, R24, UR6, R2 ;  /* 0x0000000618087c10 */ /* 0x001fe2000fb5e002 */
[----:B--2---:R-:W0:Y:S02]  /*2220*/  I2F.S8 R27, R27 ;  /* 0x0000001b001b7306 */ /* 0x004e240000001400 */
[----:B0-----:R-:W-:Y:S02]  /*2230*/  FFMA R10, R10, R27, R15 ;  /* 0x0000001b0a0a7223 */ /* 0x001fe4000000000f */
[----:B------:R-:W0:Y:S04]  /*2240*/  LDS.128 R12, [R18] ;  /* 0x00000000120c7984 */ /* 0x000e280000000c00 */
[----:B---3--:R-:W1:Y:S08]  /*2250*/  I2F.S8 R28, R28 ;  /* 0x0000001c001c7306 */ /* 0x008e700000001400 */
[----:B----4-:R-:W0:Y:S01]  /*2260*/  I2F.S8 R29, R29 ;  /* 0x0000001d001d7306 */ /* 0x010e220000001400 */
[----:B-1----:R-:W-:Y:S01]  /*2270*/  FFMA R11, R11, R28, R10 ;  /* 0x0000001c0b0b7223 */ /* 0x002fe2000000000a */
[----:B------:R-:W-:-:S02]  /*2280*/  IADD3 R10, P0, P1, R23, UR6, R2 ;  /* 0x00000006170a7c10 */ /* 0x000fc4000f91e002 */
[----:B------:R-:W-:Y:S02]  /*2290*/  SHF.R.S32.HI R28, RZ, 0x1f, R24 ;  /* 0x0000001fff1c7819 */ /* 0x000fe40000011418 */
[----:B------:R-:W-:Y:S02]  /*22a0*/  SHF.R.S32.HI R27, RZ, 0x1f, R25 ;  /* 0x0000001fff1b7819 */ /* 0x000fe40000011419 */
[----:B------:R-:W-:-:S05]  /*22b0*/  IADD3.X R9, PT, PT, R28, UR7, R5, P2, P3 ;  /* 0x000000071c097c10 */ /* 0x000fca00097e6405 */
[----:B------:R-:W2:Y:S01]  /*22c0*/  LDG.E.U8.CONSTANT R8, desc[UR8][R8.64] ;  /* 0x0000000808087981 */ /* 0x000ea2000c1e9100 */
[----:B0-----:R-:W-:Y:S01]  /*22d0*/  FFMA R12, R12, R29, R11 ;  /* 0x0000001d0c0c7223 */ /* 0x001fe2000000000b */
[----:B------:R-:W-:-:S04]  /*22e0*/  SHF.R.S32.HI R11, RZ, 0x1f, R23 ;  /* 0x0000001fff0b7819 */ /* 0x000fc80000011417 */
[----:B------:R-:W-:Y:S02]  /*22f0*/  IADD3.X R11, PT, PT, R11, UR7, R5, P0, P1 ;  /* 0x000000070b0b7c10 */ /* 0x000fe400087e2405 */
[----:B------:R-:W-:-:S03]  /*2300*/  IADD3 R28, P0, P1, R25, UR6, R2 ;  /* 0x00000006191c7c10 */ /* 0x000fc6000f91e002 */
[----:B------:R-:W3:Y:S01]  /*2310*/  LDG.E.U8.CONSTANT R10, desc[UR8][R10.64] ;  /* 0x000000080a0a7981 */ /* 0x000ee2000c1e9100 */
[----:B------:R-:W-:-:S05]  /*2320*/  IADD3.X R29, PT, PT, R27, UR7, R5, P0, P1 ;  /* 0x000000071b1d7c10 */ /* 0x000fca00087e2405 */
[----:B------:R-:W4:Y:S01]  /*2330*/  LDG.E.U8.CONSTANT R28, desc[UR8][R28.64] ;  /* 0x000000081c1c7981 */ /* 0x000f22000c1e9100 */
[----:B------:R-:W-:-:S05]  /*2340*/  VIADD R20, R20, 0x8 ;  /* 0x0000000814147836 */ /* 0x000fca0000000000 */
[----:B------:R-:W-:Y:S01]  /*2350*/  ISETP.NE.AND P0, PT, R20, RZ, PT ;  /* 0x000000ff1400720c */ /* 0x000fe20003f05270 */
[C---:B------:R-:W-:Y:S01]  /*2360*/  IMAD R19, R17.reuse, 0x8, R19 ;  /* 0x0000000811137824 */ /* 0x040fe200078e0213 */
[C---:B------:R-:W-:Y:S01]  /*2370*/  LEA R21, R17.reuse, R21, 0x3 ;  /* 0x0000001511157211 */ /* 0x040fe200078e18ff */
[C---:B------:R-:W-:Y:S01]  /*2380*/  IMAD R7, R17.reuse, 0x8, R7 ;  /* 0x0000000811077824 */ /* 0x040fe200078e0207 */
[----:B------:R-:W-:Y:S01]  /*2390*/  IADD3 R18, PT, PT, R18, 0x20, RZ ;  /* 0x0000002012127810 */ /* 0x000fe20007ffe0ff */
[C---:B------:R-:W-:Y:S02]  /*23a0*/  IMAD R22, R17.reuse, 0x8, R22 ;  /* 0x0000000811167824 */ /* 0x040fe400078e0216 */
[C---:B------:R-:W-:Y:S02]  /*23b0*/  IMAD R23, R17.reuse, 0x8, R23 ;  /* 0x0000000811177824 */ /* 0x040fe400078e0217 */
[C---:B------:R-:W-:Y:S02]  /*23c0*/  IMAD R24, R17.reuse, 0x8, R24 ;  /* 0x0000000811187824 */ /* 0x040fe400078e0218 */
[----:B------:R-:W-:-:S02]  /*23d0*/  IMAD R25, R17, 0x8, R25 ;  /* 0x0000000811197824 */ /* 0x000fc400078e0219 */
[----:B------:R-:W-:Y:S01]  /*23e0*/  IMAD R26, R17, 0x8, R26 ;  /* 0x00000008111a7824 */ /* 0x000fe200078e021a */
[----:B--2---:R-:W-:Y:S08]  /*23f0*/  I2F.S8 R8, R8 ;  /* 0x0000000800087306 */ /* 0x004ff00000001400 */
[----:B---3--:R-:W0:Y:S08]  /*2400*/  I2F.S8 R27, R10 ;  /* 0x0000000a001b7306 */ /* 0x008e300000001400 */
[----:B----4-:R-:W1:Y:S01]  /*2410*/  I2F.S8 R28, R28 ;  /* 0x0000001c001c7306 */ /* 0x010e620000001400 */
[----:B0-----:R-:W-:-:S04]  /*2420*/  FFMA R13, R13, R27, R12 ;  /* 0x0000001b0d0d7223 */ /* 0x001fc8000000000c */
[----:B------:R-:W-:-:S04]  /*2430*/  FFMA R14, R14, R8, R13 ;  /* 0x000000080e0e7223 */ /* 0x000fc8000000000d */
[----:B-1----:R-:W-:Y:S01]  /*2440*/  FFMA R15, R15, R28, R14 ;  /* 0x0000001c0f0f7223 */ /* 0x002fe2000000000e */
[----:B------:R-:W-:Y:S06]  /*2450*/  @P0 BRA `(.L_x_107) ;  /* 0xfffffffc00080947 */ /* 0x000fec000383ffff */
.L_x_106:
[----:B------:R-:W-:-:S13]  /*2460*/  ISETP.NE.AND P0, PT, R6, RZ, PT ;  /* 0x000000ff0600720c */ /* 0x000fda0003f05270 */
[----:B------:R-:W-:Y:S05]  /*2470*/  @!P0 BRA `(.L_x_108) ;  /* 0x0000000400148947 */ /* 0x000fea0003800000 */
[----:B------:R-:W3:Y:S01]  /*2480*/  LDCU UR10, c[0x0][0x3b0] ;  /* 0x00007600ff0a77ac */ /* 0x000ee20008000800 */
[----:B------:R-:W4:Y:S01]  /*2490*/  LDCU.64 UR12, c[0x0][0x390] ;  /* 0x00007200ff0c77ac */ /* 0x000f220008000a00 */
[----:B---3--:R-:W-:-:S05]  /*24a0*/  IMAD R17, R16, UR10, R0 ;  /* 0x0000000a10117c24 */ /* 0x008fca000f8e0200 */
[----:B01----:R-:W-:Y:S02]  /*24b0*/  SHF.R.S32.HI R8, RZ, 0x1f, R17 ;  /* 0x0000001fff087819 */ /* 0x003fe40000011411 */
[----:B----4-:R-:W-:-:S04]  /*24c0*/  IADD3 R12, P0, P1, R17, UR12, R2 ;  /* 0x0000000c110c7c10 */ /* 0x010fc8000f91e002 */
[----:B------:R-:W-:-:S05]  /*24d0*/  IADD3.X R13, PT, PT, R8, UR13, R5, P0, P1 ;  /* 0x0000000d080d7c10 */ /* 0x000fca00087e2405 */
[----:B------:R-:W3:Y:S01]  /*24e0*/  LDG.E.U8.CONSTANT R12, desc[UR8][R12.64] ;  /* 0x000000080c0c7981 */ /* 0x000ee2000c1e9100 */
[----:B------:R-:W0:Y:S01]  /*24f0*/  S2UR UR5, SR_CgaCtaId ;  /* 0x00000000000579c3 */ /* 0x000e220000008800 */
[----:B------:R-:W-:Y:S01]  /*2500*/  UMOV UR4, 0x400 ;  /* 0x0000040000047882 */ /* 0x000fe20000000000 */
[----:B------:R-:W-:Y:S01]  /*2510*/  ISETP.NE.AND P0, PT, R6, 0x1, PT ;  /* 0x000000010600780c */ /* 0x000fe20003f05270 */
[----:B------:R-:W-:-:S04]  /*2520*/  UIADD3 UR4, UPT, UPT, UR4, 0x20, URZ ;  /* 0x0000002004047890 */ /* 0x000fc8000fffe0ff */
[----:B0-----:R-:W-:-:S06]  /*2530*/  ULEA UR4, UR5, UR4, 0x18 ;  /* 0x0000000405047291 */ /* 0x001fcc000f8ec0ff */
[----:B------:R-:W-:-:S05]  /*2540*/  LEA R7, R16, UR4, 0x2 ;  /* 0x0000000410077c11 */ /* 0x000fca000f8e10ff */
[----:B------:R-:W0:Y:S01]  /*2550*/  LDS.128 R8, [R7] ;  /* 0x0000000007087984 */ /* 0x000e220000000c00 */
[----:B---3--:R-:W0:Y:S02]  /*2560*/  I2F.S8 R14, R12 ;  /* 0x0000000c000e7306 */ /* 0x008e240000001400 */
[----:B0-----:R-:W-:Y:S01]  /*2570*/  FFMA R15, R8, R14, R15 ;  /* 0x0000000e080f7223 */ /* 0x001fe2000000000f */
[----:B------:R-:W-:Y:S06]  /*2580*/  @!P0 BRA `(.L_x_108) ;  /* 0x0000000000d08947 */ /* 0x000fec0003800000 */
[----:B------:R-:W-:-:S05]  /*2590*/  VIADD R17, R17, UR10 ;  /* 0x0000000a11117c36 */ /* 0x000fca0008000000 */
[----:B------:R-:W-:Y:S02]  /*25a0*/  SHF.R.S32.HI R8, RZ, 0x1f, R17 ;  /* 0x0000001fff087819 */ /* 0x000fe40000011411 */
[----:B------:R-:W-:-:S04]  /*25b0*/  IADD3 R12, P0, P1, R17, UR12, R2 ;  /* 0x0000000c110c7c10 */ /* 0x000fc8000f91e002 */
[----:B------:R-:W-:-:S05]  /*25c0*/  IADD3.X R13, PT, PT, R8, UR13, R5, P0, P1 ;  /* 0x0000000d080d7c10 */ /* 0x000fca00087e2405 */
[----:B------:R-:W3:Y:S01]  /*25d0*/  LDG.E.U8.CONSTANT R12, desc[UR8][R12.64] ;  /* 0x000000080c0c7981 */ /* 0x000ee2000c1e9100 */
[----:B------:R-:W-:Y:S01]  /*25e0*/  ISETP.NE.AND P0, PT, R6, 0x2, PT ;  /* 0x000000020600780c */ /* 0x000fe20003f05270 */
[----:B---3--:R-:W0:Y:S02]  /*25f0*/  I2F.S8 R8, R12 ;  /* 0x0000000c00087306 */ /* 0x008e240000001400 */
[----:B0-----:R-:W-:-:S10]  /*2600*/  FFMA R15, R8, R9, R15 ;  /* 0x00000009080f7223 */ /* 0x001fd4000000000f */
[----:B------:R-:W-:Y:S05]  /*2610*/  @!P0 BRA `(.L_x_108) ;  /* 0x0000000000ac8947 */ /* 0x000fea0003800000 */
        /* <DEDUP_REMOVED lines=21> */
[----:B------:R-:W-:Y:S02]  /*2770*/  IADD3.X R13, PT, PT, R8, UR13, R5, P0, P1 ;  /* 0x0000000d080d7c10 */ /* 0x000fe400087e2405 */
[----:B------:R-:W0:Y:S04]  /*2780*/  LDS.128 R8, [R7+0x10] ;  /* 0x0000100007087984 */ /* 0x000e280000000c00 */
[----:B------:R-:W3:Y:S01]  /*2790*/  LDG.E.U8.CONSTANT R12, desc[UR8][R12.64] ;  /* 0x000000080c0c7981 */ /* 0x000ee2000c1e9100 */
[----:B------:R-:W-:Y:S01]  /*27a0*/  ISETP.NE.AND P0, PT, R6, 0x5, PT ;  /* 0x000000050600780c */ /* 0x000fe20003f05270 */
[----:B---3--:R-:W0:Y:S02]  /*27b0*/  I2F.S8 R14, R12 ;  /* 0x0000000c000e7306 */ /* 0x008e240000001400 */
[----:B0-----:R-:W-:-:S10]  /*27c0*/  FFMA R15, R8, R14, R15 ;  /* 0x0000000e080f7223 */ /* 0x001fd4000000000f */
[----:B------:R-:W-:Y:S05]  /*27d0*/  @!P0 BRA `(.L_x_108) ;  /* 0x00000000003c8947 */ /* 0x000fea0003800000 */
[----:B------:R-:W-:Y:S01]  /*27e0*/  ISETP.NE.AND P0, PT, R6, 0x6, PT ;  /* 0x000000060600780c */ /* 0x000fe20003f05270 */
[----:B------:R-:W-:-:S05]  /*27f0*/  VIADD R17, R17, UR10 ;  /* 0x0000000a11117c36 */ /* 0x000fca0008000000 */
[----:B------:R-:W-:Y:S02]  /*2800*/  SHF.R.S32.HI R8, RZ, 0x1f, R17 ;  /* 0x0000001fff087819 */ /* 0x000fe40000011411 */
[----:B------:R-:W-:-:S04]  /*2810*/  IADD3 R12, P1, P2, R17, UR12, R2 ;  /* 0x0000000c110c7c10 */ /* 0x000fc8000fa3e002 */
[----:B------:R-:W-:Y:S02]  /*2820*/  IADD3.X R13, PT, PT, R8, UR13, R5, P1, P2 ;  /* 0x0000000d080d7c10 */ /* 0x000fe40008fe4405 */
[----:B------:R-:W-:-:S03]  /*2830*/  @P0 IADD3 R17, PT, PT, R17, UR10, RZ ;  /* 0x0000000a11110c10 */ /* 0x000fc6000fffe0ff */
[----:B------:R-:W3:Y:S01]  /*2840*/  LDG.E.U8.CONSTANT R12, desc[UR8][R12.64] ;  /* 0x000000080c0c7981 */ /* 0x000ee2000c1e9100 */
[----:B------:R-:W-:Y:S02]  /*2850*/  @P0 SHF.R.S32.HI R8, RZ, 0x1f, R17 ;  /* 0x0000001fff080819 */ /* 0x000fe40000011411 */
[----:B------:R-:W-:-:S04]  /*2860*/  @P0 IADD3 R16, P1, P2, R17, UR12, R2 ;  /* 0x0000000c11100c10 */ /* 0x000fc8000fa3e002 */
[----:B------:R-:W-:-:S05]  /*2870*/  @P0 IADD3.X R17, PT, PT, R8, UR13, R5, P1, P2 ;  /* 0x0000000d08110c10 */ /* 0x000fca0008fe4405 */
[----:B------:R-:W4:Y:S01]  /*2880*/  @P0 LDG.E.U8.CONSTANT R16, desc[UR8][R16.64] ;  /* 0x0000000810100981 */ /* 0x000f22000c1e9100 */
[----:B---3--:R-:W0:Y:S08]  /*2890*/  I2F.S8 R8, R12 ;  /* 0x0000000c00087306 */ /* 0x008e300000001400 */
[----:B----4-:R-:W1:Y:S01]  /*28a0*/  @P0 I2F.S8 R14, R16 ;  /* 0x00000010000e0306 */ /* 0x010e620000001400 */
[----:B0-----:R-:W-:-:S04]  /*28b0*/  FFMA R15, R8, R9, R15 ;  /* 0x00000009080f7223 */ /* 0x001fc8000000000f */
[----:B-1----:R-:W-:-:S07]  /*28c0*/  @P0 FFMA R15, R14, R10, R15 ;  /* 0x0000000a0e0f0223 */ /* 0x002fce000000000f */
.L_x_108:
[----:B------:R-:W0:Y:S01]  /*28d0*/  LDCU.64 UR10, c[0x0][0x398] ;  /* 0x00007300ff0a77ac */ /* 0x000e220008000a00 */
[----:B------:R-:W-:Y:S01]  /*28e0*/  IADD3 R7, P0, PT, R3, R0, RZ ;  /* 0x0000000003077210 */ /* 0x000fe20007f1e0ff */
[----:B------:R-:W-:Y:S01]  /*28f0*/  VIADD R0, R0, 0x80 ;  /* 0x0000008000007836 */ /* 0x000fe20000000000 */
[----:B------:R-:W3:Y:S03]  /*2900*/  LDCU UR4, c[0x0][0x3a8] ;  /* 0x00007500ff0477ac */ /* 0x000ee60008000800 */
[----:B-1----:R-:W-:Y:S01]  /*2910*/  IMAD.X R10, RZ, RZ, R4, P0 ;  /* 0x000000ffff0a7224 */ /* 0x002fe200000e0604 */
[----:B------:R-:W1:Y:S01]  /*2920*/  LDCU UR5, c[0x0][0x3b0] ;  /* 0x00007600ff0577ac */ /* 0x000e620008000800 */
[----:B0-----:R-:W-:-:S04]  /*2930*/  LEA R8, P0, R7, UR10, 0x2 ;  /* 0x0000000a07087c11 */ /* 0x001fc8000f8010ff */
[----:B------:R-:W-:Y:S01]  /*2940*/  LEA.HI.X R9, R7, UR11, R10, 0x2, P0 ;  /* 0x0000000b07097c11 */ /* 0x000fe200080f140a */
[----:B---3--:R-:W-:Y:S01]  /*2950*/  FMUL R15, R15, UR4 ;  /* 0x000000040f0f7c20 */ /* 0x008fe20008400000 */
[----:B-1----:R-:W-:-:S04]  /*2960*/  ISETP.GE.AND P0, PT, R0, UR5, PT ;  /* 0x0000000500007c0c */ /* 0x002fc8000bf06270 */
[----:B------:R3:W-:Y:S09]  /*2970*/  STG.E desc[UR8][R8.64], R15 ;  /* 0x0000000f08007986 */ /* 0x0007f2000c101908 */
[----:B------:R-:W-:Y:S05]  /*2980*/  @!P0 BRA `(.L_x_109) ;  /* 0xfffffff400608947 */ /* 0x000fea000383ffff */
[----:B--2---:R-:W-:Y:S05]  /*2990*/  EXIT ;  /* 0x000000000000794d */ /* 0x004fea0003800000 */
.L_x_105:
[----:B------:R-:W-:Y:S01]  /*29a0*/  LOP3.LUT R2, RZ, R0, RZ, 0x33, !PT ;  /* 0x00000000ff027212 */ /* 0x000fe200078e33ff */
[----:B------:R-:W2:Y:S01]  /*29b0*/  LDCU UR4, c[0x0][0x3a8] ;  /* 0x00007500ff0477ac */ /* 0x000ea20008000800 */
[----:B------:R-:W-:Y:S03]  /*29c0*/  BSSY.RECONVERGENT B0, `(.L_x_110) ;  /* 0x000001b000007945 */ /* 0x000fe60003800200 */
[----:B-1----:R-:W-:Y:S01]  /*29d0*/  VIADD R10, R2, UR5 ;  /* 0x00000005020a7c36 */ /* 0x002fe20008000000 */
[----:B------:R-:W1:Y:S04]  /*29e0*/  LDCU.64 UR6, c[0x0][0x398] ;  /* 0x00007300ff0677ac */ /* 0x000e680008000a00 */
[----:B------:R-:W-:-:S02]  /*29f0*/  ISETP.GE.U32.AND P1, PT, R10, 0x380, PT ;  /* 0x000003800a00780c */ /* 0x000fc40003f26070 */
[----:B------:R-:W-:-:S04]  /*2a00*/  LEA.HI R9, R10, 0x1, RZ, 0x19 ;  /* 0x000000010a097811 */ /* 0x000fc800078fc8ff */
[----:B------:R-:W-:Y:S01]  /*2a10*/  LOP3.LUT R12, R9, 0x7, RZ, 0xc0, !PT ;  /* 0x00000007090c7812 */ /* 0x000fe200078ec0ff */
[----:B--2---:R-:W-:-:S03]  /*2a20*/  FMUL R5, RZ, UR4 ;  /* 0x00000004ff057c20 */ /* 0x004fc60008400000 */
[----:B------:R-:W-:-:S03]  /*2a30*/  ISETP.NE.AND P0, PT, R12, RZ, PT ;  /* 0x000000ff0c00720c */ /* 0x000fc60003f05270 */
[----:B------:R-:W-:Y:S10]  /*2a40*/  @!P1 BRA `(.L_x_111) ;  /* 0x0000000000489947 */ /* 0x000ff40003800000 */
[----:B0-----:R-:W-:Y:S01]  /*2a50*/  LOP3.LUT R11, R9, 0x3fffff8, RZ, 0xc0, !PT ;  /* 0x03fffff8090b7812 */ /* 0x001fe200078ec0ff */
[----:B------:R-:W-:-:S07]  /*2a60*/  IMAD.MOV.U32 R2, RZ, RZ, RZ ;  /* 0x000000ffff027224 */ /* 0x000fce00078e00ff */
.L_x_112:
[----:B--2---:R-:W-:Y:S01]  /*2a70*/  IADD3 R7, P1, PT, R3, R0, RZ ;  /* 0x0000000003077210 */ /* 0x004fe20007f3e0ff */
[----:B------:R-:W-:Y:S01]  /*2a80*/  VIADD R0, R0, 0x400 ;  /* 0x0000040000007836 */ /* 0x000fe20000000000 */
[----:B------:R-:W-:-:S03]  /*2a90*/  IADD3 R2, PT, PT, R2, 0x8, RZ ;  /* 0x0000000802027810 */ /* 0x000fc60007ffe0ff */
[----:B------:R-:W-:Y:S01]  /*2aa0*/  IMAD.X R8, RZ, RZ, R4, P1 ;  /* 0x000000ffff087224 */ /* 0x000fe200008e0604 */
[----:B-1----:R-:W-:-:S04]  /*2ab0*/  LEA R6, P1, R7, UR6, 0x2 ;  /* 0x0000000607067c11 */ /* 0x002fc8000f8210ff */
[----:B------:R-:W-:Y:S02]  /*2ac0*/  LEA.HI.X R7, R7, UR7, R8, 0x2, P1 ;  /* 0x0000000707077c11 */ /* 0x000fe400088f1408 */
[----:B------:R-:W-:-:S03]  /*2ad0*/  ISETP.NE.AND P1, PT, R2, R11, PT ;  /* 0x0000000b0200720c */ /* 0x000fc60003f25270 */
        /* <DEDUP_REMOVED lines=9> */
.L_x_111:
[----:B-1----:R-:W-:Y:S05]  /*2b70*/  BSYNC.RECONVERGENT B0 ;  /* 0x0000000000007941 */ /* 0x002fea0003800200 */
.L_x_110:
[----:B------:R-:W-:Y:S05]  /*2b80*/  @!P0 EXIT ;  /* 0x000000000000894d */ /* 0x000fea0003800000 */
[----:B------:R-:W-:Y:S01]  /*2b90*/  ISETP.GE.U32.AND P0, PT, R12, 0x4, PT ;  /* 0x000000040c00780c */ /* 0x000fe20003f06070 */
[----:B------:R-:W-:Y:S01]  /*2ba0*/  BSSY.RECONVERGENT B0, `(.L_x_113) ;  /* 0x000000d000007945 */ /* 0x000fe20003800200 */
[----:B------:R-:W-:-:S11]  /*2bb0*/  LOP3.LUT P1, R9, R9, 0x3, RZ, 0xc0, !PT ;  /* 0x0000000309097812 */ /* 0x000fd6000782c0ff */
[----:B------:R-:W-:Y:S05]  /*2bc0*/  @!P0 BRA `(.L_x_114) ;  /* 0x0000000000288947 */ /* 0x000fea0003800000 */
[----:B------:R-:W1:Y:S01]  /*2bd0*/  LDCU.64 UR4, c[0x0][0x398] ;  /* 0x00007300ff0477ac */ /* 0x000e620008000a00 */
[----:B------:R-:W-:Y:S01]  /*2be0*/  IADD3 R2, P0, PT, R3, R0, RZ ;  /* 0x0000000003027210 */ /* 0x000fe20007f1e0ff */
[----:B------:R-:W-:-:S04]  /*2bf0*/  VIADD R0, R0, 0x200 ;  /* 0x0000020000007836 */ /* 0x000fc80000000000 */
[----:B--2---:R-:W-:Y:S01]  /*2c00*/  IMAD.X R7, RZ, RZ, R4, P0 ;  /* 0x000000ffff077224 */ /* 0x004fe200000e0604 */
[----:B-1----:R-:W-:-:S04]  /*2c10*/  LEA R6, P0, R2, UR4, 0x2 ;  /* 0x0000000402067c11 */ /* 0x002fc8000f8010ff */
[----:B------:R-:W-:-:S05]  /*2c20*/  LEA.HI.X R7, R2, UR5, R7, 0x2, P0 ;  /* 0x0000000502077c11 */ /* 0x000fca00080f1407 */
[----:B------:R1:W-:Y:S04]  /*2c30*/  STG.E desc[UR8][R6.64], R5 ;  /* 0x0000000506007986 */ /* 0x0003e8000c101908 */
[----:B------:R1:W-:Y:S04]  /*2c40*/  STG.E desc[UR8][R6.64+0x200], R5 ;  /* 0x0002000506007986 */ /* 0x0003e8000c101908 */
[----:B------:R1:W-:Y:S04]  /*2c50*/  STG.E desc[UR8][R6.64+0x400], R5 ;  /* 0x0004000506007986 */ /* 0x0003e8000c101908 */
[----:B------:R1:W-:Y:S02]  /*2c60*/  STG.E desc[UR8][R6.64+0x600], R5 ;  /* 0x0006000506007986 */ /* 0x0003e4000c101908 */
.L_x_114:
[----:B------:R-:W-:Y:S05]  /*2c70*/  BSYNC.RECONVERGENT B0 ;  /* 0x0000000000007941 */ /* 0x000fea0003800200 */
.L_x_113:
[----:B------:R-:W-:Y:S05]  /*2c80*/  @!P1 EXIT ;  /* 0x000000000000994d */ /* 0x000fea0003800000 */
[----:B------:R-:W-:Y:S01]  /*2c90*/  ISETP.NE.AND P1, PT, R9, 0x1, PT ;  /* 0x000000010900780c */ /* 0x000fe20003f25270 */
[----:B------:R-:W-:Y:S01]  /*2ca0*/  BSSY.RECONVERGENT B0, `(.L_x_115) ;  /* 0x000000b000007945 */ /* 0x000fe20003800200 */
[----:B------:R-:W-:-:S11]  /*2cb0*/  LOP3.LUT P0, RZ, R10, 0x80, RZ, 0xc0, !PT ;  /* 0x000000800aff7812 */ /* 0x000fd6000780c0ff */
[----:B------:R-:W-:Y:S05]  /*2cc0*/  @!P1 BRA `(.L_x_116) ;  /* 0x0000000000209947 */ /* 0x000fea0003800000 */
[----:B------:R-:W3:Y:S01]  /*2cd0*/  LDCU.64 UR4, c[0x0][0x398] ;  /* 0x00007300ff0477ac */ /* 0x000ee20008000a00 */
[----:B------:R-:W-:Y:S01]  /*2ce0*/  IADD3 R2, P1, PT, R3, R0, RZ ;  /* 0x0000000003027210 */ /* 0x000fe20007f3e0ff */
[----:B------:R-:W-:-:S04]  /*2cf0*/  VIADD R0, R0, 0x100 ;  /* 0x0000010000007836 */ /* 0x000fc80000000000 */
[----:B-12---:R-:W-:Y:S01]  /*2d00*/  IMAD.X R7, RZ, RZ, R4, P1 ;  /* 0x000000ffff077224 */ /* 0x006fe200008e0604 */
[----:B---3--:R-:W-:-:S04]  /*2d10*/  LEA R6, P1, R2, UR4, 0x2 ;  /* 0x0000000402067c11 */ /* 0x008fc8000f8210ff */
[----:B------:R-:W-:-:S05]  /*2d20*/  LEA.HI.X R7, R2, UR5, R7, 0x2, P1 ;  /* 0x0000000502077c11 */ /* 0x000fca00088f1407 */
[----:B------:R3:W-:Y:S04]  /*2d30*/  STG.E desc[UR8][R6.64], R5 ;  /* 0x0000000506007986 */ /* 0x0007e8000c101908 */
[----:B------:R3:W-:Y:S02]  /*2d40*/  STG.E desc[UR8][R6.64+0x200], R5 ;  /* 0x0002000506007986 */ /* 0x0007e4000c101908 */
.L_x_116:
[----:B------:R-:W-:Y:S05]  /*2d50*/  BSYNC.RECONVERGENT B0 ;  /* 0x0000000000007941 */ /* 0x000fea0003800200 */
.L_x_115:
[----:B------:R-:W-:Y:S05]  /*2d60*/  @P0 EXIT ;  /* 0x000000000000094d */ /* 0x000fea0003800000 */
[----:B------:R-:W4:Y:S01]  /*2d70*/  LDCU.64 UR4, c[0x0][0x398] ;  /* 0x00007300ff0477ac */ /* 0x000f220008000a00 */
[----:B------:R-:W-:-:S04]  /*2d80*/  IADD3 R0, P0, PT, R3, R0, RZ ;  /* 0x0000000003007210 */ /* 0x000fc80007f1e0ff */
[----:B------:R-:W-:Y:S02]  /*2d90*/  IADD3.X R3, PT, PT, RZ, R4, RZ, P0, !PT ;  /* 0x00000004ff037210 */ /* 0x000fe400007fe4ff */
[----:B----4-:R-:W-:-:S04]  /*2da0*/  LEA R2, P0, R0, UR4, 0x2 ;  /* 0x0000000400027c11 */ /* 0x010fc8000f8010ff */
[----:B------:R-:W-:-:S05]  /*2db0*/  LEA.HI.X R3, R0, UR5, R3, 0x2, P0 ;  /* 0x0000000500037c11 */ /* 0x000fca00080f1403 */
[----:B------:R-:W-:Y:S01]  /*2dc0*/  STG.E desc[UR8][R2.64], R5 ;  /* 0x0000000502007986 */ /* 0x000fe2000c101908 */
[----:B------:R-:W-:Y:S05]  /*2dd0*/  EXIT ;  /* 0x000000000000794d */ /* 0x000fea0003800000 */
        .weak           $__internal_1_$__cuda_sm20_rcp_rn_f32_slowpath
        .type           $__internal_1_$__cuda_sm20_rcp_rn_f32_slowpath,@function
        .size           $__internal_1_$__cuda_sm20_rcp_rn_f32_slowpath,(.L_x_256 - $__internal_1_$__cuda_sm20_rcp_rn_f32_slowpath)
$__internal_1_$__cuda_sm20_rcp_rn_f32_slowpath:
[----:B------:R-:W-:-:S05]  /*2de0*/  IMAD.SHL.U32 R7, R6, 0x2, RZ ;  /* 0x0000000206077824 */ /* 0x000fca00078e00ff */
[----:B------:R-:W-:-:S04]  /*2df0*/  SHF.R.U32.HI R7, RZ, 0x18, R7 ;  /* 0x00000018ff077819 */ /* 0x000fc80000011607 */
[----:B------:R-:W-:-:S13]  /*2e00*/  ISETP.NE.U32.AND P0, PT, R7, RZ, PT ;  /* 0x000000ff0700720c */ /* 0x000fda0003f05070 */
[----:B------:R-:W-:Y:S05]  /*2e10*/  @P0 BRA `(.L_x_117) ;  /* 0x00000000002c0947 */ /* 0x000fea0003800000 */
[----:B------:R-:W-:-:S05]  /*2e20*/  IMAD.SHL.U32 R7, R6, 0x2, RZ ;  /* 0x0000000206077824 */ /* 0x000fca00078e00ff */
[----:B------:R-:W-:-:S13]  /*2e30*/  ISETP.NE.AND P0, PT, R7, RZ, PT ;  /* 0x000000ff0700720c */ /* 0x000fda0003f05270 */
[----:B------:R2:W3:Y:S01]  /*2e40*/  @!P0 MUFU.RCP R7, R6 ;  /* 0x0000000600078308 */ /* 0x0004e20000001000 */
[----:B------:R-:W-:Y:S05]  /*2e50*/  @!P0 BRA `(.L_x_118) ;  /* 0x0000000000a48947 */ /* 0x000fea0003800000 */
[----:B------:R-:W-:-:S04]  /*2e60*/  FFMA R9, R6, 1.84467440737095516160e+19, RZ ;  /* 0x5f80000006097823 */ /* 0x000fc800000000ff */
[----:B--2---:R-:W3:Y:S02]  /*2e70*/  MUFU.RCP R6, R9 ;  /* 0x0000000900067308 */ /* 0x004ee40000001000 */
[----:B---3--:R-:W-:-:S04]  /*2e80*/  FFMA R7, R9, R6, -1 ;  /* 0xbf80000009077423 */ /* 0x008fc80000000006 */
[----:B------:R-:W-:-:S04]  /*2e90*/  FADD.FTZ R7, -R7, -RZ ;  /* 0x800000ff07077221 */ /* 0x000fc80000010100 */
[----:B------:R-:W-:-:S04]  /*2ea0*/  FFMA R6, R6, R7, R6 ;  /* 0x0000000706067223 */ /* 0x000fc80000000006 */
[----:B------:R-:W-:Y:S01]  /*2eb0*/  FFMA R7, R6, 1.84467440737095516160e+19, RZ ;  /* 0x5f80000006077823 */ /* 0x000fe200000000ff */
[----:B------:R-:W-:Y:S06]  /*2ec0*/  BRA `(.L_x_118) ;  /* 0x0000000000887947 */ /* 0x000fec0003800000 */
.L_x_117:
        /* <DEDUP_REMOVED lines=18> */
[----:B------:R-:W-:Y:S01]  /*2ff0*/  SHF.R.U32.HI R7, RZ, R7, R12 ;  /* 0x00000007ff077219 */ /* 0x000fe2000001160c */
[----:B------:R-:W-:Y:S01]  /*3000*/  IMAD.MOV R11, RZ, RZ, -R11 ;  /* 0x000000ffff0b7224 */ /* 0x000fe200078e0a0b */
[----:B------:R-:W-:-:S04]  /*3010*/  SHF.R.U32.HI R10, RZ, R9, R10 ;  /* 0x00000009ff0a7219 */ /* 0x000fc8000001160a */
[----:B------:R-:W-:Y:S02]  /*3020*/  LOP3.LUT P1, RZ, R11, R9, R12, 0xf8, !PT ;  /* 0x000000090bff7212 */ /* 0x000fe4000782f80c */
[C---:B------:R-:W-:Y:S02]  /*3030*/  LOP3.LUT P0, RZ, R10.reuse, 0x1, RZ, 0xc0, !PT ;  /* 0x000000010aff7812 */ /* 0x040fe4000780c0ff */
[----:B------:R-:W-:-:S04]  /*3040*/  LOP3.LUT P2, RZ, R10, 0x2, RZ, 0xc0, !PT ;  /* 0x000000020aff7812 */ /* 0x000fc8000784c0ff */
[----:B------:R-:W-:Y:S02]  /*3050*/  PLOP3.LUT P0, PT, P0, P1, P2, 0xe0, 0x0 ;  /* 0x000000000000781c */ /* 0x000fe40000703c20 */
[----:B------:R-:W-:Y:S02]  /*3060*/  LOP3.LUT P1, RZ, R6, 0x7fffff, RZ, 0xc0, !PT ;  /* 0x007fffff06ff7812 */ /* 0x000fe4000782c0ff */
[----:B------:R-:W-:-:S04]  /*3070*/  SEL R9, RZ, 0x1, !P0 ;  /* 0x00000001ff097807 */ /* 0x000fc80004000000 */
[----:B------:R-:W-:-:S04]  /*3080*/  IADD3 R9, PT, PT, -R9, RZ, RZ ;  /* 0x000000ff09097210 */ /* 0x000fc80007ffe1ff */
[----:B------:R-:W-:-:S13]  /*3090*/  ISETP.GE.AND P0, PT, R9, RZ, PT ;  /* 0x000000ff0900720c */ /* 0x000fda0003f06270 */
[----:B------:R-:W-:-:S04]  /*30a0*/  @!P0 VIADD R7, R7, 0x1 ;  /* 0x0000000107078836 */ /* 0x000fc80000000000 */
[----:B------:R-:W-:-:S05]  /*30b0*/  @!P1 IMAD.SHL.U32 R7, R7, 0x2, RZ ;  /* 0x0000000207079824 */ /* 0x000fca00078e00ff */
[----:B------:R-:W-:Y:S01]  /*30c0*/  LOP3.LUT R7, R7, 0x80000000, R6, 0xf8, !PT ;  /* 0x8000000007077812 */ /* 0x000fe200078ef806 */
[----:B------:R-:W-:Y:S06]  /*30d0*/  BRA `(.L_x_118) ;  /* 0x0000000000047947 */ /* 0x000fec0003800000 */
.L_x_119:
[----:B------:R0:W1:Y:S02]  /*30e0*/  MUFU.RCP R7, R6 ;  /* 0x0000000600077308 */ /* 0x0000640000001000 */
.L_x_118:
[----:B------:R-:W-:-:S04]  /*30f0*/  IMAD.MOV.U32 R9, RZ, RZ, 0x0 ;  /* 0x00000000ff097424 */ /* 0x000fc800078e00ff */
[----:B0123--:R-:W-:Y:S05]  /*3100*/  RET.REL.NODEC R8 `(_Z39flash_attention_int8_decode_dp4a_kernelPKaS0_S0_Pffffiif) ;  /* 0xffffffcc08bc7950 */ /* 0x00ffea0003c3ffff */
.L_x_120:
        /* <DEDUP_REMOVED lines=15> */
.L_x_256:


//--------------------- .text._Z39flash_attention_int8_decode_wmma_kernelPKaS0_S0_Pffffiif --------------------------
	.section	.text._Z39flash_attention_int8_decode_wmma_kernelPKaS0_S0_Pffffiif,"ax",@progbits
	.align	128
        .global         _Z39flash_attention_int8_decode_wmma_kernelPKaS0_S0_Pffffiif
        .type           _Z39flash_attention_int8_decode_wmma_kernelPKaS0_S0_Pffffiif,@function
        .size           _Z39flash_attention_int8_decode_wmma_kernelPKaS0_S0_Pffffiif,(.L_x_257 - _Z39flash_attention_int8_decode_wmma_kernelPKaS0_S0_Pffffiif)
        .other          _Z39flash_attention_int8_decode_wmma_kernelPKaS0_S0_Pffffiif,@"STO_CUDA_ENTRY STV_DEFAULT"
_Z39flash_attention_int8_decode_wmma_kernelPKaS0_S0_Pffffiif:
.text._Z39flash_attention_int8_decode_wmma_kernelPKaS0_S0_Pffffiif:
        /* <DEDUP_REMOVED lines=15> */
[----:B------:R-:W-:Y:S01]  /*00f0*/  SHF.R.S32.HI R17, RZ, 0x2, R4 ;  /* 0x00000002ff117819 */ /* 0x000fe20000011404 */
[----:B----4-:R-:W-:Y:S01]  /*0100*/  IMAD R9, R9, UR6, RZ ;  /* 0x0000000609097c24 */ /* 0x010fe2000f8e02ff */
[----:B------:R-:W-:Y:S02]  /*0110*/  LEA.HI R5, R5, R2, RZ, 0x4 ;  /* 0x0000000205057211 */ /* 0x000fe400078f20ff */
[----:B-1----:R-:W-:Y:S01]  /*0120*/  ISETP.GE.AND P0, PT, R0, R17, PT ;  /* 0x000000110000720c */ /* 0x002fe20003f06270 */
[----:B------:R-:W-:Y:S01]  /*0130*/  IMAD R8, R9, R3, RZ ;  /* 0x0000000309087224 */ /* 0x000fe200078e02ff */
[----:B------:R-:W-:Y:S01]  /*0140*/  SHF.R.S32.HI R2, RZ, 0x1f, R9 ;  /* 0x0000001fff027819 */ /* 0x000fe20000011409 */
[----:B------:R-:W-:Y:S01]  /*0150*/  IMAD.SHL.U32 R5, R5, 0x4, RZ ;  /* 0x0000000405057824 */ /* 0x000fe200078e00ff */
[----:B-----5:R-:W-:-:S02]  /*0160*/  ULEA UR5, UR5, UR4, 0x18 ;  /* 0x0000000405057291 */ /* 0x020fc4000f8ec0ff */
[----:B------:R-:W-:Y:S02]  /*0170*/  SHF.R.S32.HI R10, RZ, 0x1f, R8 ;  /* 0x0000001fff0a7819 */ /* 0x000fe40000011408 */
[----:B------:R-:W-:-:S05]  /*0180*/  LOP3.LUT R5, R5, 0xffffffc0, RZ, 0xc0, !PT ;  /* 0xffffffc005057812 */ /* 0x000fca00078ec0ff */
[----:B------:R-:W-:Y:S01]  /*0190*/  VIADD R11, R5, UR5 ;  /* 0x00000005050b7c36 */ /* 0x000fe20008000000 */
[----:B---3--:R-:W-:Y:S06]  /*01a0*/  @P0 BRA `(.L_x_122) ;  /* 0x0000000400cc0947 */ /* 0x008fec0003800000 */
[----:B------:R-:W-:Y:S01]  /*01b0*/  LOP3.LUT R4, RZ, R0, RZ, 0x33, !PT ;  /* 0x00000000ff047212 */ /* 0x000fe200078e33ff */
[----:B------:R-:W0:Y:S01]  /*01c0*/  LDCU.64 UR6, c[0x0][0x380] ;  /* 0x00007000ff0677ac */ /* 0x000e220008000a00 */
[----:B------:R-:W-:Y:S01]  /*01d0*/  BSSY.RECONVERGENT B1, `(.L_x_123) ;  /* 0x0000015000017945 */ /* 0x000fe20003800200 */
[----:B------:R-:W-:Y:S01]  /*01e0*/  IMAD.MOV.U32 R18, RZ, RZ, R0 ;  /* 0x000000ffff127224 */ /* 0x000fe200078e0000 */
[----:B------:R-:W-:-:S04]  /*01f0*/  IADD3 R6, PT, PT, R17, R4, RZ ;  /* 0x0000000411067210 */ /* 0x000fc80007ffe0ff */
[C---:B------:R-:W-:Y:S02]  /*0200*/  LOP3.LUT R5, R6.reuse, 0x180, RZ, 0xc0, !PT ;  /* 0x0000018006057812 */ /* 0x040fe400078ec0ff */
[----:B------:R-:W-:Y:S02]  /*0210*/  ISETP.GE.U32.AND P1, PT, R6, 0x180, PT ;  /* 0x000001800600780c */ /* 0x000fe40003f26070 */
[----:B------:R-:W-:Y:S02]  /*0220*/  ISETP.NE.AND P0, PT, R5, 0x180, PT ;  /* 0x000001800500780c */ /* 0x000fe40003f05270 */
[----:B0-----:R-:W-:-:S04]  /*0230*/  IADD3 R4, P2, PT, R9, UR6, RZ ;  /* 0x0000000609047c10 */ /* 0x001fc8000ff5e0ff */
[----:B------:R-:W-:-:S07]  /*0240*/  IADD3.X R5, PT, PT, R2, UR7, RZ, P2, !PT ;  /* 0x0000000702057c10 */ /* 0x000fce00097fe4ff */
[----:B------:R-:W-:Y:S05]  /*0250*/  @!P0 BRA `(.L_x_124) ;  /* 0x0000000000308947 */ /* 0x000fea0003800000 */
[----:B------:R-:W-:Y:S01]  /*0260*/  LEA.HI R6, R6, 0x1, RZ, 0x19 ;  /* 0x0000000106067811 */ /* 0x000fe200078fc8ff */
[----:B------:R-:W-:Y:S02]  /*0270*/  IMAD.MOV.U32 R12, RZ, RZ, RZ ;  /* 0x000000ffff0c7224 */ /* 0x000fe400078e00ff */
[----:B------:R-:W-:Y:S01]  /*0280*/  IMAD.MOV.U32 R18, RZ, RZ, R0 ;  /* 0x000000ffff127224 */ /* 0x000fe200078e0000 */
[----:B------:R-:W-:-:S07]  /*0290*/  LOP3.LUT R15, R6, 0x3, RZ, 0xc0, !PT ;  /* 0x00000003060f7812 */ /* 0x000fce00078ec0ff */
.L_x_125:
[----:B0-----:R-:W-:-:S06]  /*02a0*/  IMAD.WIDE.U32 R6, R18, 0x4, R4 ;  /* 0x0000000412067825 */ /* 0x001fcc00078e0004 */
[----:B------:R-:W2:Y:S01]  /*02b0*/  LDG.E.CONSTANT R6, desc[UR8][R6.64] ;  /* 0x0000000806067981 */ /* 0x000ea2000c1e9900 */
[----:B------:R-:W-:Y:S01]  /*02c0*/  IMAD R13, R18, 0x4, R11 ;  /* 0x00000004120d7824 */ /* 0x000fe200078e020b */
[----:B------:R-:W-:Y:S01]  /*02d0*/  IADD3 R12, PT, PT, R12, 0x1, RZ ;  /* 0x000000010c0c7810 */ /* 0x000fe20007ffe0ff */
[----:B------:R-:W-:-:S03]  /*02e0*/  VIADD R18, R18, 0x80 ;  /* 0x0000008012127836 */ /* 0x000fc60000000000 */
[----:B------:R-:W-:Y:S01]  /*02f0*/  ISETP.NE.AND P0, PT, R12, R15, PT ;  /* 0x0000000f0c00720c */ /* 0x000fe20003f05270 */
[----:B--2---:R0:W-:-:S12]  /*0300*/  STS [R13], R6 ;  /* 0x000000060d007388 */ /* 0x0041d80000000800 */
[----:B------:R-:W-:Y:S05]  /*0310*/  @P0 BRA `(.L_x_125) ;  /* 0xfffffffc00e00947 */ /* 0x000fea000383ffff */
.L_x_124:
[----:B------:R-:W-:Y:S05]  /*0320*/  BSYNC.RECONVERGENT B1 ;  /* 0x0000000000017941 */ /* 0x000fea0003800200 */
.L_x_123:
        /* <DEDUP_REMOVED lines=8> */
.L_x_128:
[----:B------:R-:W-:-:S05]  /*03b0*/  IMAD.WIDE.U32 R14, R18, 0x4, R4 ;  /* 0x00000004120e7825 */ /* 0x000fca00078e0004 */
[----:B0-----:R-:W2:Y:S04]  /*03c0*/  LDG.E.CONSTANT R19, desc[UR8][R14.64+0x400] ;  /* 0x000400080e137981 */ /* 0x001ea8000c1e9900 */
[----:B------:R-:W3:Y:S01]  /*03d0*/  LDG.E.CONSTANT R23, desc[UR8][R14.64+0x600] ;  /* 0x000600080e177981 */ /* 0x000ee2000c1e9900 */
[C---:B------:R-:W-:Y:S01]  /*03e0*/  VIADD R7, R18.reuse, 0x200 ;  /* 0x0000020012077836 */ /* 0x040fe20000000000 */
[----:B------:R-:W-:Y:S02]  /*03f0*/  IADD3 R13, PT, PT, R18, 0x400, RZ ;  /* 0x00000400120d7810 */ /* 0x000fe40007ffe0ff */
[----:B------:R-:W4:Y:S01]  /*0400*/  LDG.E.CONSTANT R24, desc[UR8][R14.64] ;  /* 0x000000080e187981 */ /* 0x000f22000c1e9900 */
[----:B------:R-:W-:-:S03]  /*0410*/  IMAD.WIDE.U32 R6, R7, 0x4, R4 ;  /* 0x0000000407067825 */ /* 0x000fc600078e0004 */
[----:B------:R0:W5:Y:S01]  /*0420*/  LDG.E.CONSTANT R25, desc[UR8][R14.64+0x200] ;  /* 0x000200080e197981 */ /* 0x000162000c1e9900 */
[----:B------:R-:W-:-:S03]  /*0430*/  IMAD.WIDE.U32 R12, R13, 0x4, R4 ;  /* 0x000000040d0c7825 */ /* 0x000fc600078e0004 */
[----:B------:R-:W5:Y:S04]  /*0440*/  LDG.E.CONSTANT R20, desc[UR8][R6.64] ;  /* 0x0000000806147981 */ /* 0x000f68000c1e9900 */
[----:B------:R-:W5:Y:S01]  /*0450*/  LDG.E.CONSTANT R21, desc[UR8][R6.64+0x200] ;  /* 0x0002000806157981 */ /* 0x000f62000c1e9900 */
[----:B0-----:R-:W-:-:S03]  /*0460*/  VIADD R15, R18, 0x600 ;  /* 0x00000600120f7836 */ /* 0x001fc60000000000 */
[----:B------:R-:W5:Y:S01]  /*0470*/  LDG.E.CONSTANT R22, desc[UR8][R6.64+0x400] ;  /* 0x0004000806167981 */ /* 0x000f62000c1e9900 */
[----:B------:R-:W-:-:S03]  /*0480*/  IMAD.WIDE.U32 R14, R15, 0x4, R4 ;  /* 0x000000040f0e7825 */ /* 0x000fc600078e0004 */
[----:B------:R0:W5:Y:S04]  /*0490*/  LDG.E.CONSTANT R29, desc[UR8][R6.64+0x600] ;  /* 0x00060008061d7981 */ /* 0x000168000c1e9900 */
[----:B------:R-:W5:Y:S04]  /*04a0*/  LDG.E.CONSTANT R28, desc[UR8][R12.64] ;  /* 0x000000080c1c7981 */ /* 0x000f68000c1e9900 */
[----:B------:R-:W5:Y:S01]  /*04b0*/  LDG.E.CONSTANT R27, desc[UR8][R12.64+0x200] ;  /* 0x000200080c1b7981 */ /* 0x000f62000c1e9900 */
[----:B0-----:R-:W-:-:S03]  /*04c0*/  IMAD R6, R18, 0x4, R11 ;  /* 0x0000000412067824 */ /* 0x001fc600078e020b */
[----:B------:R-:W5:Y:S04]  /*04d0*/  LDG.E.CONSTANT R26, desc[UR8][R12.64+0x400] ;  /* 0x000400080c1a7981 */ /* 0x000f68000c1e9900 */
[----:B------:R-:W5:Y:S04]  /*04e0*/  LDG.E.CONSTANT R7, desc[UR8][R14.64] ;  /* 0x000000080e077981 */ /* 0x000f68000c1e9900 */
[----:B------:R-:W5:Y:S04]  /*04f0*/  LDG.E.CONSTANT R13, desc[UR8][R12.64+0x600] ;  /* 0x000600080c0d7981 */ /* 0x000f68000c1e9900 */
[----:B------:R-:W5:Y:S04]  /*0500*/  LDG.E.CONSTANT R12, desc[UR8][R14.64+0x400] ;  /* 0x000400080e0c7981 */ /* 0x000f68000c1e9900 */
[----:B--2---:R0:W-:Y:S04]  /*0510*/  STS [R6+0x400], R19 ;  /* 0x0004001306007388 */ /* 0x0041e80000000800 */
[----:B---3--:R1:W-:Y:S04]  /*0520*/  STS [R6+0x600], R23 ;  /* 0x0006001706007388 */ /* 0x0083e80000000800 */
[----:B0-----:R-:W2:Y:S04]  /*0530*/  LDG.E.CONSTANT R19, desc[UR8][R14.64+0x200] ;  /* 0x000200080e137981 */ /* 0x001ea8000c1e9900 */
[----:B-1----:R-:W3:Y:S01]  /*0540*/  LDG.E.CONSTANT R23, desc[UR8][R14.64+0x600] ;  /* 0x000600080e177981 */ /* 0x002ee2000c1e9900 */
[----:B------:R-:W-:-:S03]  /*0550*/  VIADD R18, R18, 0x800 ;  /* 0x0000080012127836 */ /* 0x000fc60000000000 */
[----:B----4-:R0:W-:Y:S04]  /*0560*/  STS [R6], R24 ;  /* 0x0000001806007388 */ /* 0x0101e80000000800 */
[----:B-----5:R0:W-:Y:S04]  /*0570*/  STS [R6+0x200], R25 ;  /* 0x0002001906007388 */ /* 0x0201e80000000800 */
[----:B------:R0:W-:Y:S04]  /*0580*/  STS [R6+0x800], R20 ;  /* 0x0008001406007388 */ /* 0x0001e80000000800 */
        /* <DEDUP_REMOVED lines=10> */
[----:B--2---:R0:W-:Y:S04]  /*0630*/  STS [R6+0x1a00], R19 ;  /* 0x001a001306007388 */ /* 0x0041e80000000800 */
[----:B---3--:R0:W-:Y:S06]  /*0640*/  STS [R6+0x1e00], R23 ;  /* 0x001e001706007388 */ /* 0x0081ec0000000800 */
[----:B------:R-:W-:Y:S05]  /*0650*/  @!P1 BRA `(.L_x_128) ;  /* 0xfffffffc00549947 */ /* 0x000fea000383ffff */
.L_x_127:
[----:B------:R-:W-:Y:S05]  /*0660*/  BSYNC.RECONVERGENT B1 ;  /* 0x0000000000017941 */ /* 0x000fea0003800200 */
.L_x_126:
[----:B0-----:R-:W-:Y:S01]  /*0670*/  IMAD.IADD R6, R17, 0x1, -R18 ;  /* 0x0000000111067824 */ /* 0x001fe200078e0a12 */
[----:B------:R-:W-:Y:S04]  /*0680*/  BSSY.RECONVERGENT B1, `(.L_x_129) ;  /* 0x0000019000017945 */ /* 0x000fe80003800200 */
[----:B------:R-:W-:-:S13]  /*0690*/  ISETP.GT.AND P1, PT, R6, 0x200, PT ;  /* 0x000002000600780c */ /* 0x000fda0003f24270 */
[----:B------:R-:W-:Y:S05]  /*06a0*/  @!P1 BRA `(.L_x_130) ;  /* 0x0000000000589947 */ /* 0x000fea0003800000 */
[C---:B------:R-:W-:Y:S01]  /*06b0*/  IADD3 R7, PT, PT, R18.reuse, 0x200, RZ ;  /* 0x0000020012077810 */ /* 0x040fe20007ffe0ff */
        /* <DEDUP_REMOVED lines=10> */
[C---:B------:R-:W-:Y:S01]  /*0760*/  IMAD R15, R18.reuse, 0x4, R11 ;  /* 0x00000004120f7824 */ /* 0x040fe200078e020b */
[----:B------:R-:W-:Y:S01]  /*0770*/  PLOP3.LUT P0, PT, PT, PT, PT, 0x8, 0x80 ;  /* 0x000000000080781c */ /* 0x000fe20003f0e170 */
[----:B------:R-:W-:-:S03]  /*0780*/  VIADD R18, R18, 0x400 ;  /* 0x0000040012127836 */ /* 0x000fc60000000000 */
        /* <DEDUP_REMOVED lines=8> */
.L_x_130:
[----:B------:R-:W-:Y:S05]  /*0810*/  BSYNC.RECONVERGENT B1 ;  /* 0x0000000000017941 */ /* 0x000fea0003800200 */
.L_x_129:
        /* <DEDUP_REMOVED lines=12> */
.L_x_122:
[----:B------:R-:W-:Y:S05]  /*08e0*/  BSYNC.RECONVERGENT B0 ;  /* 0x0000000000007941 */ /* 0x000fea0003800200 */
.L_x_121:
[----:B------:R-:W-:Y:S01]  /*08f0*/  BAR.SYNC.DEFER_BLOCKING 0x0 ;  /* 0x0000000000007b1d */ /* 0x000fe20000010000 */
[----:B------:R-:W-:Y:S01]  /*0900*/  ISETP.GE.AND P0, PT, R0, R3, PT ;  /* 0x000000030000720c */ /* 0x000fe20003f06270 */
[----:B01----:R-:W-:-:S04]  /*0910*/  IMAD.MOV.U32 R14, RZ, RZ, -0x800001 ;  /* 0xff7fffffff0e7424 */ /* 0x003fc800078e00ff */
[----:B------:R-:W-:Y:S08]  /*0920*/  BSSY.RECONVERGENT B0, `(.L_x_131) ;  /* 0x0000042000007945 */ /* 0x000ff00003800200 */
[----:B------:R-:W-:Y:S05]  /*0930*/  @P0 BRA `(.L_x_132) ;  /* 0x0000000400000947 */ /* 0x000fea0003800000 */
[C---:B------:R-:W-:Y:S01]  /*0940*/  IADD3 R3, PT, PT, R17.reuse, -0x1, RZ ;  /* 0xffffffff11037810 */ /* 0x040fe20007ffe0ff */
[----:B------:R-:W-:Y:S01]  /*0950*/  IMAD.MOV.U32 R14, RZ, RZ, -0x800001 ;  /* 0xff7fffffff0e7424 */ /* 0x000fe200078e00ff */
[----:B------:R-:W-:Y:S01]  /*0960*/  LOP3.LUT R15, R17, 0x3, RZ, 0xc0, !PT ;  /* 0x00000003110f7812 */ /* 0x000fe200078ec0ff */
[----:B------:R-:W-:Y:S01]  /*0970*/  IMAD.MOV.U32 R16, RZ, RZ, R0 ;  /* 0x000000ffff107224 */ /* 0x000fe200078e0000 */
[----:B------:R-:W-:Y:S02]  /*0980*/  ISETP.GE.U32.AND P0, PT, R3, 0x3, PT ;  /* 0x000000030300780c */ /* 0x000fe40003f06070 */
[----:B------:R-:W-:-:S11]  /*0990*/  LOP3.LUT R17, R17, 0x1ffffffc, RZ, 0xc0, !PT ;  /* 0x1ffffffc11117812 */ /* 0x000fd600078ec0ff */
.L_x_137:
[----:B------:R-:W0:Y:S01]  /*09a0*/  LDCU UR4, c[0x0][0x3b0] ;  /* 0x00007600ff0477ac */ /* 0x000e220008000800 */
[----:B------:R-:W-:Y:S01]  /*09b0*/  IMAD.MOV.U32 R3, RZ, RZ, RZ ;  /* 0x000000ffff037224 */ /* 0x000fe200078e00ff */
[----:B0-----:R-:W-:-:S09]  /*09c0*/  UISETP.GE.AND UP0, UPT, UR4, 0x4, UPT ;  /* 0x000000040400788c */ /* 0x001fd2000bf06270 */
[----:B------:R-:W-:Y:S05]  /*09d0*/  BRA.U !UP0, `(.L_x_133) ;  /* 0x0000000108a47547 */ /* 0x000fea000b800000 */
[----:B------:R-:W0:Y:S01]  /*09e0*/  LDCU.64 UR6, c[0x0][0x388] ;  /* 0x00007100ff0677ac */ /* 0x000e220008000a00 */
[----:B------:R-:W-:Y:S02]  /*09f0*/  IMAD R13, R16, UR4, RZ ;  /* 0x00000004100d7c24 */ /* 0x000fe4000f8e02ff */
[----:B------:R-:W-:-:S03]  /*0a00*/  IMAD.MOV.U32 R4, RZ, RZ, RZ ;  /* 0x000000ffff047224 */ /* 0x000fc600078e00ff */
[----:B------:R-:W-:Y:S02]  /*0a10*/  SHF.R.S32.HI R3, RZ, 0x1f, R13 ;  /* 0x0000001fff037819 */ /* 0x000fe4000001140d */
[----:B0-----:R-:W-:-:S04]  /*0a20*/  IADD3 R12, P1, P2, R13, UR6, R8 ;  /* 0x000000060d0c7c10 */ /* 0x001fc8000fa3e008 */
[----:B------:R-:W-:Y:S01]  /*0a30*/  IADD3.X R13, PT, PT, R3, UR7, R10, P1, P2 ;  /* 0x00000007030d7c10 */ /* 0x000fe20008fe440a */
[----:B------:R-:W-:Y:S01]  /*0a40*/  HFMA2 R3, -RZ, RZ, 0, 0 ;  /* 0x00000000ff037431 */ /* 0x000fe200000001ff */
[----:B------:R-:W-:Y:S07]  /*0a50*/  @!P0 BRA `(.L_x_134) ;  /* 0x0000000000448947 */ /* 0x000fee0003800000 */
[----:B------:R-:W-:Y:S02]  /*0a60*/  IMAD.MOV.U32 R20, RZ, RZ, RZ ;  /* 0x000000ffff147224 */ /* 0x000fe400078e00ff */
[----:B------:R-:W-:-:S07]  /*0a70*/  IMAD.MOV.U32 R3, RZ, RZ, RZ ;  /* 0x000000ffff037224 */ /* 0x000fce00078e00ff */
.L_x_135:
        /* <DEDUP_REMOVED lines=14> */
[----:B------:R-:W-:-:S07]  /*0b60*/  MOV R4, R17 ;  /* 0x0000001100047202 */ /* 0x000fce0000000f00 */
.L_x_134:
        /* <DEDUP_REMOVED lines=15> */
.L_x_136:
[----:B------:R-:W-:-:S07]  /*0c60*/  I2FP.F32.S32 R3, R3 ;  /* 0x0000000300037245 */ /* 0x000fce0000201400 */
.L_x_133:
        /* <DEDUP_REMOVED lines=13> */
.L_x_132:
[----:B------:R-:W-:Y:S05]  /*0d40*/  BSYNC.RECONVERGENT B0 ;  /* 0x0000000000007941 */ /* 0x000fea0003800200 */
.L_x_131:
[----:B------:R-:W0:Y:S01]  /*0d50*/  SHFL.DOWN PT, R5, R14, 0x10, 0x1f ;  /* 0x0a001f000e057f89 */ /* 0x000e2200000e0000 */
[----:B------:R-:W-:Y:S01]  /*0d60*/  BAR.SYNC.DEFER_BLOCKING 0x0 ;  /* 0x0000000000007b1d */ /* 0x000fe20000010000 */
[C---:B------:R-:W-:Y:S02]  /*0d70*/  LOP3.LUT P0, R13, R0.reuse, 0x1f, RZ, 0xc0, !PT ;  /* 0x0000001f000d7812 */ /* 0x040fe4000780c0ff */
[----:B------:R-:W-:Y:S02]  /*0d80*/  MOV R15, 0x400 ;  /* 0x00000400000f7802 */ /* 0x000fe40000000f00 */
[----:B------:R-:W-:Y:S01]  /*0d90*/  ISETP.NE.AND P1, PT, R0, RZ, PT ;  /* 0x000000ff0000720c */ /* 0x000fe20003f25270 */
[----:B------:R-:W-:Y:S01]  /*0da0*/  BSSY.RECONVERGENT B0, `(.L_x_138) ;  /* 0x0000072000007945 */ /* 0x000fe20003800200 */
[----:B------:R-:W1:Y:S01]  /*0db0*/  S2R R12, SR_CgaCtaId ;  /* 0x00000000000c7919 */ /* 0x000e620000008800 */
[----:B0-----:R-:W-:Y:S02]  /*0dc0*/  FMNMX R5, R5, R14, !PT ;  /* 0x0000000e05057209 */ /* 0x001fe40007800000 */
[----:B------:R-:W-:-:S03]  /*0dd0*/  SHF.R.U32.HI R14, RZ, 0x5, R0 ;  /* 0x00000005ff0e7819 */ /* 0x000fc60000011600 */
[----:B------:R-:W0:Y:S01]  /*0de0*/  SHFL.DOWN PT, R4, R5, 0x8, 0x1f ;  /* 0x09001f0005047f89 */ /* 0x000e2200000e0000 */
[----:B-1----:R-:W-:-:S05]  /*0df0*/  LEA R11, R12, R15, 0x18 ;  /* 0x0000000f0c0b7211 */ /* 0x002fca00078ec0ff */
[----:B------:R-:W-:Y:S01]  /*0e00*/  @!P0 IMAD R16, R14, 0x4, R11 ;  /* 0x000000040e108824 */ /* 0x000fe200078e020b */
[----:B0-----:R-:W-:-:S05]  /*0e10*/  FMNMX R4, R5, R4, !PT ;  /* 0x0000000405047209 */ /* 0x001fca0007800000 */
[----:B------:R-:W0:Y:S02]  /*0e20*/  SHFL.DOWN PT, R7, R4, 0x4, 0x1f ;  /* 0x08801f0004077f89 */ /* 0x000e2400000e0000 */
[----:B0-----:R-:W-:-:S05]  /*0e30*/  FMNMX R7, R4, R7, !PT ;  /* 0x0000000704077209 */ /* 0x001fca0007800000 */
[----:B------:R-:W0:Y:S02]  /*0e40*/  SHFL.DOWN PT, R6, R7, 0x2, 0x1f ;  /* 0x08401f0007067f89 */ /* 0x000e2400000e0000 */
[----:B0-----:R-:W-:-:S05]  /*0e50*/  FMNMX R6, R7, R6, !PT ;  /* 0x0000000607067209 */ /* 0x001fca0007800000 */
[----:B------:R-:W0:Y:S02]  /*0e60*/  SHFL.DOWN PT, R17, R6, 0x1, 0x1f ;  /* 0x08201f0006117f89 */ /* 0x000e2400000e0000 */
[----:B0-----:R-:W-:-:S05]  /*0e70*/  FMNMX R17, R6, R17, !PT ;  /* 0x0000001106117209 */ /* 0x001fca0007800000 */
[----:B------:R-:W-:Y:S01]  /*0e80*/  @!P0 STS [R16], R17 ;  /* 0x0000001110008388 */ /* 0x000fe20000000800 */
[----:B------:R-:W-:Y:S01]  /*0e90*/  BAR.SYNC.DEFER_BLOCKING 0x0 ;  /* 0x0000000000007b1d */ /* 0x000fe20000010000 */
[----:B------:R-:W-:-:S05]  /*0ea0*/  ISETP.GE.AND P0, PT, R0, R3, PT ;  /* 0x000000030000720c */ /* 0x000fca0003f06270 */
[----:B------:R-:W0:Y:S02]  /*0eb0*/  @!P1 LDS.128 R4, [R11] ;  /* 0x000000000b049984 */ /* 0x000e240000000c00 */
[----:B0-----:R-:W-:-:S04]  /*0ec0*/  @!P1 FMNMX3 R4, R4, R5, R6, !PT ;  /* 0x0000000504049276 */ /* 0x001fc80007800006 */
[----:B------:R-:W-:Y:S01]  /*0ed0*/  @!P1 FMNMX R4, R4, R7, !PT ;  /* 0x0000000704049209 */ /* 0x000fe20007800000 */
[----:B------:R-:W-:-:S04]  /*0ee0*/  HFMA2 R7, -RZ, RZ, 0, 0 ;  /* 0x00000000ff077431 */ /* 0x000fc800000001ff */
[----:B------:R0:W-:Y:S01]  /*0ef0*/  @!P1 STS [R11], R4 ;  /* 0x000000040b009388 */ /* 0x0001e20000000800 */
[----:B------:R-:W-:Y:S06]  /*0f00*/  BAR.SYNC.DEFER_BLOCKING 0x0 ;  /* 0x0000000000007b1d */ /* 0x000fec0000010000 */
[----:B------:R-:W-:Y:S05]  /*0f10*/  @P0 BRA `(.L_x_139) ;  /* 0x0000000400680947 */ /* 0x000fea0003800000 */
[----:B0-----:R0:W1:Y:S01]  /*0f20*/  LDS R4, [R11] ;  /* 0x000000000b047984 */ /* 0x0010620000000800 */
[----:B------:R-:W-:Y:S01]  /*0f30*/  LOP3.LUT R18, RZ, R0, RZ, 0x33, !PT ;  /* 0x00000000ff127212 */ /* 0x000fe200078e33ff */
[----:B------:R-:W-:Y:S01]  /*0f40*/  BSSY.RECONVERGENT B1, `(.L_x_140) ;  /* 0x0000020000017945 */ /* 0x000fe20003800200 */
[----:B------:R-:W-:Y:S02]  /*0f50*/  IMAD.MOV.U32 R7, RZ, RZ, RZ ;  /* 0x000000ffff077224 */ /* 0x000fe400078e00ff */
[----:B------:R-:W-:Y:S02]  /*0f60*/  IMAD.MOV.U32 R16, RZ, RZ, R0 ;  /* 0x000000ffff107224 */ /* 0x000fe400078e0000 */
[----:B------:R-:W-:-:S05]  /*0f70*/  IMAD.IADD R18, R18, 0x1, R3 ;  /* 0x0000000112127824 */ /* 0x000fca00078e0203 */
[C---:B------:R-:W-:Y:S02]  /*0f80*/  LOP3.LUT R5, R18.reuse, 0x180, RZ, 0xc0, !PT ;  /* 0x0000018012057812 */ /* 0x040fe400078ec0ff */
[----:B------:R-:W-:Y:S02]  /*0f90*/  ISETP.GE.U32.AND P1, PT, R18, 0x180, PT ;  /* 0x000001801200780c */ /* 0x000fe40003f26070 */
[----:B------:R-:W-:-:S13]  /*0fa0*/  ISETP.NE.AND P0, PT, R5, 0x180, PT ;  /* 0x000001800500780c */ /* 0x000fda0003f05270 */
[----:B0-----:R-:W-:Y:S05]  /*0fb0*/  @!P0 BRA `(.L_x_141) ;  /* 0x0000000000608947 */ /* 0x001fea0003800000 */
[----:B------:R-:W-:Y:S01]  /*0fc0*/  LEA.HI R18, R18, 0x1, RZ, 0x19 ;  /* 0x0000000112127811 */ /* 0x000fe200078fc8ff */
[----:B------:R-:W-:Y:S01]  /*0fd0*/  IMAD.MOV.U32 R17, RZ, RZ, RZ ;  /* 0x000000ffff117224 */ /* 0x000fe200078e00ff */
[----:B------:R-:W-:Y:S01]  /*0fe0*/  MOV R7, RZ ;  /* 0x000000ff00077202 */ /* 0x000fe20000000f00 */
[----:B------:R-:W-:Y:S01]  /*0ff0*/  IMAD.MOV.U32 R16, RZ, RZ, R0 ;  /* 0x000000ffff107224 */ /* 0x000fe200078e0000 */
[----:B------:R-:W-:Y:S01]  /*1000*/  LOP3.LUT R24, R18, 0x3, RZ, 0xc0, !PT ;  /* 0x0000000312187812 */ /* 0x000fe200078ec0ff */
[----:B------:R-:W-:Y:S02]  /*1010*/  IMAD.MOV.U32 R6, RZ, RZ, 0x3bbb989d ;  /* 0x3bbb989dff067424 */ /* 0x000fe400078e00ff */
[----:B------:R-:W-:-:S07]  /*1020*/  IMAD.MOV.U32 R5, RZ, RZ, 0x437c0000 ;  /* 0x437c0000ff057424 */ /* 0x000fce00078e00ff */
.L_x_142:
[C---:B0-----:R-:W-:Y:S01]  /*1030*/  LEA R18, R16.reuse, UR5, 0x2 ;  /* 0x0000000510127c11 */ /* 0x041fe2000f8e10ff */
[----:B------:R-:W-:Y:S01]  /*1040*/  VIADD R16, R16, 0x80 ;  /* 0x0000008010107836 */ /* 0x000fe20000000000 */
[----:B------:R-:W-:-:S03]  /*1050*/  IADD3 R17, PT, PT, R17, 0x1, RZ ;  /* 0x0000000111117810 */ /* 0x000fc60007ffe0ff */
        /* <DEDUP_REMOVED lines=14> */
.L_x_141:
[----:B------:R-:W-:Y:S05]  /*1140*/  BSYNC.RECONVERGENT B1 ;  /* 0x0000000000017941 */ /* 0x000fea0003800200 */
.L_x_140:
[----:B------:R-:W-:Y:S05]  /*1150*/  @!P1 BRA `(.L_x_139) ;  /* 0x0000000000d89947 */ /* 0x000fea0003800000 */
.L_x_143:
[C---:B---3--:R-:W-:Y:S01]  /*1160*/  LEA R5, R16.reuse, UR5, 0x2 ;  /* 0x0000000510057c11 */ /* 0x048fe2000f8e10ff */
[----:B0-----:R-:W-:Y:S02]  /*1170*/  IMAD.MOV.U32 R18, RZ, RZ, 0x3bbb989d ;  /* 0x3bbb989dff127424 */ /* 0x001fe400078e00ff */
[----:B------:R-:W-:Y:S02]  /*1180*/  IMAD.MOV.U32 R19, RZ, RZ, 0x437c0000 ;  /* 0x437c0000ff137424 */ /* 0x000fe400078e00ff */
[----:B------:R-:W1:Y:S01]  /*1190*/  LDS R27, [R5] ;  /* 0x00000000051b7984 */ /* 0x000e620000000800 */
[----:B------:R-:W-:-:S03]  /*11a0*/  VIADD R16, R16, 0x200 ;  /* 0x0000020010107836 */ /* 0x000fc60000000000 */
[----:B------:R-:W0:Y:S02]  /*11b0*/  LDS R25, [R5+0x200] ;  /* 0x0002000005197984 */ /* 0x000e240000000800 */
[----:B------:R-:W-:Y:S02]  /*11c0*/  ISETP.GE.AND P0, PT, R16, R3, PT ;  /* 0x000000031000720c */ /* 0x000fe40003f06270 */
[----:B------:R-:W2:Y:S04]  /*11d0*/  LDS R21, [R5+0x400] ;  /* 0x0004000005157984 */ /* 0x000ea80000000800 */
[----:B------:R-:W3:Y:S01]  /*11e0*/  LDS R23, [R5+0x600] ;  /* 0x0006000005177984 */ /* 0x000ee20000000800 */
[C---:B-1----:R-:W-:Y:S01]  /*11f0*/  FADD R27, -R4.reuse, R27 ;  /* 0x0000001b041b7221 */ /* 0x042fe20000000100 */
[----:B0-----:R-:W-:-:S03]  /*1200*/  FADD R25, -R4, R25 ;  /* 0x0000001904197221 */ /* 0x001fc60000000100 */
[-C--:B------:R-:W-:Y:S01]  /*1210*/  FFMA.SAT R6, R27, R18.reuse, 0.5 ;  /* 0x3f0000001b067423 */ /* 0x080fe20000002012 */
[----:B------:R-:W-:-:S03]  /*1220*/  FFMA.SAT R20, R25, R18, 0.5 ;  /* 0x3f00000019147423 */ /* 0x000fc60000002012 */
[-C--:B------:R-:W-:Y:S01]  /*1230*/  FFMA.RM R6, R6, R19.reuse, 12582913 ;  /* 0x4b40000106067423 */ /* 0x080fe20000004013 */
[----:B--2---:R-:W-:Y:S01]  /*1240*/  FADD R21, -R4, R21 ;  /* 0x0000001504157221 */ /* 0x004fe20000000100 */
[----:B------:R-:W-:Y:S02]  /*1250*/  FFMA.RM R17, R20, R19, 12582913 ;  /* 0x4b40000114117423 */ /* 0x000fe40000004013 */
[----:B------:R-:W-:Y:S01]  /*1260*/  FADD R20, R6, -12583039 ;  /* 0xcb40007f06147421 */ /* 0x000fe20000000000 */
[----:B---3--:R-:W-:Y:S01]  /*1270*/  FADD R23, -R4, R23 ;  /* 0x0000001704177221 */ /* 0x008fe20000000100 */
[----:B------:R-:W-:Y:S02]  /*1280*/  FADD R22, R17, -12583039 ;  /* 0xcb40007f11167421 */ /* 0x000fe40000000000 */
[----:B------:R-:W-:Y:S02]  /*1290*/  FFMA R20, R27, 1.4426950216293334961, -R20 ;  /* 0x3fb8aa3b1b147823 */ /* 0x000fe40000000814 */
[----:B------:R-:W-:-:S02]  /*12a0*/  FFMA R24, R25, 1.4426950216293334961, -R22 ;  /* 0x3fb8aa3b19187823 */ /* 0x000fc40000000816 */
[----:B------:R-:W-:Y:S01]  /*12b0*/  FFMA R22, R27, 1.925963033500011079e-08, R20 ;  /* 0x32a570601b167823 */ /* 0x000fe20000000014 */
[-C--:B------:R-:W-:Y:S01]  /*12c0*/  FFMA.SAT R20, R21, R18.reuse, 0.5 ;  /* 0x3f00000015147423 */ /* 0x080fe20000002012 */
[----:B------:R-:W-:Y:S01]  /*12d0*/  FFMA R25, R25, 1.925963033500011079e-08, R24 ;  /* 0x32a5706019197823 */ /* 0x000fe20000000018 */
[----:B------:R-:W-:Y:S02]  /*12e0*/  FFMA.SAT R24, R23, R18, 0.5 ;  /* 0x3f00000017187423 */ /* 0x000fe40000002012 */
[-C--:B------:R-:W-:Y:S01]  /*12f0*/  FFMA.RM R20, R20, R19.reuse, 12582913 ;  /* 0x4b40000114147423 */ /* 0x080fe20000004013 */
[----:B------:R-:W0:Y:S01]  /*1300*/  MUFU.EX2 R22, R22 ;  /* 0x0000001600167308 */ /* 0x000e220000000800 */
[----:B------:R-:W-:Y:S02]  /*1310*/  FFMA.RM R19, R24, R19, 12582913 ;  /* 0x4b40000118137423 */ /* 0x000fe40000004013 */
[----:B------:R-:W-:Y:S02]  /*1320*/  FADD R18, R20, -12583039 ;  /* 0xcb40007f14127421 */ /* 0x000fe40000000000 */
[----:B------:R-:W-:-:S02]  /*1330*/  FADD R24, R19, -12583039 ;  /* 0xcb40007f13187421 */ /* 0x000fc40000000000 */
[----:B------:R-:W-:Y:S01]  /*1340*/  FFMA R18, R21, 1.4426950216293334961, -R18 ;  /* 0x3fb8aa3b15127823 */ /* 0x000fe20000000812 */
[----:B------:R-:W1:Y:S01]  /*1350*/  MUFU.EX2 R25, R25 ;  /* 0x0000001900197308 */ /* 0x000e620000000800 */
[----:B------:R-:W-:Y:S02]  /*1360*/  FFMA R24, R23, 1.4426950216293334961, -R24 ;  /* 0x3fb8aa3b17187823 */ /* 0x000fe40000000818 */
[----:B------:R-:W-:Y:S02]  /*1370*/  FFMA R18, R21, 1.925963033500011079e-08, R18 ;  /* 0x32a5706015127823 */ /* 0x000fe40000000012 */
[----:B------:R-:W-:Y:S01]  /*1380*/  FFMA R21, R23, 1.925963033500011079e-08, R24 ;  /* 0x32a5706017157823 */ /* 0x000fe20000000018 */
[----:B------:R-:W-:Y:S01]  /*1390*/  IMAD.SHL.U32 R23, R6, 0x800000, RZ ;  /* 0x0080000006177824 */ /* 0x000fe200078e00ff */
[----:B------:R-:W-:Y:S02]  /*13a0*/  SHF.L.U32 R6, R17, 0x17, RZ ;  /* 0x0000001711067819 */ /* 0x000fe400000006ff */
[----:B------:R-:W2:Y:S01]  /*13b0*/  MUFU.EX2 R18, R18 ;  /* 0x0000001200127308 */ /* 0x000ea20000000800 */
[----:B------:R-:W-:-:S02]  /*13c0*/  IMAD.SHL.U32 R17, R20, 0x800000, RZ ;  /* 0x0080000014117824 */ /* 0x000fc400078e00ff */
[----:B0-----:R-:W-:Y:S01]  /*13d0*/  FMUL R22, R23, R22 ;  /* 0x0000001617167220 */ /* 0x001fe20000400000 */
[----:B------:R-:W-:-:S03]  /*13e0*/  IMAD.SHL.U32 R24, R19, 0x800000, RZ ;  /* 0x0080000013187824 */ /* 0x000fc600078e00ff */
[----:B------:R-:W-:Y:S01]  /*13f0*/  FADD R7, R22, R7 ;  /* 0x0000000716077221 */ /* 0x000fe20000000000 */
[----:B------:R3:W-:Y:S01]  /*1400*/  STS [R5], R22 ;  /* 0x0000001605007388 */ /* 0x0007e20000000800 */
        /* <DEDUP_REMOVED lines=11> */
.L_x_139:
[----:B------:R-:W-:Y:S05]  /*14c0*/  BSYNC.RECONVERGENT B0 ;  /* 0x0000000000007941 */ /* 0x000fea0003800200 */
.L_x_138:
[----:B01----:R-:W0:Y:S01]  /*14d0*/  SHFL.DOWN PT, R4, R7, 0x10, 0x1f ;  /* 0x0a001f0007047f89 */ /* 0x003e2200000e0000 */
[----:B------:R-:W-:Y:S01]  /*14e0*/  BAR.SYNC.DEFER_BLOCKING 0x0 ;  /* 0x0000000000007b1d */ /* 0x000fe20000010000 */
[----:B------:R-:W-:Y:S02]  /*14f0*/  ISETP.NE.AND P0, PT, R13, RZ, PT ;  /* 0x000000ff0d00720c */ /* 0x000fe40003f05270 */
[C---:B------:R-:W-:Y:S02]  /*1500*/  ISETP.NE.AND P1, PT, R0.reuse, RZ, PT ;  /* 0x000000ff0000720c */ /* 0x040fe40003f25270 */
[----:B------:R-:W-:-:S09]  /*1510*/  ISETP.GE.AND P3, PT, R0, R3, PT ;  /* 0x000000030000720c */ /* 0x000fd20003f66270 */
[----:B------:R-:W-:-:S05]  /*1520*/  @!P0 VIADD R15, R15, 0x10 ;  /* 0x000000100f0f8836 */ /* 0x000fca0000000000 */
[----:B------:R-:W-:Y:S01]  /*1530*/  @!P0 LEA R15, R12, R15, 0x18 ;  /* 0x0000000f0c0f8211 */ /* 0x000fe200078ec0ff */
[----:B0-----:R-:W-:-:S03]  /*1540*/  FADD R4, R4, R7 ;  /* 0x0000000704047221 */ /* 0x001fc60000000000 */
[----:B------:R-:W-:Y:S02]  /*1550*/  @!P0 LEA R15, R14, R15, 0x2 ;  /* 0x0000000f0e0f8211 */ /* 0x000fe400078e10ff */
[----:B---3--:R-:W0:Y:S02]  /*1560*/  SHFL.DOWN PT, R5, R4, 0x8, 0x1f ;  /* 0x09001f0004057f89 */ /* 0x008e2400000e0000 */
[----:B0-----:R-:W-:-:S05]  /*1570*/  FADD R5, R4, R5 ;  /* 0x0000000504057221 */ /* 0x001fca0000000000 */
[----:B------:R-:W0:Y:S02]  /*1580*/  SHFL.DOWN PT, R6, R5, 0x4, 0x1f ;  /* 0x08801f0005067f89 */ /* 0x000e2400000e0000 */
[----:B0-----:R-:W-:-:S05]  /*1590*/  FADD R6, R5, R6 ;  /* 0x0000000605067221 */ /* 0x001fca0000000000 */
[----:B------:R-:W0:Y:S02]  /*15a0*/  SHFL.DOWN PT, R17, R6, 0x2, 0x1f ;  /* 0x08401f0006117f89 */ /* 0x000e2400000e0000 */
[----:B0-----:R-:W-:-:S05]  /*15b0*/  FADD R17, R6, R17 ;  /* 0x0000001106117221 */ /* 0x001fca0000000000 */
[----:B------:R-:W0:Y:S02]  /*15c0*/  SHFL.DOWN PT, R16, R17, 0x1, 0x1f ;  /* 0x08201f0011107f89 */ /* 0x000e2400000e0000 */
[----:B0-----:R-:W-:-:S05]  /*15d0*/  FADD R16, R17, R16 ;  /* 0x0000001011107221 */ /* 0x001fca0000000000 */
[----:B------:R-:W-:Y:S01]  /*15e0*/  @!P0 STS [R15], R16 ;  /* 0x000000100f008388 */ /* 0x000fe20000000800 */
[----:B------:R-:W-:Y:S06]  /*15f0*/  BAR.SYNC.DEFER_BLOCKING 0x0 ;  /* 0x0000000000007b1d */ /* 0x000fec0000010000 */
[----:B------:R-:W0:Y:S02]  /*1600*/  @!P1 LDS.128 R4, [R11+0x10] ;  /* 0x000010000b049984 */ /* 0x000e240000000c00 */
[----:B0-----:R-:W-:-:S04]  /*1610*/  @!P1 FADD R4, RZ, R4 ;  /* 0x00000004ff049221 */ /* 0x001fc80000000000 */
[----:B------:R-:W-:-:S04]  /*1620*/  @!P1 FADD R5, R4, R5 ;  /* 0x0000000504059221 */ /* 0x000fc80000000000 */
[----:B------:R-:W-:-:S04]  /*1630*/  @!P1 FADD R6, R5, R6 ;  /* 0x0000000605069221 */ /* 0x000fc80000000000 */
[----:B------:R-:W-:-:S05]  /*1640*/  @!P1 FADD R6, R6, R7 ;  /* 0x0000000706069221 */ /* 0x000fca0000000000 */
[----:B------:R-:W-:Y:S01]  /*1650*/  @!P1 STS [R11+0x10], R6 ;  /* 0x000010060b009388 */ /* 0x000fe20000000800 */
[----:B------:R-:W-:Y:S06]  /*1660*/  BAR.SYNC.DEFER_BLOCKING 0x0 ;  /* 0x0000000000007b1d */ /* 0x000fec0000010000 */
[----:B------:R-:W0:Y:S02]  /*1670*/  LDS R5, [R11+0x10] ;  /* 0x000010000b057984 */ /* 0x000e240000000800 */
[----:B0-----:R-:W-:-:S05]  /*1680*/  VIADD R4, R5, 0x1800000 ;  /* 0x0180000005047836 */ /* 0x001fca0000000000 */
[----:B------:R-:W-:-:S04]  /*1690*/  LOP3.LUT R4, R4, 0x7f800000, RZ, 0xc0, !PT ;  /* 0x7f80000004047812 */ /* 0x000fc800078ec0ff */
[----:B------:R-:W-:-:S13]  /*16a0*/  ISETP.GT.U32.AND P0, PT, R4, 0x1ffffff, PT ;  /* 0x01ffffff0400780c */ /* 0x000fda0003f04070 */
[----:B------:R-:W-:Y:S05]  /*16b0*/  @P0 BRA `(.L_x_144) ;  /* 0x00000000000c0947 */ /* 0x000fea0003800000 */
[----:B------:R-:W-:-:S07]  /*16c0*/  MOV R4, 0x16e0 ;  /* 0x000016e000047802 */ /* 0x000fce0000000f00 */
[----:B------:R-:W-:Y:S05]  /*16d0*/  CALL.REL.NOINC `($__internal_2_$__cuda_sm20_rcp_rn_f32_slowpath) ;  /* 0x0000002c00107944 */ /* 0x000fea0003c00000 */
[----:B------:R-:W-:Y:S05]  /*16e0*/  BRA `(.L_x_145) ;  /* 0x0000000000107947 */ /* 0x000fea0003800000 */
.L_x_144:
[----:B------:R-:W0:Y:S02]  /*16f0*/  MUFU.RCP R4, R5 ;  /* 0x0000000500047308 */ /* 0x000e240000001000 */
[----:B0-----:R-:W-:-:S04]  /*1700*/  FFMA R3, R5, R4, -1 ;  /* 0xbf80000005037423 */ /* 0x001fc80000000004 */
[----:B------:R-:W-:-:S04]  /*1710*/  FADD.FTZ R3, -R3, -RZ ;  /* 0x800000ff03037221 */ /* 0x000fc80000010100 */
[----:B------:R-:W-:-:S07]  /*1720*/  FFMA R3, R4, R3, R4 ;  /* 0x0000000304037223 */ /* 0x000fce0000000004 */
.L_x_145:
        /* <DEDUP_REMOVED lines=8> */
[----:B------:R-:W-:Y:S01]  /*17b0*/  ISETP.NE.AND P0, PT, R4, 0x180, PT ;  /* 0x000001800400780c */ /* 0x000fe20003f05270 */
[----:B------:R-:W-:-:S12]  /*17c0*/  IMAD.MOV.U32 R4, RZ, RZ, R0 ;  /* 0x000000ffff047224 */ /* 0x000fd800078e0000 */
[----:B------:R-:W-:Y:S05]  /*17d0*/  @!P0 BRA `(.L_x_149) ;  /* 0x0000000000308947 */ /* 0x000fea0003800000 */
[----:B------:R-:W-:Y:S01]  /*17e0*/  LEA.HI R5, R5, 0x1, RZ, 0x19 ;  /* 0x0000000105057811 */ /* 0x000fe200078fc8ff */
[----:B------:R-:W-:Y:S01]  /*17f0*/  IMAD.MOV.U32 R6, RZ, RZ, RZ ;  /* 0x000000ffff067224 */ /* 0x000fe200078e00ff */
[----:B------:R-:W-:Y:S02]  /*1800*/  MOV R4, R0 ;  /* 0x0000000000047202 */ /* 0x000fe40000000f00 */
[----:B------:R-:W-:-:S07]  /*1810*/  LOP3.LUT R7, R5, 0x3, RZ, 0xc0, !PT ;  /* 0x0000000305077812 */ /* 0x000fce00078ec0ff */
.L_x_150:
[----:B0-----:R-:W-:Y:S01]  /*1820*/  LEA R5, R4, UR5, 0x2 ;  /* 0x0000000504057c11 */ /* 0x001fe2000f8e10ff */
[----:B------:R-:W-:Y:S02]  /*1830*/  VIADD R6, R6, 0x1 ;  /* 0x0000000106067836 */ /* 0x000fe40000000000 */
[----:B------:R-:W-:Y:S02]  /*1840*/  VIADD R4, R4, 0x80 ;  /* 0x0000008004047836 */ /* 0x000fe40000000000 */
[----:B------:R-:W0:Y:S01]  /*1850*/  LDS R12, [R5] ;  /* 0x00000000050c7984 */ /* 0x000e220000000800 */
[----:B------:R-:W-:Y:S01]  /*1860*/  ISETP.NE.AND P0, PT, R6, R7, PT ;  /* 0x000000070600720c */ /* 0x000fe20003f05270 */
[----:B0-----:R-:W-:-:S05]  /*1870*/  FMUL R12, R12, R3 ;  /* 0x000000030c0c7220 */ /* 0x001fca0000400000 */
[----:B------:R0:W-:Y:S07]  /*1880*/  STS [R5], R12 ;  /* 0x0000000c05007388 */ /* 0x0001ee0000000800 */
[----:B------:R-:W-:Y:S05]  /*1890*/  @P0 BRA `(.L_x_150) ;  /* 0xfffffffc00e00947 */ /* 0x000fea000383ffff */
.L_x_149:
[----:B------:R-:W-:Y:S05]  /*18a0*/  BSYNC.RECONVERGENT B1 ;  /* 0x0000000000017941 */ /* 0x000fea0003800200 */
.L_x_148:
[----:B------:R-:W-:Y:S05]  /*18b0*/  @!P1 BRA `(.L_x_147) ;  /* 0x0000000000409947 */ /* 0x000fea0003800000 */
.L_x_151:
[C---:B01----:R-:W-:Y:S01]  /*18c0*/  LEA R5, R4.reuse, UR5, 0x2 ;  /* 0x0000000504057c11 */ /* 0x043fe2000f8e10ff */
[----:B------:R-:W-:-:S04]  /*18d0*/  VIADD R4, R4, 0x200 ;  /* 0x0000020004047836 */ /* 0x000fc80000000000 */
[----:B------:R-:W0:Y:S01]  /*18e0*/  LDS R6, [R5] ;  /* 0x0000000005067984 */ /* 0x000e220000000800 */
        /* <DEDUP_REMOVED lines=13> */
.L_x_147:
[----:B------:R-:W-:Y:S05]  /*19c0*/  BSYNC.RECONVERGENT B0 ;  /* 0x0000000000007941 */ /* 0x000fea0003800200 */
.L_x_146:
[----:B------:R-:W2:Y:S01]  /*19d0*/  LDCU UR4, c[0x0][0x3b0] ;  /* 0x00007600ff0477ac */ /* 0x000ea20008000800 */
[----:B------:R-:W-:Y:S01]  /*19e0*/  BAR.SYNC.DEFER_BLOCKING 0x0 ;  /* 0x0000000000007b1d */ /* 0x000fe20000010000 */
[----:B--2---:R-:W-:-:S13]  /*19f0*/  ISETP.GE.AND P0, PT, R0, UR4, PT ;  /* 0x0000000400007c0c */ /* 0x004fda000bf06270 */
[----:B------:R-:W-:Y:S05]  /*1a00*/  @P0 EXIT ;  /* 0x000000000000094d */ /* 0x000fea0003800000 */
[----:B-1----:R-:W1:Y:S01]  /*1a10*/  LDC R16, c[0x0][0x3ac] ;  /* 0x0000eb00ff107b82 */ /* 0x002e620000000800 */
[----:B------:R-:W2:Y:S02]  /*1a20*/  LDCU.64 UR6, c[0x0][0x390] ;  /* 0x00007200ff0677ac */ /* 0x000ea40008000a00 */
[----:B--2---:R-:W-:-:S04]  /*1a30*/  IADD3 R3, P1, PT, R8, UR6, RZ ;  /* 0x0000000608037c10 */ /* 0x004fc8000ff3e0ff */
[----:B------:R-:W-:Y:S02]  /*1a40*/  IADD3.X R8, PT, PT, R10, UR7, RZ, P1, !PT ;  /* 0x000000070a087c10 */ /* 0x000fe40008ffe4ff */
[----:B-1----:R-:W-:-:S13]  /*1a50*/  ISETP.GE.AND P0, PT, R16, 0x4, PT ;  /* 0x000000041000780c */ /* 0x002fda0003f06270 */
[----:B------:R-:W-:Y:S05]  /*1a60*/  @!P0 BRA `(.L_x_152) ;  /* 0x0000001800cc8947 */ /* 0x000fea0003800000 */
[----:B------:R-:W-:Y:S01]  /*1a70*/  VIADD R17, R16, 0xfffffffc ;  /* 0xfffffffc10117836 */ /* 0x000fe20000000000 */
[----:B------:R-:W-:-:S04]  /*1a80*/  USHF.R.S32.HI UR4, URZ, 0x1f, UR4 ;  /* 0x0000001fff047899 */ /* 0x000fc80008011404 */
[C---:B0-----:R-:W-:Y:S02]  /*1a90*/  LOP3.LUT R5, R17.reuse, 0xc, RZ, 0xc0, !PT ;  /* 0x0000000c11057812 */ /* 0x041fe400078ec0ff */
[----:B------:R-:W-:Y:S01]  /*1aa0*/  LEA.HI R11, R17, 0x1, RZ, 0x1e ;  /* 0x00000001110b7811 */ /* 0x000fe200078ff0ff */
[----:B------:R-:W-:Y:S01]  /*1ab0*/  IMAD.U32 R10, RZ, RZ, UR4 ;  /* 0x00000004ff0a7e24 */ /* 0x000fe2000f8e00ff */
[----:B------:R-:W-:Y:S02]  /*1ac0*/  IADD3 R5, PT, PT, -R5, 0xc, R16 ;  /* 0x0000000c05057810 */ /* 0x000fe40007ffe110 */
[----:B------:R-:W-:Y:S02]  /*1ad0*/  LOP3.LUT R16, R16, 0x3, RZ, 0xc0, !PT ;  /* 0x0000000310107812 */ /* 0x000fe400078ec0ff */
[----:B------:R-:W-:Y:S02]  /*1ae0*/  LOP3.LUT R5, R5, 0xf, RZ, 0xc0, !PT ;  /* 0x0000000f05057812 */ /* 0x000fe400078ec0ff */
[----:B------:R-:W-:-:S02]  /*1af0*/  LOP3.LUT R11, R11, 0x3, RZ, 0xc0, !PT ;  /* 0x000000030b0b7812 */ /* 0x000fc400078ec0ff */
[----:B------:R-:W-:-:S04]  /*1b00*/  IADD3 R5, PT, PT, R5, -0x1, RZ ;  /* 0xffffffff05057810 */ /* 0x000fc80007ffe0ff */
[----:B------:R-:W-:-:S13]  /*1b10*/  ISETP.GE.U32.AND P0, PT, R5, 0x7, PT ;  /* 0x000000070500780c */ /* 0x000fda0003f06070 */
.L_x_161:
[----:B------:R-:W-:Y:S01]  /*1b20*/  ISETP.GE.U32.AND P2, PT, R17, 0xc, PT ;  /* 0x0000000c1100780c */ /* 0x000fe20003f46070 */
[----:B0-----:R-:W-:Y:S01]  /*1b30*/  IMAD.MOV.U32 R19, RZ, RZ, RZ ;  /* 0x000000ffff137224 */ /* 0x001fe200078e00ff */
[----:B------:R-:W-:Y:S01]  /*1b40*/  ISETP.NE.AND P1, PT, R11, RZ, PT ;  /* 0x000000ff0b00720c */ /* 0x000fe20003f25270 */
[----:B------:R-:W-:-:S10]  /*1b50*/  IMAD.MOV.U32 R21, RZ, RZ, RZ ;  /* 0x000000ffff157224 */ /* 0x000fd400078e00ff */
[----:B------:R-:W-:Y:S05]  /*1b60*/  @!P2 BRA `(.L_x_153) ;  /* 0x0000000400a0a947 */ /* 0x000fea0003800000 */
[----:B------:R-:W0:Y:S01]  /*1b70*/  S2UR UR5, SR_CgaCtaId ;  /* 0x00000000000579c3 */ /* 0x000e220000008800 */
[----:B------:R-:W-:Y:S01]  /*1b80*/  UMOV UR4, 0x400 ;  /* 0x0000040000047882 */ /* 0x000fe20000000000 */
[----:B------:R-:W-:Y:S01]  /*1b90*/  LEA.HI R12, R17, 0x1, RZ, 0x1e ;  /* 0x00000001110c7811 */ /* 0x000fe200078ff0ff */
[----:B------:R-:W-:Y:S01]  /*1ba0*/  UIADD3 UR4, UPT, UPT, UR4, 0x20, URZ ;  /* 0x0000002004047890 */ /* 0x000fe2000fffe0ff */
[----:B------:R-:W-:Y:S02]  /*1bb0*/  HFMA2 R21, -RZ, RZ, 0, 0 ;  /* 0x00000000ff157431 */ /* 0x000fe400000001ff */
[----:B------:R-:W-:Y:S01]  /*1bc0*/  IMAD.MOV.U32 R19, RZ, RZ, RZ ;  /* 0x000000ffff137224 */ /* 0x000fe200078e00ff */
[----:B------:R-:W-:Y:S01]  /*1bd0*/  LOP3.LUT R12, R12, 0x7ffffffc, RZ, 0xc0, !PT ;  /* 0x7ffffffc0c0c7812 */ /* 0x000fe200078ec0ff */
[----:B------:R-:W-:Y:S01]  /*1be0*/  IMAD.MOV.U32 R13, RZ, RZ, R0 ;  /* 0x000000ffff0d7224 */ /* 0x000fe200078e0000 */
[----:B------:R-:W1:Y:S03]  /*1bf0*/  LDC R14, c[0x0][0x3b0] ;  /* 0x0000ec00ff0e7b82 */ /* 0x000e660000000800 */
[----:B------:R-:W-:Y:S01]  /*1c00*/  IMAD.MOV R12, RZ, RZ, -R12 ;  /* 0x000000ffff0c7224 */ /* 0x000fe200078e0a0c */
[----:B0-----:R-:W-:-:S04]  /*1c10*/  ULEA UR4, UR5, UR4, 0x18 ;  /* 0x0000000405047291 */ /* 0x001fc8000f8ec0ff */
[----:B------:R-:W-:Y:S01]  /*1c20*/  UIADD3 UR4, UPT, UPT, UR4, 0x20, URZ ;  /* 0x0000002004047890 */ /* 0x000fe2000fffe0ff */
[----:B-1----:R-:W-:-:S05]  /*1c30*/  SHF.R.S32.HI R10, RZ, 0x1f, R14 ;  /* 0x0000001fff0a7819 */ /* 0x002fca000001140e */
[----:B------:R-:W-:-:S07]  /*1c40*/  IMAD.U32 R15, RZ, RZ, UR4 ;  /* 0x00000004ff0f7e24 */ /* 0x000fce000f8e00ff */
.L_x_154:
[C---:B------:R-:W-:Y:S01]  /*1c50*/  IADD3 R26, P2, PT, R13.reuse, R3, RZ ;  /* 0x000000030d1a7210 */ /* 0x040fe20007f5e0ff */
[----:B------:R-:W0:Y:S03]  /*1c60*/  LDS.128 R4, [R15+-0x20] ;  /* 0xffffe0000f047984 */ /* 0x000e260000000c00 */
[----:B------:R-:W-:-:S05]  /*1c70*/  LEA.HI.X.SX32 R27, R13, R8, 0x1, P2 ;  /* 0x000000080d1b7211 */ /* 0x000fca00010f0eff */
[----:B------:R1:W2:Y:S01]  /*1c80*/  LDG.E.U8.CONSTANT R18, desc[UR8][R26.64] ;  /* 0x000000081a127981 */ /* 0x0002a2000c1e9100 */
[----:B------:R-:W-:-:S05]  /*1c90*/  IADD3 R22, P2, PT, R26, R14, RZ ;  /* 0x0000000e1a167210 */ /* 0x000fca0007f5e0ff */
[----:B------:R-:W-:Y:S01]  /*1ca0*/  IMAD.X R23, R10, 0x1, R27, P2 ;  /* 0x000000010a177824 */ /* 0x000fe200010e061b */
[----:B------:R-:W-:-:S04]  /*1cb0*/  IADD3 R28, P2, PT, R22, R14, RZ ;  /* 0x0000000e161c7210 */ /* 0x000fc80007f5e0ff */
[----:B------:R-:W-:Y:S01]  /*1cc0*/  IADD3.X R29, PT, PT, R10, R23, RZ, P2, !PT ;  /* 0x000000170a1d7210 */ /* 0x000fe200017fe4ff */
[----:B------:R-:W3:Y:S01]  /*1cd0*/  LDG.E.U8.CONSTANT R22, desc[UR8][R22.64] ;  /* 0x0000000816167981 */ /* 0x000ee2000c1e9100 */
[----:B------:R-:W-:-:S03]  /*1ce0*/  IADD3 R24, P2, PT, R28, R14, RZ ;  /* 0x0000000e1c187210 */ /* 0x000fc60007f5e0ff */
[----:B------:R-:W4:Y:S02]  /*1cf0*/  LDG.E.U8.CONSTANT R28, desc[UR8][R28.64] ;  /* 0x000000081c1c7981 */ /* 0x000f24000c1e9100 */
[----:B------:R-:W-:-:S05]  /*1d00*/  IMAD.X R25, R10, 0x1, R29, P2 ;  /* 0x000000010a197824 */ /* 0x000fca00010e061d */
[----:B------:R0:W5:Y:S01]  /*1d10*/  LDG.E.U8.CONSTANT R20, desc[UR8][R24.64] ;  /* 0x0000000818147981 */ /* 0x000162000c1e9100 */
[----:B-1----:R-:W-:-:S05]  /*1d20*/  IADD3 R26, P2, PT, R24, R14, RZ ;  /* 0x0000000e181a7210 */ /* 0x002fca0007f5e0ff */
[----:B------:R-:W-:Y:S01]  /*1d30*/  IMAD.X R27, R10, 0x1, R25, P2 ;  /* 0x000000010a1b7824 */ /* 0x000fe200010e0619 */
[----:B--2---:R-:W0:Y:S02]  /*1d40*/  I2F.S8 R18, R18 ;  /* 0x0000001200127306 */ /* 0x004e240000001400 */
[----:B0-----:R-:W-:Y:S02]  /*1d50*/  FFMA R24, R4, R18, R19 ;  /* 0x0000001204187223 */ /* 0x001fe40000000013 */
[----:B------:R-:W2:Y:S04]  /*1d60*/  LDG.E.U8.CONSTANT R18, desc[UR8][R26.64] ;  /* 0x000000081a127981 */ /* 0x000ea8000c1e9100 */
[----:B---3--:R0:W1:Y:S08]  /*1d70*/  I2F.S8 R25, R22 ;  /* 0x0000001600197306 */ /* 0x0080700000001400 */
[----:B----4-:R3:W4:Y:S01]  /*1d80*/  I2F.S8 R19, R28 ;  /* 0x0000001c00137306 */ /* 0x0107220000001400 */
[----:B0-----:R-:W-:-:S05]  /*1d90*/  IADD3 R22, P2, PT, R26, R14, RZ ;  /* 0x0000000e1a167210 */ /* 0x001fca0007f5e0ff */
[----:B------:R-:W-:Y:S02]  /*1da0*/  IMAD.X R23, R10, 0x1, R27, P2 ;  /* 0x000000010a177824 */ /* 0x000fe400010e061b */
[----:B-----5:R0:W5:Y:S01]  /*1db0*/  I2F.S8 R4, R20 ;  /* 0x0000001400047306 */ /* 0x0201620000001400 */
[----:B---3--:R-:W-:Y:S01]  /*1dc0*/  IADD3 R28, P2, PT, R22, R14, RZ ;  /* 0x0000000e161c7210 */ /* 0x008fe20007f5e0ff */
[----:B-1----:R-:W-:-:S04]  /*1dd0*/  FFMA R5, R5, R25, R24 ;  /* 0x0000001905057223 */ /* 0x002fc80000000018 */
[----:B------:R-:W-:Y:S01]  /*1de0*/  IMAD.X R29, R10, 0x1, R23, P2 ;  /* 0x000000010a1d7824 */ /* 0x000fe200010e0617 */
[----:B------:R-:W-:Y:S01]  /*1df0*/  IADD3 R24, P2, PT, R28, R14, RZ ;  /* 0x0000000e1c187210 */ /* 0x000fe20007f5e0ff */
[----:B0-----:R5:W3:Y:S01]  /*1e00*/  LDG.E.U8.CONSTANT R20, desc[UR8][R22.64] ;  /* 0x0000000816147981 */ /* 0x001ae2000c1e9100 */
[----:B----4-:R-:W-:Y:S02]  /*1e10*/  FFMA R6, R6, R19, R5 ;  /* 0x0000001306067223 */ /* 0x010fe40000000005 */
[----:B------:R-:W-:Y:S01]  /*1e20*/  IADD3.X R25, PT, PT, R10, R29, RZ, P2, !PT ;  /* 0x0000001d0a197210 */ /* 0x000fe200017fe4ff */
[----:B------:R-:W4:Y:S04]  /*1e30*/  LDG.E.U8.CONSTANT R28, desc[UR8][R28.64] ;  /* 0x000000081c1c7981 */ /* 0x000f28000c1e9100 */
[----:B------:R-:W4:Y:S01]  /*1e40*/  LDG.E.U8.CONSTANT R19, desc[UR8][R24.64] ;  /* 0x0000000818137981 */ /* 0x000f22000c1e9100 */
[----:B-----5:R-:W-:-:S03]  /*1e50*/  FFMA R23, R7, R4, R6 ;  /* 0x0000000407177223 */ /* 0x020fc60000000006 */
[----:B------:R-:W0:Y:S01]  /*1e60*/  LDS.128 R4, [R15+-0x10] ;  /* 0xfffff0000f047984 */ /* 0x000e220000000c00 */
[----:B------:R-:W-:-:S05]  /*1e70*/  IADD3 R26, P2, PT, R24, R14, RZ ;  /* 0x0000000e181a7210 */ /* 0x000fca0007f5e0ff */
[----:B------:R-:W-:Y:S01]  /*1e80*/  IMAD.X R27, R10, 0x1, R25, P2 ;  /* 0x000000010a1b7824 */ /* 0x000fe200010e0619 */
[----:B--2---:R-:W0:Y:S02]  /*1e90*/  I2F.S8 R18, R18 ;  /* 0x0000001200127306 */ /* 0x004e240000001400 */
[----:B0-----:R-:W-:Y:S02]  /*1ea0*/  FFMA R4, R4, R18, R23 ;  /* 0x0000001204047223 */ /* 0x001fe40000000017 */
[----:B------:R0:W2:Y:S04]  /*1eb0*/  LDG.E.U8.CONSTANT R18, desc[UR8][R26.64] ;  /* 0x000000081a127981 */ /* 0x0000a8000c1e9100 */
[----:B---3--:R-:W1:Y:S08]  /*1ec0*/  I2F.S8 R20, R20 ;  /* 0x0000001400147306 */ /* 0x008e700000001400 */
[----:B----4-:R-:W3:Y:S01]  /*1ed0*/  I2F.S8 R28, R28 ;  /* 0x0000001c001c7306 */ /* 0x010ee20000001400 */
[----:B------:R-:W-:-:S07]  /*1ee0*/  IADD3 R22, P2, PT, R26, R14, RZ ;  /* 0x0000000e1a167210 */ /* 0x000fce0007f5e0ff */
[----:B------:R-:W4:Y:S01]  /*1ef0*/  I2F.S8 R19, R19 ;  /* 0x0000001300137306 */ /* 0x000f220000001400 */
[----:B-1----:R-:W-:Y:S01]  /*1f00*/  FFMA R5, R5, R20, R4 ;  /* 0x0000001405057223 */ /* 0x002fe20000000004 */
[----:B------:R-:W-:Y:S01]  /*1f10*/  IMAD.X R23, R10, 0x1, R27, P2 ;  /* 0x000000010a177824 */ /* 0x000fe200010e061b */
[----:B------:R-:W-:Y:S02]  /*1f20*/  IADD3 R24, P2, PT, R22, R14, RZ ;  /* 0x0000000e16187210 */ /* 0x000fe40007f5e0ff */
[----:B---3--:R-:W-:-:S03]  /*1f30*/  FFMA R6, R6, R28, R5 ;  /* 0x0000001c06067223 */ /* 0x008fc60000000005 */
[----:B------:R-:W-:Y:S01]  /*1f40*/  IMAD.X R25, R10, 0x1, R23, P2 ;  /* 0x000000010a197824 */ /* 0x000fe200010e0617 */
[----:B0-----:R-:W-:Y:S01]  /*1f50*/  IADD3 R26, P2, PT, R24, R14, RZ ;  /* 0x0000000e181a7210 */ /* 0x001fe20007f5e0ff */
[----:B------:R0:W3:Y:S01]  /*1f60*/  LDG.E.U8.CONSTANT R29, desc[UR8][R22.64] ;  /* 0x00000008161d7981 */ /* 0x0000e2000c1e9100 */
[----:B----4-:R-:W-:-:S03]  /*1f70*/  FFMA R19, R7, R19, R6 ;  /* 0x0000001307137223 */ /* 0x010fc60000000006 */
[----:B------:R1:W4:Y:S04]  /*1f80*/  LDG.E.U8.CONSTANT R20, desc[UR8][R24.64] ;  /* 0x0000000818147981 */ /* 0x000328000c1e9100 */
[----:B------:R-:W5:Y:S01]  /*1f90*/  LDS.128 R4, [R15] ;  /* 0x000000000f047984 */ /* 0x000f620000000c00 */
[----:B------:R-:W-:-:S05]  /*1fa0*/  IMAD.X R27, R10, 0x1, R25, P2 ;  /* 0x000000010a1b7824 */ /* 0x000fca00010e0619 */
[----:B------:R1:W4:Y:S01]  /*1fb0*/  LDG.E.U8.CONSTANT R28, desc[UR8][R26.64] ;  /* 0x000000081a1c7981 */ /* 0x000322000c1e9100 */
[----:B0-----:R-:W-:-:S04]  /*1fc0*/  IADD3 R22, P2, PT, R26, R14, RZ ;  /* 0x0000000e1a167210 */ /* 0x001fc80007f5e0ff */
[----:B------:R-:W-:Y:S01]  /*1fd0*/  IADD3.X R23, PT, PT, R10, R27, RZ, P2, !PT ;  /* 0x0000001b0a177210 */ /* 0x000fe200017fe4ff */
[----:B--2---:R-:W5:Y:S02]  /*1fe0*/  I2F.S8 R18, R18 ;  /* 0x0000001200127306 */ /* 0x004f640000001400 */
[----:B-----5:R-:W-:Y:S01]  /*1ff0*/  FFMA R4, R4, R18, R19 ;  /* 0x0000001204047223 */ /* 0x020fe20000000013 */
[-C--:B------:R-:W-:Y:S02]  /*2000*/  IADD3 R18, P2, PT, R22, R14.reuse, RZ ;  /* 0x0000000e16127210 */ /* 0x080fe40007f5e0ff */
[----:B------:R-:W2:Y:S03]  /*2010*/  LDG.E.U8.CONSTANT R22, desc[UR8][R22.64] ;  /* 0x0000000816167981 */ /* 0x000ea6000c1e9100 */
[----:B------:R-:W-:Y:S01]  /*2020*/  IMAD.X R19, R10, 0x1, R23, P2 ;  /* 0x000000010a137824 */ /* 0x000fe200010e0617 */
[----:B-1----:R-:W-:-:S04]  /*2030*/  IADD3 R24, P2, PT, R18, R14, RZ ;  /* 0x0000000e12187210 */ /* 0x002fc80007f5e0ff */
[----:B------:R-:W5:Y:S01]  /*2040*/  LDG.E.U8.CONSTANT R18, desc[UR8][R18.64] ;  /* 0x0000000812127981 */ /* 0x000f62000c1e9100 */
[----:B------:R-:W-:Y:S01]  /*2050*/  IMAD.X R25, R10, 0x1, R19, P2 ;  /* 0x000000010a197824 */ /* 0x000fe200010e0613 */
[----:B------:R-:W-:-:S04]  /*2060*/  IADD3 R26, P2, PT, R24, R14, RZ ;  /* 0x0000000e181a7210 */ /* 0x000fc80007f5e0ff */
[----:B------:R-:W5:Y:S01]  /*2070*/  LDG.E.U8.CONSTANT R24, desc[UR8][R24.64] ;  /* 0x0000000818187981 */ /* 0x000f62000c1e9100 */
[----:B------:R-:W-:-:S05]  /*2080*/  IMAD.X R27, R10, 0x1, R25, P2 ;  /* 0x000000010a1b7824 */ /* 0x000fca00010e0619 */
[----:B------:R-:W5:Y:S01]  /*2090*/  LDG.E.U8.CONSTANT R26, desc[UR8][R26.64] ;  /* 0x000000081a1a7981 */ /* 0x000f62000c1e9100 */
[----:B---3--:R-:W0:Y:S08]  /*20a0*/  I2F.S8 R29, R29 ;  /* 0x0000001d001d7306 */ /* 0x008e300000001400 */
[----:B----4-:R-:W1:Y:S08]  /*20b0*/  I2F.S8 R20, R20 ;  /* 0x0000001400147306 */ /* 0x010e700000001400 */
[----:B------:R-:W3:Y:S01]  /*20c0*/  I2F.S8 R28, R28 ;  /* 0x0000001c001c7306 */ /* 0x000ee20000001400 */
[----:B0-----:R-:W-:-:S04]  /*20d0*/  FFMA R5, R5, R29, R4 ;  /* 0x0000001d05057223 */ /* 0x001fc80000000004 */
[----:B-1----:R-:W-:-:S04]  /*20e0*/  FFMA R6, R6, R20, R5 ;  /* 0x0000001406067223 */ /* 0x002fc80000000005 */
[----:B---3--:R-:W-:Y:S02]  /*20f0*/  FFMA R29, R7, R28, R6 ;  /* 0x0000001c071d7223 */ /* 0x008fe40000000006 */
[----:B------:R0:W1:Y:S01]  /*2100*/  LDS.128 R4, [R15+0x10] ;  /* 0x000010000f047984 */ /* 0x0000620000000c00 */
[----:B------:R-:W-:-:S05]  /*2110*/  VIADD R12, R12, 0x4 ;  /* 0x000000040c0c7836 */ /* 0x000fca0000000000 */
[----:B------:R-:W-:Y:S01]  /*2120*/  ISETP.NE.AND P2, PT, R12, RZ, PT ;  /* 0x000000ff0c00720c */ /* 0x000fe20003f45270 */
[----:B------:R-:W-:Y:S01]  /*2130*/  IMAD R13, R14, 0x10, R13 ;  /* 0x000000100e0d7824 */ /* 0x000fe200078e020d */
[----:B------:R-:W-:Y:S01]  /*2140*/  IADD3 R21, PT, PT, R21, 0x10, RZ ;  /* 0x0000001015157810 */ /* 0x000fe20007ffe0ff */
[----:B0-----:R-:W-:Y:S01]  /*2150*/  VIADD R15, R15, 0x40 ;  /* 0x000000400f0f7836 */ /* 0x001fe20000000000 */
[----:B--2---:R-:W1:Y:S08]  /*2160*/  I2F.S8 R22, R22 ;  /* 0x0000001600167306 */ /* 0x004e700000001400 */
[----:B-----5:R-:W0:Y:S08]  /*2170*/  I2F.S8 R23, R18 ;  /* 0x0000001200177306 */ /* 0x020e300000001400 */
[----:B------:R-:W2:Y:S01]  /*2180*/  I2F.S8 R19, R24 ;  /* 0x0000001800137306 */ /* 0x000ea20000001400 */
[----:B-1----:R-:W-:-:S07]  /*2190*/  FFMA R4, R4, R22, R29 ;  /* 0x0000001604047223 */ /* 0x002fce000000001d */
[----:B------:R-:W1:Y:S01]  /*21a0*/  I2F.S8 R26, R26 ;  /* 0x0000001a001a7306 */ /* 0x000e620000001400 */
[----:B0-----:R-:W-:-:S04]  /*21b0*/  FFMA R5, R5, R23, R4 ;  /* 0x0000001705057223 */ /* 0x001fc80000000004 */
[----:B--2---:R-:W-:-:S04]  /*21c0*/  FFMA R6, R6, R19, R5 ;  /* 0x0000001306067223 */ /* 0x004fc80000000005 */
[----:B-1----:R-:W-:Y:S01]  /*21d0*/  FFMA R19, R7, R26, R6 ;  /* 0x0000001a07137223 */ /* 0x002fe20000000006 */
[----:B------:R-:W-:Y:S06]  /*21e0*/  @P2 BRA `(.L_x_154) ;  /* 0xfffffff800982947 */ /* 0x000fec000383ffff */
.L_x_153:
[----:B------:R-:W-:Y:S05]  /*21f0*/  @!P1 BRA `(.L_x_155) ;  /* 0x0000000400309947 */ /* 0x000fea0003800000 */
[----:B------:R-:W0:Y:S02]  /*2200*/  LDCU UR6, c[0x0][0x3b0] ;  /* 0x00007600ff0677ac */ /* 0x000e240008000800 */
[----:B0-----:R-:W-:Y:S01]  /*2210*/  IMAD R5, R21, UR6, R0 ;  /* 0x0000000615057c24 */ /* 0x001fe2000f8e0200 */
[----:B------:R-:W-:-:S04]  /*2220*/  USHF.R.S32.HI UR4, URZ, 0x1f, UR6 ;  /* 0x0000001fff047899 */ /* 0x000fc80008011406 */
[C---:B------:R-:W-:Y:S02]  /*2230*/  IADD3 R4, P1, PT, R5.reuse, R3, RZ ;  /* 0x0000000305047210 */ /* 0x040fe40007f3e0ff */
[----:B------:R-:W-:Y:S02]  /*2240*/  IMAD.U32 R10, RZ, RZ, UR4 ;  /* 0x00000004ff0a7e24 */ /* 0x000fe4000f8e00ff */
[----:B------:R-:W-:Y:S02]  /*2250*/  LEA.HI.X.SX32 R5, R5, R8, 0x1, P1 ;  /* 0x0000000805057211 */ /* 0x000fe400008f0eff */
[----:B------:R-:W-:-:S03]  /*2260*/  IADD3 R14, P1, PT, R4, UR6, RZ ;  /* 0x00000006040e7c10 */ /* 0x000fc6000ff3e0ff */
[----:B------:R0:W2:Y:S02]  /*2270*/  LDG.E.U8.CONSTANT R18, desc[UR8][R4.64] ;  /* 0x0000000804127981 */ /* 0x0000a4000c1e9100 */
[----:B------:R-:W-:Y:S01]  /*2280*/  IMAD.X R15, R10, 0x1, R5, P1 ;  /* 0x000000010a0f7824 */ /* 0x000fe200008e0605 */
[----:B------:R-:W-:-:S04]  /*2290*/  IADD3 R22, P1, PT, R14, UR6, RZ ;  /* 0x000000060e167c10 */ /* 0x000fc8000ff3e0ff */
[----:B------:R-:W-:Y:S01]  /*22a0*/  IADD3.X R23, PT, PT, R10, R15, RZ, P1, !PT ;  /* 0x0000000f0a177210 */ /* 0x000fe20000ffe4ff */
[----:B------:R-:W3:Y:S01]  /*22b0*/  LDG.E.U8.CONSTANT R14, desc[UR8][R14.64] ;  /* 0x000000080e0e7981 */ /* 0x000ee2000c1e9100 */
[----:B------:R-:W-:-:S03]  /*22c0*/  IADD3 R12, P1, PT, R22, UR6, RZ ;  /* 0x00000006160c7c10 */ /* 0x000fc6000ff3e0ff */
[----:B------:R-:W4:Y:S02]  /*22d0*/  LDG.E.U8.CONSTANT R22, desc[UR8][R22.64] ;  /* 0x0000000816167981 */ /* 0x000f24000c1e9100 */
[----:B------:R-:W-:-:S05]  /*22e0*/  IMAD.X R13, R10, 0x1, R23, P1 ;  /* 0x000000010a0d7824 */ /* 0x000fca00008e0617 */
[----:B------:R-:W5:Y:S01]  /*22f0*/  LDG.E.U8.CONSTANT R20, desc[UR8][R12.64] ;  /* 0x000000080c147981 */ /* 0x000f62000c1e9100 */
[----:B------:R-:W1:Y:S01]  /*2300*/  S2UR UR5, SR_CgaCtaId ;  /* 0x00000000000579c3 */ /* 0x000e620000008800 */
[----:B------:R-:W-:Y:S02]  /*2310*/  UMOV UR4, 0x400 ;  /* 0x0000040000047882 */ /* 0x000fe40000000000 */
[----:B------:R-:W-:-:S04]  /*2320*/  UIADD3 UR4, UPT, UPT, UR4, 0x20, URZ ;  /* 0x0000002004047890 */ /* 0x000fc8000fffe0ff */
[----:B-1----:R-:W-:-:S06]  /*2330*/  ULEA UR4, UR5, UR4, 0x18 ;  /* 0x0000000405047291 */ /* 0x002fcc000f8ec0ff */
[----:B------:R-:W-:-:S05]  /*2340*/  LEA R21, R21, UR4, 0x2 ;  /* 0x0000000415157c11 */ /* 0x000fca000f8e10ff */
[----:B0-----:R-:W0:Y:S01]  /*2350*/  LDS.128 R4, [R21] ;  /* 0x0000000015047984 */ /* 0x001e220000000c00 */
[----:B------:R-:W-:Y:S01]  /*2360*/  ISETP.NE.AND P1, PT, R11, 0x1, PT ;  /* 0x000000010b00780c */ /* 0x000fe20003f25270 */
[----:B--2---:R-:W0:Y:S08]  /*2370*/  I2F.S8 R18, R18 ;  /* 0x0000001200127306 */ /* 0x004e300000001400 */
[----:B---3--:R-:W1:Y:S08]  /*2380*/  I2F.S8 R14, R14 ;  /* 0x0000000e000e7306 */ /* 0x008e700000001400 */
[----:B----4-:R-:W2:Y:S01]  /*2390*/  I2F.S8 R15, R22 ;  /* 0x00000016000f7306 */ /* 0x010ea20000001400 */
[----:B0-----:R-:W-:-:S07]  /*23a0*/  FFMA R4, R4, R18, R19 ;  /* 0x0000001204047223 */ /* 0x001fce0000000013 */
[----:B-----5:R-:W0:Y:S01]  /*23b0*/  I2F.S8 R20, R20 ;  /* 0x0000001400147306 */ /* 0x020e220000001400 */
[----:B-1----:R-:W-:-:S04]  /*23c0*/  FFMA R5, R5, R14, R4 ;  /* 0x0000000e05057223 */ /* 0x002fc80000000004 */
[----:B--2---:R-:W-:-:S04]  /*23d0*/  FFMA R6, R6, R15, R5 ;  /* 0x0000000f06067223 */ /* 0x004fc80000000005 */
[----:B0-----:R-:W-:Y:S01]  /*23e0*/  FFMA R19, R7, R20, R6 ;  /* 0x0000001407137223 */ /* 0x001fe20000000006 */
[----:B------:R-:W-:Y:S06]  /*23f0*/  @!P1 BRA `(.L_x_155) ;  /* 0x0000000000b09947 */ /* 0x000fec0003800000 */
[----:B------:R-:W-:Y:S01]  /*2400*/  IADD3 R24, P1, PT, R12, UR6, RZ ;  /* 0x000000060c187c10 */ /* 0x000fe2000ff3e0ff */
[----:B------:R-:W0:Y:S04]  /*2410*/  LDS.128 R4, [R21+0x10] ;  /* 0x0000100015047984 */ /* 0x000e280000000c00 */
[----:B------:R-:W-:Y:S01]  /*2420*/  IMAD.X R25, R10, 0x1, R13, P1 ;  /* 0x000000010a197824 */ /* 0x000fe200008e060d */
[----:B------:R-:W-:-:S04]  /*2430*/  IADD3 R14, P1, PT, R24, UR6, RZ ;  /* 0x00000006180e7c10 */ /* 0x000fc8000ff3e0ff */
[----:B------:R-:W2:Y:S01]  /*2440*/  LDG.E.U8.CONSTANT R24, desc[UR8][R24.64] ;  /* 0x0000000818187981 */ /* 0x000ea2000c1e9100 */
[----:B------:R-:W-:Y:S01]  /*2450*/  IMAD.X R15, R10, 0x1, R25, P1 ;  /* 0x000000010a0f7824 */ /* 0x000fe200008e0619 */
[----:B------:R-:W-:-:S04]  /*2460*/  IADD3 R22, P1, PT, R14, UR6, RZ ;  /* 0x000000060e167c10 */ /* 0x000fc8000ff3e0ff */
[----:B------:R-:W3:Y:S01]  /*2470*/  LDG.E.U8.CONSTANT R14, desc[UR8][R14.64] ;  /* 0x000000080e0e7981 */ /* 0x000ee2000c1e9100 */
[----:B------:R-:W-:Y:S01]  /*2480*/  IMAD.X R23, R10, 0x1, R15, P1 ;  /* 0x000000010a177824 */ /* 0x000fe200008e060f */
[----:B------:R-:W-:-:S04]  /*2490*/  IADD3 R12, P1, PT, R22, UR6, RZ ;  /* 0x00000006160c7c10 */ /* 0x000fc8000ff3e0ff */
[----:B------:R-:W-:Y:S01]  /*24a0*/  IADD3.X R13, PT, PT, R10, R23, RZ, P1, !PT ;  /* 0x000000170a0d7210 */ /* 0x000fe20000ffe4ff */
[----:B------:R-:W4:Y:S04]  /*24b0*/  LDG.E.U8.CONSTANT R22, desc[UR8][R22.64] ;  /* 0x0000000816167981 */ /* 0x000f28000c1e9100 */
[----:B------:R-:W5:Y:S01]  /*24c0*/  LDG.E.U8.CONSTANT R18, desc[UR8][R12.64] ;  /* 0x000000080c127981 */ /* 0x000f62000c1e9100 */
        /* <DEDUP_REMOVED lines=20> */
[----:B------:R-:W4:Y:S01]  /*2610*/  LDG.E.U8.CONSTANT R14, desc[UR8][R14.64] ;  /* 0x000000080e0e7981 */ /* 0x000f22000c1e9100 */
[----:B------:R-:W-:-:S05]  /*2620*/  IMAD.X R23, R10, 0x1, R15, P1 ;  /* 0x000000010a177824 */ /* 0x000fca00008e060f */
[----:B------:R-:W5:Y:S01]  /*2630*/  LDG.E.U8.CONSTANT R22, desc[UR8][R22.64] ;  /* 0x0000000816167981 */ /* 0x000f62000c1e9100 */
[----:B--2---:R-:W0:Y:S08]  /*2640*/  I2F.S8 R18, R24 ;  /* 0x0000001800127306 */ /* 0x004e300000001400 */
[----:B---3--:R-:W1:Y:S08]  /*2650*/  I2F.S8 R20, R12 ;  /* 0x0000000c00147306 */ /* 0x008e700000001400 */
[----:B----4-:R-:W2:Y:S01]  /*2660*/  I2F.S8 R26, R14 ;  /* 0x0000000e001a7306 */ /* 0x010ea20000001400 */
[----:B0-----:R-:W-:-:S07]  /*2670*/  FFMA R4, R4, R18, R19 ;  /* 0x0000001204047223 */ /* 0x001fce0000000013 */
[----:B-----5:R-:W0:Y:S01]  /*2680*/  I2F.S8 R25, R22 ;  /* 0x0000001600197306 */ /* 0x020e220000001400 */
[----:B-1----:R-:W-:-:S04]  /*2690*/  FFMA R5, R5, R20, R4 ;  /* 0x0000001405057223 */ /* 0x002fc80000000004 */
[----:B--2---:R-:W-:-:S04]  /*26a0*/  FFMA R6, R6, R26, R5 ;  /* 0x0000001a06067223 */ /* 0x004fc80000000005 */
[----:B0-----:R-:W-:-:S07]  /*26b0*/  FFMA R19, R7, R25, R6 ;  /* 0x0000001907137223 */ /* 0x001fce0000000006 */
.L_x_155:
[----:B------:R-:W0:Y:S01]  /*26c0*/  LDC R18, c[0x0][0x3ac] ;  /* 0x0000eb00ff127b82 */ /* 0x000e220000000800 */
[----:B------:R-:W-:-:S04]  /*26d0*/  LOP3.LUT R5, R17, 0xfffffffc, RZ, 0xc0, !PT ;  /* 0xfffffffc11057812 */ /* 0x000fc800078ec0ff */
[----:B------:R-:W-:-:S04]  /*26e0*/  IADD3 R21, PT, PT, R5, 0x4, RZ ;  /* 0x0000000405157810 */ /* 0x000fc80007ffe0ff */
[----:B0-----:R-:W-:-:S13]  /*26f0*/  ISETP.GE.U32.AND P1, PT, R21, R18, PT ;  /* 0x000000121500720c */ /* 0x001fda0003f26070 */
[----:B------:R-:W-:Y:S05]  /*2700*/  @P1 BRA `(.L_x_156) ;  /* 0x0000000c00701947 */ /* 0x000fea0003800000 */
[----:B------:R-:W-:Y:S02]  /*2710*/  IADD3 R5, PT, PT, -R5, -0x5, R18 ;  /* 0xfffffffb05057810 */ /* 0x000fe40007ffe112 */
[----:B------:R-:W-:Y:S02]  /*2720*/  ISETP.NE.AND P1, PT, R16, RZ, PT ;  /* 0x000000ff1000720c */ /* 0x000fe40003f25270 */
[----:B------:R-:W-:-:S13]  /*2730*/  ISETP.GE.U32.AND P2, PT, R5, 0xf, PT ;  /* 0x0000000f0500780c */ /* 0x000fda0003f46070 */
[----:B------:R-:W-:Y:S05]  /*2740*/  @!P2 BRA `(.L_x_157) ;  /* 0x000000040084a947 */ /* 0x000fea0003800000 */
[----:B------:R-:W0:Y:S01]  /*2750*/  S2R R5, SR_CgaCtaId ;  /* 0x0000000000057919 */ /* 0x000e220000008800 */
[----:B------:R-:W1:Y:S01]  /*2760*/  LDC R20, c[0x0][0x3b0] ;  /* 0x0000ec00ff147b82 */ /* 0x000e620000000800 */
[----:B------:R-:W-:Y:S01]  /*2770*/  MOV R4, 0x400 ;  /* 0x0000040000047802 */ /* 0x000fe20000000f00 */
[----:B------:R-:W-:-:S04]  /*2780*/  IMAD.MOV.U32 R23, RZ, RZ, RZ ;  /* 0x000000ffff177224 */ /* 0x000fc800078e00ff */
[----:B------:R-:W-:Y:S01]  /*2790*/  VIADD R4, R4, 0x20 ;  /* 0x0000002004047836 */ /* 0x000fe20000000000 */
[----:B-1----:R-:W-:-:S04]  /*27a0*/  SHF.R.S32.HI R10, RZ, 0x1f, R20 ;  /* 0x0000001fff0a7819 */ /* 0x002fc80000011414 */
[----:B0-----:R-:W-:-:S07]  /*27b0*/  LEA R22, R5, R4, 0x18 ;  /* 0x0000000405167211 */ /* 0x001fce00078ec0ff */
.L_x_158:
[----:B------:R-:W-:-:S05]  /*27c0*/  IMAD R5, R21, R20, R0 ;  /* 0x0000001415057224 */ /* 0x000fca00078e0200 */
[----:B------:R-:W-:-:S04]  /*27d0*/  IADD3 R4, P2, PT, R5, R3, RZ ;  /* 0x0000000305047210 */ /* 0x000fc80007f5e0ff */
[----:B------:R-:W-:-:S05]  /*27e0*/  LEA.HI.X.SX32 R5, R5, R8, 0x1, P2 ;  /* 0x0000000805057211 */ /* 0x000fca00010f0eff */
[----:B------:R0:W2:Y:S01]  /*27f0*/  LDG.E.U8.CONSTANT R25, desc[UR8][R4.64] ;  /* 0x0000000804197981 */ /* 0x0000a2000c1e9100 */
[----:B------:R-:W-:-:S05]  /*2800*/  IADD3 R28, P2, PT, R4, R20, RZ ;  /* 0x00000014041c7210 */ /* 0x000fca0007f5e0ff */
[----:B------:R-:W-:-:S05]  /*2810*/  IMAD.X R29, R10, 0x1, R5, P2 ;  /* 0x000000010a1d7824 */ /* 0x000fca00010e0605 */
[----:B------:R1:W3:Y:S01]  /*2820*/  LDG.E.U8.CONSTANT R7, desc[UR8][R28.64] ;  /* 0x000000081c077981 */ /* 0x0002e2000c1e9100 */
[----:B------:R-:W-:Y:S02]  /*2830*/  LEA R24, R21, R22, 0x2 ;  /* 0x0000001615187211 */ /* 0x000fe400078e10ff */
[----:B------:R-:W-:-:S03]  /*2840*/  IADD3 R26, P2, PT, R28, R20, RZ ;  /* 0x000000141c1a7210 */ /* 0x000fc60007f5e0ff */
[----:B------:R-:W4:Y:S02]  /*2850*/  LDS.128 R12, [R24] ;  /* 0x00000000180c7984 */ /* 0x000f240000000c00 */
[----:B------:R-:W-:-:S05]  /*2860*/  IMAD.X R27, R10, 0x1, R29, P2 ;  /* 0x000000010a1b7824 */ /* 0x000fca00010e061d */
[----:B------:R5:W3:Y:S01]  /*2870*/  LDG.E.U8.CONSTANT R6, desc[UR8][R26.64] ;  /* 0x000000081a067981 */ /* 0x000ae2000c1e9100 */
[----:B0-----:R-:W-:-:S05]  /*2880*/  IADD3 R4, P2, PT, R26, R20, RZ ;  /* 0x000000141a047210 */ /* 0x001fca0007f5e0ff */
[----:B------:R-:W-:Y:S01]  /*2890*/  IMAD.X R5, R10, 0x1, R27, P2 ;  /* 0x000000010a057824 */ /* 0x000fe200010e061b */
[----:B-1----:R-:W-:-:S05]  /*28a0*/  IADD3 R28, P2, PT, R4, R20, RZ ;  /* 0x00000014041c7210 */ /* 0x002fca0007f5e0ff */
[----:B------:R-:W-:Y:S01]  /*28b0*/  IMAD.X R29, R10, 0x1, R5, P2 ;  /* 0x000000010a1d7824 */ /* 0x000fe200010e0605 */
[----:B-----5:R-:W-:-:S04]  /*28c0*/  IADD3 R26, P2, PT, R28, R20, RZ ;  /* 0x000000141c1a7210 */ /* 0x020fc80007f5e0ff */
[----:B------:R-:W-:Y:S01]  /*28d0*/  IADD3.X R27, PT, PT, R10, R29, RZ, P2, !PT ;  /* 0x0000001d0a1b7210 */ /* 0x000fe200017fe4ff */
[----:B--2---:R-:W4:Y:S02]  /*28e0*/  I2F.S8 R25, R25 ;  /* 0x0000001900197306 */ /* 0x004f240000001400 */
[----:B----4-:R-:W-:Y:S02]  /*28f0*/  FFMA R19, R12, R25, R19 ;  /* 0x000000190c137223 */ /* 0x010fe40000000013 */
[----:B------:R-:W2:Y:S04]  /*2900*/  LDG.E.U8.CONSTANT R12, desc[UR8][R4.64] ;  /* 0x00000008040c7981 */ /* 0x000ea8000c1e9100 */
[----:B------:R0:W4:Y:S01]  /*2910*/  LDG.E.U8.CONSTANT R25, desc[UR8][R28.64] ;  /* 0x000000081c197981 */ /* 0x000122000c1e9100 */
[----:B---3--:R-:W1:Y:S02]  /*2920*/  I2F.S8 R7, R7 ;  /* 0x0000000700077306 */ /* 0x008e640000001400 */
[----:B-1----:R-:W-:-:S02]  /*2930*/  FFMA R13, R13, R7, R19 ;  /* 0x000000070d0d7223 */ /* 0x002fc40000000013 */
[----:B------:R-:W3:Y:S04]  /*2940*/  LDG.E.U8.CONSTANT R19, desc[UR8][R26.64] ;  /* 0x000000081a137981 */ /* 0x000ee8000c1e9100 */
[----:B------:R-:W1:Y:S01]  /*2950*/  I2F.S8 R6, R6 ;  /* 0x0000000600067306 */ /* 0x000e620000001400 */
[----:B0-----:R-:W-:-:S05]  /*2960*/  IADD3 R28, P2, PT, R26, R20, RZ ;  /* 0x000000141a1c7210 */ /* 0x001fca0007f5e0ff */
[----:B------:R-:W-:Y:S02]  /*2970*/  IMAD.X R29, R10, 0x1, R27, P2 ;  /* 0x000000010a1d7824 */ /* 0x000fe400010e061b */
[----:B-1----:R-:W-:Y:S02]  /*2980*/  FFMA R14, R14, R6, R13 ;  /* 0x000000060e0e7223 */ /* 0x002fe4000000000d */
[----:B------:R-:W0:Y:S01]  /*2990*/  LDS.128 R4, [R24+0x10] ;  /* 0x0000100018047984 */ /* 0x000e220000000c00 */
[----:B--2---:R-:W1:Y:S08]  /*29a0*/  I2F.S8 R12, R12 ;  /* 0x0000000c000c7306 */ /* 0x004e700000001400 */
[----:B----4-:R-:W0:Y:S01]  /*29b0*/  I2F.S8 R25, R25 ;  /* 0x0000001900197306 */ /* 0x010e220000001400 */
[----:B-1----:R-:W-:Y:S01]  /*29c0*/  FFMA R15, R15, R12, R14 ;  /* 0x0000000c0f0f7223 */ /* 0x002fe2000000000e */
[----:B------:R-:W-:Y:S01]  /*29d0*/  IADD3 R12, P2, PT, R28, R20, RZ ;  /* 0x000000141c0c7210 */ /* 0x000fe20007f5e0ff */
[----:B------:R1:W2:Y:S04]  /*29e0*/  LDG.E.U8.CONSTANT R14, desc[UR8][R28.64] ;  /* 0x000000081c0e7981 */ /* 0x0002a8000c1e9100 */
[----:B------:R-:W-:-:S02]  /*29f0*/  IMAD.X R13, R10, 0x1, R29, P2 ;  /* 0x000000010a0d7824 */ /* 0x000fc400010e061d */
[----:B0-----:R-:W-:-:S03]  /*2a00*/  FFMA R15, R4, R25, R15 ;  /* 0x00000019040f7223 */ /* 0x001fc6000000000f */
[----:B------:R-:W4:Y:S01]  /*2a10*/  LDG.E.U8.CONSTANT R4, desc[UR8][R12.64] ;  /* 0x000000080c047981 */ /* 0x000f22000c1e9100 */
[----:B---3--:R-:W0:Y:S01]  /*2a20*/  I2F.S8 R19, R19 ;  /* 0x0000001300137306 */ /* 0x008e220000001400 */
[----:B------:R-:W-:-:S05]  /*2a30*/  IADD3 R26, P2, PT, R12, R20, RZ ;  /* 0x000000140c1a7210 */ /* 0x000fca0007f5e0ff */
[----:B------:R-:W-:Y:S01]  /*2a40*/  IMAD.X R27, R10, 0x1, R13, P2 ;  /* 0x000000010a1b7824 */ /* 0x000fe200010e060d */
[----:B-1----:R-:W-:-:S04]  /*2a50*/  IADD3 R28, P2, PT, R26, R20, RZ ;  /* 0x000000141a1c7210 */ /* 0x002fc80007f5e0ff */
[----:B------:R1:W3:Y:S01]  /*2a60*/  LDG.E.U8.CONSTANT R25, desc[UR8][R26.64] ;  /* 0x000000081a197981 */ /* 0x0002e2000c1e9100 */
[----:B------:R-:W-:Y:S01]  /*2a70*/  IADD3.X R29, PT, PT, R10, R27, RZ, P2, !PT ;  /* 0x0000001b0a1d7210 */ /* 0x000fe200017fe4ff */
[----:B0-----:R-:W-:-:S04]  /*2a80*/  FFMA R15, R5, R19, R15 ;  /* 0x00000013050f7223 */ /* 0x001fc8000000000f */
[----:B------:R0:W5:Y:S01]  /*2a90*/  LDG.E.U8.CONSTANT R5, desc[UR8][R28.64] ;  /* 0x000000081c057981 */ /* 0x000162000c1e9100 */
[----:B-1----:R-:W-:-:S05]  /*2aa0*/  IADD3 R26, P2, PT, R28, R20, RZ ;  /* 0x000000141c1a7210 */ /* 0x002fca0007f5e0ff */
[----:B------:R-:W-:Y:S01]  /*2ab0*/  IMAD.X R27, R10, 0x1, R29, P2 ;  /* 0x000000010a1b7824 */ /* 0x000fe200010e061d */
[----:B0-----:R-:W-:-:S04]  /*2ac0*/  IADD3 R28, P2, PT, R26, R20, RZ ;  /* 0x000000141a1c7210 */ /* 0x001fc80007f5e0ff */
[----:B------:R0:W5:Y:S01]  /*2ad0*/  LDG.E.U8.CONSTANT R19, desc[UR8][R26.64] ;  /* 0x000000081a137981 */ /* 0x000162000c1e9100 */
[----:B------:R-:W-:Y:S01]  /*2ae0*/  IMAD.X R29, R10, 0x1, R27, P2 ;  /* 0x000000010a1d7824 */ /* 0x000fe200010e061b */
[----:B--2---:R-:W1:Y:S08]  /*2af0*/  I2F.S8 R14, R14 ;  /* 0x0000000e000e7306 */ /* 0x004e700000001400 */
[----:B----4-:R-:W2:Y:S01]  /*2b00*/  I2F.S8 R4, R4 ;  /* 0x0000000400047306 */ /* 0x010ea20000001400 */
[----:B-1----:R-:W-:-:S02]  /*2b10*/  FFMA R6, R6, R14, R15 ;  /* 0x0000000e06067223 */ /* 0x002fc4000000000f */
[----:B------:R-:W0:Y:S05]  /*2b20*/  LDS.128 R12, [R24+0x20] ;  /* 0x00002000180c7984 */ /* 0x000e2a0000000c00 */
[----:B---3--:R-:W0:Y:S01]  /*2b30*/  I2F.S8 R25, R25 ;  /* 0x0000001900197306 */ /* 0x008e220000001400 */
[----:B--2---:R-:W-:Y:S02]  /*2b40*/  FFMA R7, R7, R4, R6 ;  /* 0x0000000407077223 */ /* 0x004fe40000000006 */
[----:B------:R1:W2:Y:S05]  /*2b50*/  LDG.E.U8.CONSTANT R4, desc[UR8][R28.64] ;  /* 0x000000081c047981 */ /* 0x0002aa000c1e9100 */
[----:B-----5:R-:W3:Y:S01]  /*2b60*/  I2F.S8 R5, R5 ;  /* 0x0000000500057306 */ /* 0x020ee20000001400 */
[----:B------:R-:W-:Y:S01]  /*2b70*/  IADD3 R6, P2, PT, R28, R20, RZ ;  /* 0x000000141c067210 */ /* 0x000fe20007f5e0ff */
[----:B0-----:R-:W-:-:S04]  /*2b80*/  FFMA R26, R12, R25, R7 ;  /* 0x000000190c1a7223 */ /* 0x001fc80000000007 */
[----:B------:R-:W-:Y:S01]  /*2b90*/  IMAD.X R7, R10, 0x1, R29, P2 ;  /* 0x000000010a077824 */ /* 0x000fe200010e061d */
[----:B------:R-:W-:Y:S01]  /*2ba0*/  IADD3 R12, P2, PT, R6, R20, RZ ;  /* 0x00000014060c7210 */ /* 0x000fe20007f5e0ff */
[----:B---3--:R-:W-:-:S03]  /*2bb0*/  FFMA R5, R13, R5, R26 ;  /* 0x000000050d057223 */ /* 0x008fc6000000001a */
[----:B------:R-:W-:Y:S01]  /*2bc0*/  IADD3.X R13, PT, PT, R10, R7, RZ, P2, !PT ;  /* 0x000000070a0d7210 */ /* 0x000fe200017fe4ff */
[----:B------:R0:W3:Y:S01]  /*2bd0*/  LDG.E.U8.CONSTANT R25, desc[UR8][R6.64] ;  /* 0x0000000806197981 */ /* 0x0000e2000c1e9100 */
[----:B------:R-:W-:-:S03]  /*2be0*/  IADD3 R26, P2, PT, R12, R20, RZ ;  /* 0x000000140c1a7210 */ /* 0x000fc60007f5e0ff */
[----:B------:R-:W4:Y:S02]  /*2bf0*/  LDG.E.U8.CONSTANT R12, desc[UR8][R12.64] ;  /* 0x000000080c0c7981 */ /* 0x000f24000c1e9100 */
[----:B------:R-:W-:Y:S01]  /*2c00*/  IMAD.X R27, R10, 0x1, R13, P2 ;  /* 0x000000010a1b7824 */ /* 0x000fe200010e060d */
[----:B-1----:R-:W-:-:S04]  /*2c10*/  IADD3 R28, P2, PT, R26, R20, RZ ;  /* 0x000000141a1c7210 */ /* 0x002fc80007f5e0ff */
[----:B------:R-:W5:Y:S01]  /*2c20*/  LDG.E.U8.CONSTANT R26, desc[UR8][R26.64] ;  /* 0x000000081a1a7981 */ /* 0x000f62000c1e9100 */
[----:B------:R-:W-:-:S05]  /*2c30*/  IMAD.X R29, R10, 0x1, R27, P2 ;  /* 0x000000010a1d7824 */ /* 0x000fca00010e061b */
[----:B------:R-:W5:Y:S01]  /*2c40*/  LDG.E.U8.CONSTANT R28, desc[UR8][R28.64] ;  /* 0x000000081c1c7981 */ /* 0x000f62000c1e9100 */
[----:B------:R-:W1:Y:S02]  /*2c50*/  I2F.S8 R19, R19 ;  /* 0x0000001300137306 */ /* 0x000e640000001400 */
[----:B-1----:R-:W-:Y:S01]  /*2c60*/  FFMA R14, R14, R19, R5 ;  /* 0x000000130e0e7223 */ /* 0x002fe20000000005 */
[----:B------:R-:W-:-:S05]  /*2c70*/  VIADD R23, R23, 0x10 ;  /* 0x0000001017177836 */ /* 0x000fca0000000000 */
[----:B------:R-:W-:Y:S02]  /*2c80*/  ISETP.NE.AND P2, PT, R23, RZ, PT ;  /* 0x000000ff1700720c */ /* 0x000fe40003f45270 */
[----:B------:R-:W-:Y:S01]  /*2c90*/  IADD3 R21, PT, PT, R21, 0x10, RZ ;  /* 0x0000001015157810 */ /* 0x000fe20007ffe0ff */
[----:B--2---:R-:W1:Y:S02]  /*2ca0*/  I2F.S8 R4, R4 ;  /* 0x0000000400047306 */ /* 0x004e640000001400 */
[----:B-1----:R-:W-:Y:S02]  /*2cb0*/  FFMA R15, R15, R4, R14 ;  /* 0x000000040f0f7223 */ /* 0x002fe4000000000e */
[----:B0-----:R-:W0:Y:S04]  /*2cc0*/  LDS.128 R4, [R24+0x30] ;  /* 0x0000300018047984 */ /* 0x001e280000000c00 */
[----:B---3--:R-:W0:Y:S08]  /*2cd0*/  I2F.S8 R25, R25 ;  /* 0x0000001900197306 */ /* 0x008e300000001400 */
[----:B----4-:R-:W1:Y:S08]  /*2ce0*/  I2F.S8 R12, R12 ;  /* 0x0000000c000c7306 */ /* 0x010e700000001400 */
[----:B-----5:R-:W2:Y:S01]  /*2cf0*/  I2F.S8 R13, R26 ;  /* 0x0000001a000d7306 */ /* 0x020ea20000001400 */
[----:B0-----:R-:W-:-:S07]  /*2d00*/  FFMA R14, R4, R25, R15 ;  /* 0x00000019040e7223 */ /* 0x001fce000000000f */
[----:B------:R-:W0:Y:S01]  /*2d10*/  I2F.S8 R27, R28 ;  /* 0x0000001c001b7306 */ /* 0x000e220000001400 */
[----:B-1----:R-:W-:-:S04]  /*2d20*/  FFMA R5, R5, R12, R14 ;  /* 0x0000000c05057223 */ /* 0x002fc8000000000e */
[----:B--2---:R-:W-:-:S04]  /*2d30*/  FFMA R6, R6, R13, R5 ;  /* 0x0000000d06067223 */ /* 0x004fc80000000005 */
[----:B0-----:R-:W-:Y:S01]  /*2d40*/  FFMA R19, R7, R27, R6 ;  /* 0x0000001b07137223 */ /* 0x001fe20000000006 */
[----:B------:R-:W-:Y:S06]  /*2d50*/  @P2 BRA `(.L_x_158) ;  /* 0xfffffff800982947 */ /* 0x000fec000383ffff */
.L_x_157:
[----:B------:R-:W-:Y:S05]  /*2d60*/  @!P1 BRA `(.L_x_156) ;  /* 0x0000000400d89947 */ /* 0x000fea0003800000 */
[----:B------:R-:W-:Y:S05]  /*2d70*/  @!P0 BRA `(.L_x_159) ;  /* 0x0000000000d08947 */ /* 0x000fea0003800000 */
[----:B------:R-:W0:Y:S02]  /*2d80*/  LDCU UR6, c[0x0][0x3b0] ;  /* 0x00007600ff0677ac */ /* 0x000e240008000800 */
[----:B0-----:R-:W-:-:S05]  /*2d90*/  IMAD R4, R21, UR6, R0 ;  /* 0x0000000615047c24 */ /* 0x001fca000f8e0200 */
[----:B------:R-:W-:-:S04]  /*2da0*/  IADD3 R14, P1, PT, R4, R3, RZ ;  /* 0x00000003040e7210 */ /* 0x000fc80007f3e0ff */
[----:B------:R-:W-:-:S05]  /*2db0*/  LEA.HI.X.SX32 R15, R4, R8, 0x1, P1 ;  /* 0x00000008040f7211 */ /* 0x000fca00008f0eff */
[----:B------:R0:W2:Y:S01]  /*2dc0*/  LDG.E.U8.CONSTANT R13, desc[UR8][R14.64] ;  /* 0x000000080e0d7981 */ /* 0x0000a2000c1e9100 */
[----:B------:R-:W1:Y:S01]  /*2dd0*/  S2UR UR5, SR_CgaCtaId ;  /* 0x00000000000579c3 */ /* 0x000e620000008800 */
[----:B------:R-:W-:Y:S01]  /*2de0*/  UMOV UR4, 0x400 ;  /* 0x0000040000047882 */ /* 0x000fe20000000000 */
[----:B------:R-:W-:Y:S02]  /*2df0*/  USHF.R.S32.HI UR7, URZ, 0x1f, UR6 ;  /* 0x0000001fff077899 */ /* 0x000fe40008011406 */
[----:B------:R-:W-:Y:S01]  /*2e00*/  IADD3 R22, P1, PT, R14, UR6, RZ ;  /* 0x000000060e167c10 */ /* 0x000fe2000ff3e0ff */
[----:B------:R-:W-:-:S03]  /*2e10*/  UIADD3 UR4, UPT, UPT, UR4, 0x20, URZ ;  /* 0x0000002004047890 */ /* 0x000fc6000fffe0ff */
[----:B------:R-:W-:-:S04]  /*2e20*/  IMAD.U32 R10, RZ, RZ, UR7 ;  /* 0x00000007ff0a7e24 */ /* 0x000fc8000f8e00ff */
[----:B------:R-:W-:-:S05]  /*2e30*/  IMAD.X R23, R10, 0x1, R15, P1 ;  /* 0x000000010a177824 */ /* 0x000fca00008e060f */
[----:B------:R3:W4:Y:S01]  /*2e40*/  LDG.E.U8.CONSTANT R29, desc[UR8][R22.64] ;  /* 0x00000008161d7981 */ /* 0x000722000c1e9100 */
[----:B-1----:R-:W-:-:S06]  /*2e50*/  ULEA UR4, UR5, UR4, 0x18 ;  /* 0x0000000405047291 */ /* 0x002fcc000f8ec0ff */
[----:B------:R-:W-:-:S05]  /*2e60*/  LEA R12, R21, UR4, 0x2 ;  /* 0x00000004150c7c11 */ /* 0x000fca000f8e10ff */
[----:B------:R-:W1:Y:S01]  /*2e70*/  LDS.128 R4, [R12] ;  /* 0x000000000c047984 */ /* 0x000e620000000c00 */
[----:B------:R-:W-:-:S05]  /*2e80*/  IADD3 R24, P1, PT, R22, UR6, RZ ;  /* 0x0000000616187c10 */ /* 0x000fca000ff3e0ff */
[----:B------:R-:W-:Y:S01]  /*2e90*/  IMAD.X R25, R10, 0x1, R23, P1 ;  /* 0x000000010a197824 */ /* 0x000fe200008e0617 */
[----:B0-----:R-:W-:-:S04]  /*2ea0*/  IADD3 R14, P1, PT, R24, UR6, RZ ;  /* 0x00000006180e7c10 */ /* 0x001fc8000ff3e0ff */
[----:B------:R-:W-:Y:S01]  /*2eb0*/  IADD3.X R15, PT, PT, R10, R25, RZ, P1, !PT ;  /* 0x000000190a0f7210 */ /* 0x000fe20000ffe4ff */
[----:B------:R0:W5:Y:S01]  /*2ec0*/  LDG.E.U8.CONSTANT R20, desc[UR8][R24.64] ;  /* 0x0000000818147981 */ /* 0x000162000c1e9100 */
[----:B------:R-:W-:-:S03]  /*2ed0*/  IADD3 R26, P1, PT, R14, UR6, RZ ;  /* 0x000000060e1a7c10 */ /* 0x000fc6000ff3e0ff */
[----:B------:R1:W5:Y:S02]  /*2ee0*/  LDG.E.U8.CONSTANT R28, desc[UR8][R14.64] ;  /* 0x000000080e1c7981 */ /* 0x000364000c1e9100 */
[----:B------:R-:W-:Y:S01]  /*2ef0*/  IMAD.X R27, R10, 0x1, R15, P1 ;  /* 0x000000010a1b7824 */ /* 0x000fe200008e060f */
[----:B---3--:R-:W-:-:S05]  /*2f00*/  IADD3 R22, P1, PT, R26, UR6, RZ ;  /* 0x000000061a167c10 */ /* 0x008fca000ff3e0ff */
[----:B------:R-:W-:Y:S01]  /*2f10*/  IMAD.X R23, R10, 0x1, R27, P1 ;  /* 0x000000010a177824 */ /* 0x000fe200008e061b */
[----:B0-----:R-:W-:-:S04]  /*2f20*/  IADD3 R24, P1, PT, R22, UR6, RZ ;  /* 0x0000000616187c10 */ /* 0x001fc8000ff3e0ff */
[----:B------:R-:W3:Y:S01]  /*2f30*/  LDG.E.U8.CONSTANT R22, desc[UR8][R22.64] ;  /* 0x0000000816167981 */ /* 0x000ee2000c1e9100 */
[----:B------:R-:W-:Y:S01]  /*2f40*/  IMAD.X R25, R10, 0x1, R23, P1 ;  /* 0x000000010a197824 */ /* 0x000fe200008e0617 */
[----:B--2---:R-:W1:Y:S02]  /*2f50*/  I2F.S8 R13, R13 ;  /* 0x0000000d000d7306 */ /* 0x004e640000001400 */
[----:B-1----:R-:W-:Y:S02]  /*2f60*/  FFMA R14, R4, R13, R19 ;  /* 0x0000000d040e7223 */ /* 0x002fe40000000013 */
[----:B------:R0:W2:Y:S02]  /*2f70*/  LDG.E.U8.CONSTANT R4, desc[UR8][R26.64] ;  /* 0x000000081a047981 */ /* 0x0000a4000c1e9100 */
[----:B0-----:R-:W-:Y:S02]  /*2f80*/  IADD3 R26, P1, PT, R24, UR6, RZ ;  /* 0x00000006181a7c10 */ /* 0x001fe4000ff3e0ff */
[----:B------:R-:W2:Y:S02]  /*2f90*/  LDG.E.U8.CONSTANT R24, desc[UR8][R24.64] ;  /* 0x0000000818187981 */ /* 0x000ea4000c1e9100 */
[----:B------:R-:W-:-:S05]  /*2fa0*/  IADD3.X R27, PT, PT, R10, R25, RZ, P1, !PT ;  /* 0x000000190a1b7210 */ /* 0x000fca0000ffe4ff */
[----:B------:R-:W2:Y:S01]  /*2fb0*/  LDG.E.U8.CONSTANT R26, desc[UR8][R26.64] ;  /* 0x000000081a1a7981 */ /* 0x000ea2000c1e9100 */
[----:B----4-:R-:W0:Y:S02]  /*2fc0*/  I2F.S8 R29, R29 ;  /* 0x0000001d001d7306 */ /* 0x010e240000001400 */
[----:B0-----:R-:W-:Y:S02]  /*2fd0*/  FFMA R5, R29, R5, R14 ;  /* 0x000000051d057223 */ /* 0x001fe4000000000e */
[----:B------:R-:W0:Y:S04]  /*2fe0*/  LDS.128 R12, [R12+0x10] ;  /* 0x000010000c0c7984 */ /* 0x000e280000000c00 */
[----:B-----5:R-:W1:Y:S08]  /*2ff0*/  I2F.S8 R20, R20 ;  /* 0x0000001400147306 */ /* 0x020e700000001400 */
[----:B------:R-:W4:Y:S08]  /*3000*/  I2F.S8 R19, R28 ;  /* 0x0000001c00137306 */ /* 0x000f300000001400 */
[----:B---3--:R-:W-:Y:S01]  /*3010*/  I2F.S8 R23, R22 ;  /* 0x0000001600177306 */ /* 0x008fe20000001400 */
[----:B-1----:R-:W-:-:S04]  /*3020*/  FFMA R6, R20, R6, R5 ;  /* 0x0000000614067223 */ /* 0x002fc80000000005 */
[----:B----4-:R-:W-:Y:S01]  /*3030*/  FFMA R7, R19, R7, R6 ;  /* 0x0000000713077223 */ /* 0x010fe20000000006 */
[----:B------:R-:W-:Y:S02]  /*3040*/  VIADD R21, R21, 0x8 ;  /* 0x0000000815157836 */ /* 0x000fe40000000000 */
[----:B--2---:R-:W0:Y:S08]  /*3050*/  I2F.S8 R4, R4 ;  /* 0x0000000400047306 */ /* 0x004e300000001400 */
[----:B------:R-:W1:Y:S01]  /*3060*/  I2F.S8 R24, R24 ;  /* 0x0000001800187306 */ /* 0x000e620000001400 */
[----:B0-----:R-:W-:-:S07]  /*3070*/  FFMA R6, R12, R4, R7 ;  /* 0x000000040c067223 */ /* 0x001fce0000000007 */
[----:B------:R-:W0:Y:S01]  /*3080*/  I2F.S8 R19, R26 ;  /* 0x0000001a00137306 */ /* 0x000e220000001400 */
[----:B------:R-:W-:-:S04]  /*3090*/  FFMA R13, R23, R13, R6 ;  /* 0x0000000d170d7223 */ /* 0x000fc80000000006 */
[----:B-1----:R-:W-:-:S04]  /*30a0*/  FFMA R14, R24, R14, R13 ;  /* 0x0000000e180e7223 */ /* 0x002fc8000000000d */
[----:B0-----:R-:W-:-:S07]  /*30b0*/  FFMA R19, R19, R15, R14 ;  /* 0x0000000f13137223 */ /* 0x001fce000000000e */
.L_x_159:
[----:B------:R-:W-:-:S04]  /*30c0*/  LOP3.LUT R5, R17, 0x4, RZ, 0xc0, !PT ;  /* 0x0000000411057812 */ /* 0x000fc800078ec0ff */
[----:B------:R-:W-:-:S04]  /*30d0*/  IADD3 R4, PT, PT, -R5, 0xc, R18 ;  /* 0x0000000c05047810 */ /* 0x000fc80007ffe112 */
[----:B------:R-:W-:-:S13]  /*30e0*/  LOP3.LUT P1, RZ, R4, 0x7, RZ, 0xc0, !PT ;  /* 0x0000000704ff7812 */ /* 0x000fda000782c0ff */
[----:B------:R-:W-:Y:S05]  /*30f0*/  @!P1 BRA `(.L_x_156) ;  /* 0x0000000000f49947 */ /* 0x000fea0003800000 */
[----:B------:R-:W-:Y:S01]  /*3100*/  LOP3.LUT R18, R18, 0x4, RZ, 0x3c, !PT ;  /* 0x0000000412127812 */ /* 0x000fe200078e3cff */
[----:B------:R-:W0:Y:S04]  /*3110*/  LDCU UR6, c[0x0][0x3b0] ;  /* 0x00007600ff0677ac */ /* 0x000e280008000800 */
[----:B------:R-:W-:-:S05]  /*3120*/  IMAD.IADD R18, R18, 0x1, -R5 ;  /* 0x0000000112127824 */ /* 0x000fca00078e0a05 */
[----:B------:R-:W-:-:S05]  /*3130*/  LOP3.LUT R18, R18, 0x7, RZ, 0xc0, !PT ;  /* 0x0000000712127812 */ /* 0x000fca00078ec0ff */
[----:B------:R-:W-:-:S05]  /*3140*/  VIADD R18, R18, 0xffffffff ;  /* 0xffffffff12127836 */ /* 0x000fca0000000000 */
[----:B------:R-:W-:-:S13]  /*3150*/  ISETP.GE.U32.AND P1, PT, R18, 0x3, PT ;  /* 0x000000031200780c */ /* 0x000fda0003f26070 */
[----:B0-----:R-:W-:Y:S05]  /*3160*/  @!P1 BRA `(.L_x_160) ;  /* 0x0000000000749947 */ /* 0x001fea0003800000 */
[----:B------:R-:W0:Y:S02]  /*3170*/  LDCU UR4, c[0x0][0x3b0] ;  /* 0x00007600ff0477ac */ /* 0x000e240008000800 */
[----:B0-----:R-:W-:-:S05]  /*3180*/  IMAD R5, R21, UR4, R0 ;  /* 0x0000000415057c24 */ /* 0x001fca000f8e0200 */
[----:B------:R-:W-:-:S04]  /*3190*/  IADD3 R4, P1, PT, R5, R3, RZ ;  /* 0x0000000305047210 */ /* 0x000fc80007f3e0ff */
[----:B------:R-:W-:Y:S02]  /*31a0*/  LEA.HI.X.SX32 R5, R5, R8, 0x1, P1 ;  /* 0x0000000805057211 */ /* 0x000fe400008f0eff */
[----:B------:R-:W-:-:S03]  /*31b0*/  IADD3 R14, P1, PT, R4, UR4, RZ ;  /* 0x00000004040e7c10 */ /* 0x000fc6000ff3e0ff */
[----:B------:R0:W2:Y:S01]  /*31c0*/  LDG.E.U8.CONSTANT R18, desc[UR8][R4.64] ;  /* 0x0000000804127981 */ /* 0x0000a2000c1e9100 */
[----:B------:R-:W-:Y:S02]  /*31d0*/  IADD3.X R15, PT, PT, R10, R5, RZ, P1, !PT ;  /* 0x000000050a0f7210 */ /* 0x000fe40000ffe4ff */
[----:B------:R-:W-:-:S03]  /*31e0*/  IADD3 R12, P1, PT, R14, UR4, RZ ;  /* 0x000000040e0c7c10 */ /* 0x000fc6000ff3e0ff */
[----:B------:R-:W3:Y:S02]  /*31f0*/  LDG.E.U8.CONSTANT R14, desc[UR8][R14.64] ;  /* 0x000000080e0e7981 */ /* 0x000ee4000c1e9100 */
[----:B------:R-:W-:Y:S01]  /*3200*/  IMAD.X R13, R10, 0x1, R15, P1 ;  /* 0x000000010a0d7824 */ /* 0x000fe200008e060f */
[----:B------:R-:W-:-:S05]  /*3210*/  IADD3 R22, P1, PT, R12, UR4, RZ ;  /* 0x000000040c167c10 */ /* 0x000fca000ff3e0ff */
[----:B------:R-:W-:Y:S02]  /*3220*/  IMAD.X R23, R10, 0x1, R13, P1 ;  /* 0x000000010a177824 */ /* 0x000fe400008e060d */
[----:B------:R-:W4:Y:S04]  /*3230*/  LDG.E.U8.CONSTANT R13, desc[UR8][R12.64] ;  /* 0x000000080c0d7981 */ /* 0x000f28000c1e9100 */
[----:B------:R-:W5:Y:S01]  /*3240*/  LDG.E.U8.CONSTANT R22, desc[UR8][R22.64] ;  /* 0x0000000816167981 */ /* 0x000f62000c1e9100 */
[----:B------:R-:W1:Y:S01]  /*3250*/  S2UR UR5, SR_CgaCtaId ;  /* 0x00000000000579c3 */ /* 0x000e620000008800 */
[----:B------:R-:W-:Y:S02]  /*3260*/  UMOV UR4, 0x400 ;  /* 0x0000040000047882 */ /* 0x000fe40000000000 */
[----:B------:R-:W-:-:S04]  /*3270*/  UIADD3 UR4, UPT, UPT, UR4, 0x20, URZ ;  /* 0x0000002004047890 */ /* 0x000fc8000fffe0ff */
[----:B-1----:R-:W-:-:S06]  /*3280*/  ULEA UR4, UR5, UR4, 0x18 ;  /* 0x0000000405047291 */ /* 0x002fcc000f8ec0ff */
[----:B0-----:R-:W-:-:S06]  /*3290*/  LEA R4, R21, UR4, 0x2 ;  /* 0x0000000415047c11 */ /* 0x001fcc000f8e10ff */
[----:B------:R-:W0:Y:S01]  /*32a0*/  LDS.128 R4, [R4] ;  /* 0x0000000004047984 */ /* 0x000e220000000c00 */
[----:B------:R-:W-:Y:S01]  /*32b0*/  VIADD R21, R21, 0x4 ;  /* 0x0000000415157836 */ /* 0x000fe20000000000 */
        /* <DEDUP_REMOVED lines=8> */
.L_x_160:
[----:B------:R-:W-:-:S05]  /*3340*/  IMAD R4, R21, UR6, R0 ;  /* 0x0000000615047c24 */ /* 0x000fca000f8e0200 */
[----:B------:R-:W-:-:S04]  /*3350*/  IADD3 R12, P1, PT, R4, R3, RZ ;  /* 0x00000003040c7210 */ /* 0x000fc80007f3e0ff */
[----:B------:R-:W-:-:S05]  /*3360*/  LEA.HI.X.SX32 R13, R4, R8, 0x1, P1 ;  /* 0x00000008040d7211 */ /* 0x000fca00008f0eff */
[----:B------:R-:W2:Y:S01]  /*3370*/  LDG.E.U8.CONSTANT R14, desc[UR8][R12.64] ;  /* 0x000000080c0e7981 */ /* 0x000ea2000c1e9100 */
[----:B------:R-:W0:Y:S01]  /*3380*/  S2UR UR5, SR_CgaCtaId ;  /* 0x00000000000579c3 */ /* 0x000e220000008800 */
[----:B------:R-:W-:Y:S01]  /*3390*/  UMOV UR4, 0x400 ;  /* 0x0000040000047882 */ /* 0x000fe20000000000 */
[----:B------:R-:W-:Y:S01]  /*33a0*/  ISETP.NE.AND P1, PT, R16, 0x1, PT ;  /* 0x000000011000780c */ /* 0x000fe20003f25270 */
[----:B------:R-:W-:-:S04]  /*33b0*/  UIADD3 UR4, UPT, UPT, UR4, 0x20, URZ ;  /* 0x0000002004047890 */ /* 0x000fc8000fffe0ff */
[----:B0-----:R-:W-:-:S06]  /*33c0*/  ULEA UR4, UR5, UR4, 0x18 ;  /* 0x0000000405047291 */ /* 0x001fcc000f8ec0ff */
[----:B------:R-:W-:-:S06]  /*33d0*/  LEA R4, R21, UR4, 0x2 ;  /* 0x0000000415047c11 */ /* 0x000fcc000f8e10ff */
[----:B------:R-:W0:Y:S01]  /*33e0*/  LDS.128 R4, [R4] ;  /* 0x0000000004047984 */ /* 0x000e220000000c00 */
[----:B--2---:R-:W0:Y:S02]  /*33f0*/  I2F.S8 R14, R14 ;  /* 0x0000000e000e7306 */ /* 0x004e240000001400 */
[----:B0-----:R-:W-:Y:S01]  /*3400*/  FFMA R19, R4, R14, R19 ;  /* 0x0000000e04137223 */ /* 0x001fe20000000013 */
[----:B------:R-:W-:Y:S06]  /*3410*/  @!P1 BRA `(.L_x_156) ;  /* 0x00000000002c9947 */ /* 0x000fec0003800000 */
[----:B------:R-:W-:Y:S02]  /*3420*/  ISETP.NE.AND P1, PT, R16, 0x2, PT ;  /* 0x000000021000780c */ /* 0x000fe40003f25270 */
[----:B------:R-:W-:-:S04]  /*3430*/  IADD3 R14, P2, PT, R12, UR6, RZ ;  /* 0x000000060c0e7c10 */ /* 0x000fc8000ff5e0ff */
[----:B------:R-:W-:-:S07]  /*3440*/  IADD3.X R15, PT, PT, R10, R13, RZ, P2, !PT ;  /* 0x0000000d0a0f7210 */ /* 0x000fce00017fe4ff */
[----:B------:R-:W-:Y:S02]  /*3450*/  @P1 IADD3 R12, P2, PT, R14, UR6, RZ ;  /* 0x000000060e0c1c10 */ /* 0x000fe4000ff5e0ff */
[----:B------:R-:W2:Y:S03]  /*3460*/  LDG.E.U8.CONSTANT R14, desc[UR8][R14.64] ;  /* 0x000000080e0e7981 */ /* 0x000ea6000c1e9100 */
[----:B------:R-:W-:-:S05]  /*3470*/  @P1 IMAD.X R13, R10, 0x1, R15, P2 ;  /* 0x000000010a0d1824 */ /* 0x000fca00010e060f */
[----:B------:R-:W3:Y:S01]  /*3480*/  @P1 LDG.E.U8.CONSTANT R12, desc[UR8][R12.64] ;  /* 0x000000080c0c1981 */ /* 0x000ee2000c1e9100 */
[----:B--2---:R-:W0:Y:S08]  /*3490*/  I2F.S8 R4, R14 ;  /* 0x0000000e00047306 */ /* 0x004e300000001400 */
[----:B---3--:R-:W1:Y:S01]  /*34a0*/  @P1 I2F.S8 R18, R12 ;  /* 0x0000000c00121306 */ /* 0x008e620000001400 */
[----:B0-----:R-:W-:-:S04]  /*34b0*/  FFMA R19, R4, R5, R19 ;  /* 0x0000000504137223 */ /* 0x001fc80000000013 */
[----:B-1----:R-:W-:-:S07]  /*34c0*/  @P1 FFMA R19, R18, R6, R19 ;  /* 0x0000000612131223 */ /* 0x002fce0000000013 */
.L_x_156:
[----:B------:R-:W0:Y:S01]  /*34d0*/  LDCU.64 UR6, c[0x0][0x398] ;  /* 0x00007300ff0677ac */ /* 0x000e220008000a00 */
[----:B------:R-:W-:Y:S01]  /*34e0*/  IADD3 R5, P1, PT, R9, R0, RZ ;  /* 0x0000000009057210 */ /* 0x000fe20007f3e0ff */
[----:B------:R-:W-:Y:S01]  /*34f0*/  VIADD R0, R0, 0x80 ;  /* 0x0000008000007836 */ /* 0x000fe20000000000 */
[----:B------:R-:W1:Y:S03]  /*3500*/  LDCU UR4, c[0x0][0x3a8] ;  /* 0x00007500ff0477ac */ /* 0x000e660008000800 */
[----:B------:R-:W-:Y:S01]  /*3510*/  IMAD.X R6, RZ, RZ, R2, P1 ;  /* 0x000000ffff067224 */ /* 0x000fe200008e0602 */
[----:B------:R-:W2:Y:S01]  /*3520*/  LDCU UR5, c[0x0][0x3b0] ;  /* 0x00007600ff0577ac */ /* 0x000ea20008000800 */
[----:B0-----:R-:W-:-:S04]  /*3530*/  LEA R4, P1, R5, UR6, 0x2 ;  /* 0x0000000605047c11 */ /* 0x001fc8000f8210ff */
[----:B------:R-:W-:Y:S01]  /*3540*/  LEA.HI.X R5, R5, UR7, R6, 0x2, P1 ;  /* 0x0000000705057c11 */ /* 0x000fe200088f1406 */
[----:B-1----:R-:W-:Y:S01]  /*3550*/  FMUL R19, R19, UR4 ;  /* 0x0000000413137c20 */ /* 0x002fe20008400000 */
[----:B--2---:R-:W-:-:S04]  /*3560*/  ISETP.GE.AND P1, PT, R0, UR5, PT ;  /* 0x0000000500007c0c */ /* 0x004fc8000bf26270 */
[----:B------:R0:W-:Y:S09]  /*3570*/  STG.E desc[UR8][R4.64], R19 ;  /* 0x0000001304007986 */ /* 0x0001f2000c101908 */
[----:B------:R-:W-:Y:S05]  /*3580*/  @!P1 BRA `(.L_x_161) ;  /* 0xffffffe400649947 */ /* 0x000fea000383ffff */
[----:B------:R-:W-:Y:S05]  /*3590*/  EXIT ;  /* 0x000000000000794d */ /* 0x000fea0003800000 */
.L_x_152:
[----:B------:R-:W1:Y:S01]  /*35a0*/  LDC R11, c[0x0][0x3b0] ;  /* 0x0000ec00ff0b7b82 */ /* 0x000e620000000800 */
[C---:B------:R-:W-:Y:S01]  /*35b0*/  LOP3.LUT R17, R16.reuse, 0x7, RZ, 0xc0, !PT ;  /* 0x0000000710117812 */ /* 0x040fe200078ec0ff */
[----:B------:R-:W2:Y:S01]  /*35c0*/  LDCU UR11, c[0x0][0x3b0] ;  /* 0x00007600ff0b77ac */ /* 0x000ea20008000800 */
[C---:B------:R-:W-:Y:S02]  /*35d0*/  LOP3.LUT R18, R16.reuse, 0xf, RZ, 0xc0, !PT ;  /* 0x0000000f10127812 */ /* 0x040fe400078ec0ff */
[----:B------:R-:W-:Y:S01]  /*35e0*/  LOP3.LUT R10, R16, 0x3, RZ, 0xc0, !PT ;  /* 0x00000003100a7812 */ /* 0x000fe200078ec0ff */
[----:B0-----:R-:W-:Y:S01]  /*35f0*/  VIADD R5, R17, 0xffffffff ;  /* 0xffffffff11057836 */ /* 0x001fe20000000000 */
[----:B------:R-:W-:Y:S01]  /*3600*/  IADD3 R4, PT, PT, R18, -0x1, RZ ;  /* 0xffffffff12047810 */ /* 0x000fe20007ffe0ff */
[----:B------:R-:W0:Y:S03]  /*3610*/  LDCU UR10, c[0x0][0x3ac] ;  /* 0x00007580ff0a77ac */ /* 0x000e260008000800 */
[----:B------:R-:W-:Y:S01]  /*3620*/  ISETP.GE.U32.AND P0, PT, R4, 0x7, PT ;  /* 0x000000070400780c */ /* 0x000fe20003f06070 */
[----:B------:R-:W3:Y:S01]  /*3630*/  LDCU UR12, c[0x0][0x3a8] ;  /* 0x00007500ff0c77ac */ /* 0x000ee20008000800 */
[----:B------:R-:W-:Y:S01]  /*3640*/  ISETP.GE.U32.AND P1, PT, R5, 0x3, PT ;  /* 0x000000030500780c */ /* 0x000fe20003f26070 */
[----:B------:R-:W4:Y:S01]  /*3650*/  LDCU.64 UR14, c[0x0][0x398] ;  /* 0x00007300ff0e77ac */ /* 0x000f220008000a00 */
[----:B------:R-:W-:-:S12]  /*3660*/  USHF.R.S32.HI UR6, URZ, 0x1f, UR4 ;  /* 0x0000001fff067899 */ /* 0x000fd80008011404 */
.L_x_166:
[----:B------:R-:W-:Y:S01]  /*3670*/  ISETP.GE.AND P2, PT, R16, 0x1, PT ;  /* 0x000000011000780c */ /* 0x000fe20003f46270 */
[----:B--2---:R-:W-:-:S12]  /*3680*/  IMAD.MOV.U32 R15, RZ, RZ, RZ ;  /* 0x000000ffff0f7224 */ /* 0x004fd800078e00ff */
[----:B------:R-:W-:Y:S05]  /*3690*/  @!P2 BRA `(.L_x_162) ;  /* 0x0000000800f8a947 */ /* 0x000fea0003800000 */
[----:B0-----:R-:W-:Y:S01]  /*36a0*/  UISETP.GE.U32.AND UP0, UPT, UR10, 0x10, UPT ;  /* 0x000000100a00788c */ /* 0x001fe2000bf06070 */
[----:B------:R-:W-:Y:S01]  /*36b0*/  ISETP.NE.AND P2, PT, R18, RZ, PT ;  /* 0x000000ff1200720c */ /* 0x000fe20003f45270 */
[----:B------:R-:W-:Y:S01]  /*36c0*/  IMAD.MOV.U32 R15, RZ, RZ, RZ ;  /* 0x000000ffff0f7224 */ /* 0x000fe200078e00ff */
[----:B------:R-:W-:-:S06]  /*36d0*/  UMOV UR4, URZ ;  /* 0x000000ff00047c82 */ /* 0x000fcc0008000000 */
[----:B------:R-:W-:Y:S05]  /*36e0*/  BRA.U !UP0, `(.L_x_163) ;  /* 0x0000000508607547 */ /* 0x000fea000b800000 */
[----:B------:R-:W-:-:S04]  /*36f0*/  IADD3 R6, P3, PT, R0, R3, RZ ;  /* 0x0000000300067210 */ /* 0x000fc80007f7e0ff */
[----:B------:R-:W-:Y:S02]  /*3700*/  IADD3.X R7, PT, PT, RZ, R8, RZ, P3, !PT ;  /* 0x00000008ff077210 */ /* 0x000fe40001ffe4ff */
[----:B--2---:R-:W-:-:S03]  /*3710*/  IADD3 R26, P3, PT, R6, UR11, RZ ;  /* 0x0000000b061a7c10 */ /* 0x004fc6000ff7e0ff */
[----:B------:R-:W2:Y:S01]  /*3720*/  LDG.E.U8.CONSTANT R25, desc[UR8][R6.64] ;  /* 0x0000000806197981 */ /* 0x000ea2000c1e9100 */
[----:B------:R-:W-:Y:S02]  /*3730*/  IADD3.X R27, PT, PT, R7, UR6, RZ, P3, !PT ;  /* 0x00000006071b7c10 */ /* 0x000fe40009ffe4ff */
[----:B------:R-:W-:-:S03]  /*3740*/  IADD3 R4, P3, PT, R26, UR11, RZ ;  /* 0x0000000b1a047c10 */ /* 0x000fc6000ff7e0ff */
[----:B------:R-:W5:Y:S01]  /*3750*/  LDG.E.U8.CONSTANT R26, desc[UR8][R26.64] ;  /* 0x000000081a1a7981 */ /* 0x000f62000c1e9100 */
[----:B------:R-:W-:-:S05]  /*3760*/  IADD3.X R5, PT, PT, R27, UR6, RZ, P3, !PT ;  /* 0x000000061b057c10 */ /* 0x000fca0009ffe4ff */
[----:B------:R0:W3:Y:S01]  /*3770*/  LDG.E.U8.CONSTANT R14, desc[UR8][R4.64] ;  /* 0x00000008040e7981 */ /* 0x0000e2000c1e9100 */
[----:B------:R-:W-:-:S04]  /*3780*/  IADD3 R28, P3, PT, R4, UR11, RZ ;  /* 0x0000000b041c7c10 */ /* 0x000fc8000ff7e0ff */
[----:B------:R-:W-:Y:S02]  /*3790*/  IADD3.X R29, PT, PT, R5, UR6, RZ, P3, !PT ;  /* 0x00000006051d7c10 */ /* 0x000fe40009ffe4ff */
[----:B------:R-:W-:-:S04]  /*37a0*/  IADD3 R20, P3, PT, R28, UR11, RZ ;  /* 0x0000000b1c147c10 */ /* 0x000fc8000ff7e0ff */
[----:B------:R-:W-:Y:S02]  /*37b0*/  IADD3.X R21, PT, PT, R29, UR6, RZ, P3, !PT ;  /* 0x000000061d157c10 */ /* 0x000fe40009ffe4ff */
[----:B------:R-:W4:Y:S01]  /*37c0*/  LDG.E.U8.CONSTANT R29, desc[UR8][R28.64] ;  /* 0x000000081c1d7981 */ /* 0x000f22000c1e9100 */
[----:B------:R-:W-:-:S03]  /*37d0*/  IADD3 R12, P3, PT, R20, UR11, RZ ;  /* 0x0000000b140c7c10 */ /* 0x000fc6000ff7e0ff */
[----:B------:R1:W4:Y:S01]  /*37e0*/  LDG.E.U8.CONSTANT R19, desc[UR8][R20.64] ;  /* 0x0000000814137981 */ /* 0x000322000c1e9100 */
[----:B------:R-:W-:-:S05]  /*37f0*/  IADD3.X R13, PT, PT, R21, UR6, RZ, P3, !PT ;  /* 0x00000006150d7c10 */ /* 0x000fca0009ffe4ff */
[----:B------:R-:W4:Y:S01]  /*3800*/  LDG.E.U8.CONSTANT R24, desc[UR8][R12.64] ;  /* 0x000000080c187981 */ /* 0x000f22000c1e9100 */
[----:B------:R-:W0:Y:S01]  /*3810*/  S2UR UR7, SR_CgaCtaId ;  /* 0x00000000000779c3 */ /* 0x000e220000008800 */
[----:B------:R-:W-:Y:S01]  /*3820*/  UMOV UR4, 0x400 ;  /* 0x0000040000047882 */ /* 0x000fe20000000000 */
[----:B------:R-:W-:-:S04]  /*3830*/  IADD3 R22, P3, PT, R12, UR11, RZ ;  /* 0x0000000b0c167c10 */ /* 0x000fc8000ff7e0ff */
[----:B------:R-:W-:-:S05]  /*3840*/  IADD3.X R23, PT, PT, R13, UR6, RZ, P3, !PT ;  /* 0x000000060d177c10 */ /* 0x000fca0009ffe4ff */
[----:B------:R3:W4:Y:S01]  /*3850*/  LDG.E.U8.CONSTANT R27, desc[UR8][R22.64] ;  /* 0x00000008161b7981 */ /* 0x000722000c1e9100 */
[----:B0-----:R-:W-:-:S09]  /*3860*/  ULEA UR4, UR7, UR4, 0x18 ;  /* 0x0000000407047291 */ /* 0x001fd2000f8ec0ff */
[----:B------:R-:W0:Y:S01]  /*3870*/  LDS.128 R4, [UR4+0x20] ;  /* 0x00002004ff047984 */ /* 0x000e220008000c00 */
[----:B-1----:R-:W-:-:S04]  /*3880*/  IADD3 R20, P3, PT, R22, UR11, RZ ;  /* 0x0000000b16147c10 */ /* 0x002fc8000ff7e0ff */
[----:B------:R-:W-:-:S05]  /*3890*/  IADD3.X R21, PT, PT, R23, UR6, RZ, P3, !PT ;  /* 0x0000000617157c10 */ /* 0x000fca0009ffe4ff */
[----:B------:R1:W4:Y:S01]  /*38a0*/  LDG.E.U8.CONSTANT R28, desc[UR8][R20.64] ;  /* 0x00000008141c7981 */ /* 0x000322000c1e9100 */
[----:B--2---:R-:W0:Y:S08]  /*38b0*/  I2F.S8 R25, R25 ;  /* 0x0000001900197306 */ /* 0x004e300000001400 */
[----:B-----5:R-:W2:Y:S08]  /*38c0*/  I2F.S8 R26, R26 ;  /* 0x0000001a001a7306 */ /* 0x020eb00000001400 */
[----:B---3--:R3:W1:Y:S01]  /*38d0*/  I2F.S8 R23, R14 ;  /* 0x0000000e00177306 */ /* 0x0086620000001400 */
[----:B0-----:R-:W-:-:S04]  /*38e0*/  FFMA R4, R4, R25, RZ ;  /* 0x0000001904047223 */ /* 0x001fc800000000ff */
[----:B--2---:R-:W-:Y:S01]  /*38f0*/  FFMA R5, R5, R26, R4 ;  /* 0x0000001a05057223 */ /* 0x004fe20000000004 */
[----:B------:R-:W-:Y:S01]  /*3900*/  IADD3 R4, P3, PT, R20, UR11, RZ ;  /* 0x0000000b14047c10 */ /* 0x000fe2000ff7e0ff */
[----:B---3--:R-:W0:Y:S02]  /*3910*/  LDS.128 R12, [UR4+0x30] ;  /* 0x00003004ff0c7984 */ /* 0x008e240008000c00 */
[----:B-1----:R-:W-:Y:S01]  /*3920*/  FFMA R20, R6, R23, R5 ;  /* 0x0000001706147223 */ /* 0x002fe20000000005 */
[----:B------:R-:W-:Y:S02]  /*3930*/  IADD3.X R5, PT, PT, R21, UR6, RZ, P3, !PT ;  /* 0x0000000615057c10 */ /* 0x000fe40009ffe4ff */
[----:B------:R-:W-:-:S03]  /*3940*/  IADD3 R22, P3, PT, R4, UR11, RZ ;  /* 0x0000000b04167c10 */ /* 0x000fc6000ff7e0ff */
[----:B------:R1:W2:Y:S01]  /*3950*/  LDG.E.U8.CONSTANT R25, desc[UR8][R4.64] ;  /* 0x0000000804197981 */ /* 0x0002a2000c1e9100 */
[----:B------:R-:W-:-:S05]  /*3960*/  IADD3.X R23, PT, PT, R5, UR6, RZ, P3, !PT ;  /* 0x0000000605177c10 */ /* 0x000fca0009ffe4ff */
[----:B------:R3:W5:Y:S01]  /*3970*/  LDG.E.U8.CONSTANT R26, desc[UR8][R22.64] ;  /* 0x00000008161a7981 */ /* 0x000762000c1e9100 */
[----:B----4-:R-:W4:Y:S01]  /*3980*/  I2F.S8 R29, R29 ;  /* 0x0000001d001d7306 */ /* 0x010f220000001400 */
[----:B------:R-:W-:-:S07]  /*3990*/  IADD3 R6, P3, PT, R22, UR11, RZ ;  /* 0x0000000b16067c10 */ /* 0x000fce000ff7e0ff */
[----:B------:R-:W0:Y:S01]  /*39a0*/  I2F.S8 R19, R19 ;  /* 0x0000001300137306 */ /* 0x000e220000001400 */
[----:B----4-:R-:W-:-:S07]  /*39b0*/  FFMA R21, R7, R29, R20 ;  /* 0x0000001d07157223 */ /* 0x010fce0000000014 */
[----:B------:R-:W4:Y:S01]  /*39c0*/  I2F.S8 R24, R24 ;  /* 0x0000001800187306 */ /* 0x000f220000001400 */
[----:B------:R-:W-:Y:S02]  /*39d0*/  IADD3.X R7, PT, PT, R23, UR6, RZ, P3, !PT ;  /* 0x0000000617077c10 */ /* 0x000fe40009ffe4ff */
[----:B------:R-:W-:Y:S01]  /*39e0*/  IADD3 R20, P3, PT, R6, UR11, RZ ;  /* 0x0000000b06147c10 */ /* 0x000fe2000ff7e0ff */
[----:B0-----:R-:W-:-:S03]  /*39f0*/  FFMA R12, R12, R19, R21 ;  /* 0x000000130c0c7223 */ /* 0x001fc60000000015 */
[----:B------:R-:W-:Y:S01]  /*3a00*/  IADD3.X R21, PT, PT, R7, UR6, RZ, P3, !PT ;  /* 0x0000000607157c10 */ /* 0x000fe20009ffe4ff */
[----:B------:R4:W5:Y:S01]  /*3a10*/  LDG.E.U8.CONSTANT R19, desc[UR8][R6.64] ;  /* 0x0000000806137981 */ /* 0x000962000c1e9100 */
[----:B-1----:R-:W-:-:S03]  /*3a20*/  IADD3 R4, P3, PT, R20, UR11, RZ ;  /* 0x0000000b14047c10 */ /* 0x002fc6000ff7e0ff */
[----:B------:R-:W5:Y:S01]  /*3a30*/  LDG.E.U8.CONSTANT R20, desc[UR8][R20.64] ;  /* 0x0000000814147981 */ /* 0x000f62000c1e9100 */
[----:B------:R-:W-:Y:S02]  /*3a40*/  IADD3.X R5, PT, PT, R21, UR6, RZ, P3, !PT ;  /* 0x0000000615057c10 */ /* 0x000fe40009ffe4ff */
[----:B---3--:R-:W-:Y:S01]  /*3a50*/  IADD3 R22, P3, PT, R4, UR11, RZ ;  /* 0x0000000b04167c10 */ /* 0x008fe2000ff7e0ff */
[----:B----4-:R-:W-:-:S03]  /*3a60*/  FFMA R7, R13, R24, R12 ;  /* 0x000000180d077223 */ /* 0x010fc6000000000c */
[----:B------:R-:W-:Y:S02]  /*3a70*/  IADD3.X R23, PT, PT, R5, UR6, RZ, P3, !PT ;  /* 0x0000000605177c10 */ /* 0x000fe40009ffe4ff */
[----:B------:R-:W-:Y:S01]  /*3a80*/  IADD3 R12, P3, PT, R22, UR11, RZ ;  /* 0x0000000b160c7c10 */ /* 0x000fe2000ff7e0ff */
[----:B------:R0:W3:Y:S03]  /*3a90*/  LDG.E.U8.CONSTANT R21, desc[UR8][R4.64] ;  /* 0x0000000804157981 */ /* 0x0000e6000c1e9100 */
[----:B------:R-:W-:Y:S01]  /*3aa0*/  IADD3.X R13, PT, PT, R23, UR6, RZ, P3, !PT ;  /* 0x00000006170d7c10 */ /* 0x000fe20009ffe4ff */
[----:B------:R-:W4:Y:S01]  /*3ab0*/  LDG.E.U8.CONSTANT R22, desc[UR8][R22.64] ;  /* 0x0000000816167981 */ /* 0x000f22000c1e9100 */
[----:B0-----:R-:W-:-:S04]  /*3ac0*/  IADD3 R4, P3, PT, R12, UR11, RZ ;  /* 0x0000000b0c047c10 */ /* 0x001fc8000ff7e0ff */
[----:B------:R-:W-:Y:S01]  /*3ad0*/  IADD3.X R5, PT, PT, R13, UR6, RZ, P3, !PT ;  /* 0x000000060d057c10 */ /* 0x000fe20009ffe4ff */
[----:B------:R-:W4:Y:S04]  /*3ae0*/  LDG.E.U8.CONSTANT R23, desc[UR8][R12.64] ;  /* 0x000000080c177981 */ /* 0x000f28000c1e9100 */
[----:B------:R0:W4:Y:S01]  /*3af0*/  LDG.E.U8.CONSTANT R24, desc[UR8][R4.64] ;  /* 0x0000000804187981 */ /* 0x000122000c1e9100 */
[----:B------:R-:W1:Y:S02]  /*3b00*/  I2F.S8 R27, R27 ;  /* 0x0000001b001b7306 */ /* 0x000e640000001400 */
[----:B-1----:R-:W-:Y:S02]  /*3b10*/  FFMA R14, R14, R27, R7 ;  /* 0x0000001b0e0e7223 */ /* 0x002fe40000000007 */
[----:B0-----:R-:W0:Y:S04]  /*3b20*/  LDS.128 R4, [UR4+0x40] ;  /* 0x00004004ff047984 */ /* 0x001e280008000c00 */
[----:B------:R-:W1:Y:S02]  /*3b30*/  I2F.S8 R28, R28 ;  /* 0x0000001c001c7306 */ /* 0x000e640000001400 */
[----:B-1----:R-:W-:-:S06]  /*3b40*/  FFMA R15, R15, R28, R14 ;  /* 0x0000001c0f0f7223 */ /* 0x002fcc000000000e */
[----:B--2---:R-:W0:Y:S08]  /*3b50*/  I2F.S8 R25, R25 ;  /* 0x0000001900197306 */ /* 0x004e300000001400 */
[----:B-----5:R-:W1:Y:S01]  /*3b60*/  I2F.S8 R26, R26 ;  /* 0x0000001a001a7306 */ /* 0x020e620000001400 */
[----:B0-----:R-:W-:-:S04]  /*3b70*/  FFMA R14, R4, R25, R15 ;  /* 0x00000019040e7223 */ /* 0x001fc8000000000f */
[----:B-1----:R-:W-:Y:S02]  /*3b80*/  FFMA R29, R5, R26, R14 ;  /* 0x0000001a051d7223 */ /* 0x002fe4000000000e */
[----:B------:R-:W0:Y:S01]  /*3b90*/  LDS.128 R12, [UR4+0x50] ;  /* 0x00005004ff0c7984 */ /* 0x000e220008000c00 */
[----:B------:R-:W1:Y:S08]  /*3ba0*/  I2F.S8 R19, R19 ;  /* 0x0000001300137306 */ /* 0x000e700000001400 */
[----:B------:R-:W2:Y:S08]  /*3bb0*/  I2F.S8 R20, R20 ;  /* 0x0000001400147306 */ /* 0x000eb00000001400 */
[----:B---3--:R-:W0:Y:S01]  /*3bc0*/  I2F.S8 R21, R21 ;  /* 0x0000001500157306 */ /* 0x008e220000001400 */
[----:B-1----:R-:W-:-:S07]  /*3bd0*/  FFMA R6, R6, R19, R29 ;  /* 0x0000001306067223 */ /* 0x002fce000000001d */
[----:B----4-:R-:W1:Y:S01]  /*3be0*/  I2F.S8 R22, R22 ;  /* 0x0000001600167306 */ /* 0x010e620000001400 */
[----:B--2---:R-:W-:-:S07]  /*3bf0*/  FFMA R7, R7, R20, R6 ;  /* 0x0000001407077223 */ /* 0x004fce0000000006 */
[----:B------:R-:W2:Y:S01]  /*3c00*/  I2F.S8 R23, R23 ;  /* 0x0000001700177306 */ /* 0x000ea20000001400 */
[----:B0-----:R-:W-:-:S07]  /*3c10*/  FFMA R12, R12, R21, R7 ;  /* 0x000000150c0c7223 */ /* 0x001fce0000000007 */
[----:B------:R-:W0:Y:S01]  /*3c20*/  I2F.S8 R24, R24 ;  /* 0x0000001800187306 */ /* 0x000e220000001400 */
[----:B-1----:R-:W-:-:S04]  /*3c30*/  FFMA R13, R13, R22, R12 ;  /* 0x000000160d0d7223 */ /* 0x002fc8000000000c */
[----:B--2---:R-:W-:Y:S01]  /*3c40*/  FFMA R14, R14, R23, R13 ;  /* 0x000000170e0e7223 */ /* 0x004fe2000000000d */
[----:B------:R-:W-:-:S03]  /*3c50*/  UMOV UR4, 0x10 ;  /* 0x0000001000047882 */ /* 0x000fc60000000000 */
[----:B0-----:R-:W-:-:S07]  /*3c60*/  FFMA R15, R15, R24, R14 ;  /* 0x000000180f0f7223 */ /* 0x001fce000000000e */
.L_x_163:
[----:B------:R-:W-:Y:S05]  /*3c70*/  @!P2 BRA `(.L_x_162) ;  /* 0x000000040080a947 */ /* 0x000fea0003800000 */
[----:B------:R-:W-:Y:S01]  /*3c80*/  ISETP.NE.AND P2, PT, R17, RZ, PT ;  /* 0x000000ff1100720c */ /* 0x000fe20003f45270 */
[----:B------:R-:W-:-:S12]  /*3c90*/  @!P0 BRA `(.L_x_164) ;  /* 0x0000000000b48947 */ /* 0x000fd80003800000 */
[----:B-1----:R-:W-:-:S05]  /*3ca0*/  IMAD R4, R11, UR4, R0 ;  /* 0x000000040b047c24 */ /* 0x002fca000f8e0200 */
[----:B------:R-:W-:-:S04]  /*3cb0*/  IADD3 R20, P3, PT, R4, R3, RZ ;  /* 0x0000000304147210 */ /* 0x000fc80007f7e0ff */
[----:B------:R-:W-:Y:S02]  /*3cc0*/  LEA.HI.X.SX32 R21, R4, R8, 0x1, P3 ;  /* 0x0000000804157211 */ /* 0x000fe400018f0eff */
[----:B------:R-:W-:-:S03]  /*3cd0*/  IADD3 R24, P3, PT, R20, R11, RZ ;  /* 0x0000000b14187210 */ /* 0x000fc60007f7e0ff */
[----:B------:R0:W5:Y:S01]  /*3ce0*/  LDG.E.U8.CONSTANT R29, desc[UR8][R20.64] ;  /* 0x00000008141d7981 */ /* 0x000162000c1e9100 */
[----:B------:R-:W-:Y:S02]  /*3cf0*/  IADD3.X R25, PT, PT, R21, UR6, RZ, P3, !PT ;  /* 0x0000000615197c10 */ /* 0x000fe40009ffe4ff */
[----:B------:R-:W-:-:S03]  /*3d00*/  IADD3 R6, P3, PT, R24, R11, RZ ;  /* 0x0000000b18067210 */ /* 0x000fc60007f7e0ff */
[----:B------:R1:W2:Y:S01]  /*3d10*/  LDG.E.U8.CONSTANT R28, desc[UR8][R24.64] ;  /* 0x00000008181c7981 */ /* 0x0002a2000c1e9100 */
[----:B------:R-:W-:Y:S02]  /*3d20*/  IADD3.X R7, PT, PT, R25, UR6, RZ, P3, !PT ;  /* 0x0000000619077c10 */ /* 0x000fe40009ffe4ff */
[----:B------:R-:W-:-:S03]  /*3d30*/  IADD3 R4, P3, PT, R6, R11, RZ ;  /* 0x0000000b06047210 */ /* 0x000fc60007f7e0ff */
[----:B------:R-:W3:Y:S01]  /*3d40*/  LDG.E.U8.CONSTANT R27, desc[UR8][R6.64] ;  /* 0x00000008061b7981 */ /* 0x000ee2000c1e9100 */
[----:B------:R-:W-:Y:S02]  /*3d50*/  IADD3.X R5, PT, PT, R7, UR6, RZ, P3, !PT ;  /* 0x0000000607057c10 */ /* 0x000fe40009ffe4ff */
[----:B------:R-:W-:-:S03]  /*3d60*/  IADD3 R12, P3, PT, R4, R11, RZ ;  /* 0x0000000b040c7210 */ /* 0x000fc60007f7e0ff */
[----:B------:R4:W3:Y:S01]  /*3d70*/  LDG.E.U8.CONSTANT R26, desc[UR8][R4.64] ;  /* 0x00000008041a7981 */ /* 0x0008e2000c1e9100 */
[----:B------:R-:W-:Y:S02]  /*3d80*/  IADD3.X R13, PT, PT, R5, UR6, RZ, P3, !PT ;  /* 0x00000006050d7c10 */ /* 0x000fe40009ffe4ff */
[----:B------:R-:W-:-:S03]  /*3d90*/  IADD3 R22, P3, PT, R12, R11, RZ ;  /* 0x0000000b0c167210 */ /* 0x000fc60007f7e0ff */
[----:B------:R5:W3:Y:S01]  /*3da0*/  LDG.E.U8.CONSTANT R19, desc[UR8][R12.64] ;  /* 0x000000080c137981 */ /* 0x000ae2000c1e9100 */
[----:B------:R-:W-:Y:S02]  /*3db0*/  IADD3.X R23, PT, PT, R13, UR6, RZ, P3, !PT ;  /* 0x000000060d177c10 */ /* 0x000fe40009ffe4ff */
[----:B0-----:R-:W-:-:S03]  /*3dc0*/  IADD3 R20, P3, PT, R22, R11, RZ ;  /* 0x0000000b16147210 */ /* 0x001fc60007f7e0ff */
[----:B------:R-:W3:Y:S01]  /*3dd0*/  LDG.E.U8.CONSTANT R22, desc[UR8][R22.64] ;  /* 0x0000000816167981 */ /* 0x000ee2000c1e9100 */
[----:B------:R-:W-:Y:S02]  /*3de0*/  IADD3.X R21, PT, PT, R23, UR6, RZ, P3, !PT ;  /* 0x0000000617157c10 */ /* 0x000fe40009ffe4ff */
[----:B-1----:R-:W-:-:S03]  /*3df0*/  IADD3 R24, P3, PT, R20, R11, RZ ;  /* 0x0000000b14187210 */ /* 0x002fc60007f7e0ff */
[----:B------:R-:W3:Y:S01]  /*3e00*/  LDG.E.U8.CONSTANT R20, desc[UR8][R20.64] ;  /* 0x0000000814147981 */ /* 0x000ee2000c1e9100 */
[----:B------:R-:W-:-:S05]  /*3e10*/  IADD3.X R25, PT, PT, R21, UR6, RZ, P3, !PT ;  /* 0x0000000615197c10 */ /* 0x000fca0009ffe4ff */
[----:B------:R-:W3:Y:S01]  /*3e20*/  LDG.E.U8.CONSTANT R24, desc[UR8][R24.64] ;  /* 0x0000000818187981 */ /* 0x000ee2000c1e9100 */
[----:B------:R-:W-:-:S09]  /*3e30*/  ULEA UR7, UR4, UR5, 0x2 ;  /* 0x0000000504077291 */ /* 0x000fd2000f8e10ff */
[----:B----4-:R-:W0:Y:S01]  /*3e40*/  LDS.128 R4, [UR7] ;  /* 0x00000007ff047984 */ /* 0x010e220008000c00 */
[----:B------:R-:W-:Y:S01]  /*3e50*/  UIADD3 UR4, UPT, UPT, UR4, 0x8, URZ ;  /* 0x0000000804047890 */ /* 0x000fe2000fffe0ff */
[----:B-----5:R-:W0:Y:S02]  /*3e60*/  I2F.S8 R29, R29 ;  /* 0x0000001d001d7306 */ /* 0x020e240000001400 */
[----:B0-----:R-:W-:Y:S02]  /*3e70*/  FFMA R4, R4, R29, R15 ;  /* 0x0000001d04047223 */ /* 0x001fe4000000000f */
[----:B------:R-:W0:Y:S04]  /*3e80*/  LDS.128 R12, [UR7+0x10] ;  /* 0x00001007ff0c7984 */ /* 0x000e280008000c00 */
[----:B--2---:R-:W1:Y:S08]  /*3e90*/  I2F.S8 R28, R28 ;  /* 0x0000001c001c7306 */ /* 0x004e700000001400 */
[----:B---3--:R-:W2:Y:S08]  /*3ea0*/  I2F.S8 R27, R27 ;  /* 0x0000001b001b7306 */ /* 0x008eb00000001400 */
[----:B------:R-:W3:Y:S01]  /*3eb0*/  I2F.S8 R26, R26 ;  /* 0x0000001a001a7306 */ /* 0x000ee20000001400 */
[----:B-1----:R-:W-:-:S07]  /*3ec0*/  FFMA R5, R5, R28, R4 ;  /* 0x0000001c05057223 */ /* 0x002fce0000000004 */
[----:B------:R-:W0:Y:S01]  /*3ed0*/  I2F.S8 R19, R19 ;  /* 0x0000001300137306 */ /* 0x000e220000001400 */
[----:B--2---:R-:W-:-:S07]  /*3ee0*/  FFMA R6, R6, R27, R5 ;  /* 0x0000001b06067223 */ /* 0x004fce0000000005 */
[----:B------:R-:W1:Y:S01]  /*3ef0*/  I2F.S8 R22, R22 ;  /* 0x0000001600167306 */ /* 0x000e620000001400 */
[----:B---3--:R-:W-:-:S07]  /*3f00*/  FFMA R7, R7, R26, R6 ;  /* 0x0000001a07077223 */ /* 0x008fce0000000006 */
[----:B------:R-:W2:Y:S01]  /*3f10*/  I2F.S8 R20, R20 ;  /* 0x0000001400147306 */ /* 0x000ea20000001400 */
[----:B0-----:R-:W-:-:S07]  /*3f20*/  FFMA R12, R12, R19, R7 ;  /* 0x000000130c0c7223 */ /* 0x001fce0000000007 */
[----:B------:R-:W0:Y:S01]  /*3f30*/  I2F.S8 R24, R24 ;  /* 0x0000001800187306 */ /* 0x000e220000001400 */
[----:B-1----:R-:W-:-:S04]  /*3f40*/  FFMA R13, R13, R22, R12 ;  /* 0x000000160d0d7223 */ /* 0x002fc8000000000c */
[----:B--2---:R-:W-:-:S04]  /*3f50*/  FFMA R14, R14, R20, R13 ;  /* 0x000000140e0e7223 */ /* 0x004fc8000000000d */
[----:B0-----:R-:W-:-:S07]  /*3f60*/  FFMA R15, R15, R24, R14 ;  /* 0x000000180f0f7223 */ /* 0x001fce000000000e */
.L_x_164:
[----:B------:R-:W-:Y:S05]  /*3f70*/  @!P2 BRA `(.L_x_162) ;  /* 0x0000000000c0a947 */ /* 0x000fea0003800000 */
[----:B------:R-:W-:Y:S01]  /*3f80*/  ISETP.NE.AND P2, PT, R10, RZ, PT ;  /* 0x000000ff0a00720c */ /* 0x000fe20003f45270 */
[----:B------:R-:W-:-:S12]  /*3f90*/  @!P1 BRA `(.L_x_165) ;  /* 0x0000000000609947 */ /* 0x000fd80003800000 */
[----:B-1----:R-:W-:-:S05]  /*3fa0*/  IMAD R4, R11, UR4, R0 ;  /* 0x000000040b047c24 */ /* 0x002fca000f8e0200 */
[----:B------:R-:W-:-:S04]  /*3fb0*/  IADD3 R22, P3, PT, R4, R3, RZ ;  /* 0x0000000304167210 */ /* 0x000fc80007f7e0ff */
[----:B------:R-:W-:Y:S02]  /*3fc0*/  LEA.HI.X.SX32 R23, R4, R8, 0x1, P3 ;  /* 0x0000000804177211 */ /* 0x000fe400018f0eff */
[----:B------:R-:W-:-:S03]  /*3fd0*/  IADD3 R20, P3, PT, R22, R11, RZ ;  /* 0x0000000b16147210 */ /* 0x000fc60007f7e0ff */
[----:B------:R-:W5:Y:S01]  /*3fe0*/  LDG.E.U8.CONSTANT R22, desc[UR8][R22.64] ;  /* 0x0000000816167981 */ /* 0x000f62000c1e9100 */
[----:B------:R-:W-:Y:S02]  /*3ff0*/  IADD3.X R21, PT, PT, R23, UR6, RZ, P3, !PT ;  /* 0x0000000617157c10 */ /* 0x000fe40009ffe4ff */
[----:B------:R-:W-:-:S03]  /*4000*/  IADD3 R12, P3, PT, R20, R11, RZ ;  /* 0x0000000b140c7210 */ /* 0x000fc60007f7e0ff */
[----:B------:R-:W2:Y:S01]  /*4010*/  LDG.E.U8.CONSTANT R20, desc[UR8][R20.64] ;  /* 0x0000000814147981 */ /* 0x000ea2000c1e9100 */
[----:B------:R-:W-:Y:S02]  /*4020*/  IADD3.X R13, PT, PT, R21, UR6, RZ, P3, !PT ;  /* 0x00000006150d7c10 */ /* 0x000fe40009ffe4ff */
[----:B------:R-:W-:-:S03]  /*4030*/  IADD3 R24, P3, PT, R12, R11, RZ ;  /* 0x0000000b0c187210 */ /* 0x000fc60007f7e0ff */
[----:B------:R-:W3:Y:S01]  /*4040*/  LDG.E.U8.CONSTANT R12, desc[UR8][R12.64] ;  /* 0x000000080c0c7981 */ /* 0x000ee2000c1e9100 */
[----:B------:R-:W-:-:S05]  /*4050*/  IADD3.X R25, PT, PT, R13, UR6, RZ, P3, !PT ;  /* 0x000000060d197c10 */ /* 0x000fca0009ffe4ff */
[----:B------:R-:W4:Y:S01]  /*4060*/  LDG.E.U8.CONSTANT R24, desc[UR8][R24.64] ;  /* 0x0000000818187981 */ /* 0x000f22000c1e9100 */
[----:B------:R-:W-:-:S09]  /*4070*/  ULEA UR7, UR4, UR5, 0x2 ;  /* 0x0000000504077291 */ /* 0x000fd2000f8e10ff */
[----:B------:R-:W0:Y:S01]  /*4080*/  LDS.128 R4, [UR7] ;  /* 0x00000007ff047984 */ /* 0x000e220008000c00 */
[----:B------:R-:W-:Y:S01]  /*4090*/  UIADD3 UR4, UPT, UPT, UR4, 0x4, URZ ;  /* 0x0000000404047890 */ /* 0x000fe2000fffe0ff */
[----:B-----5:R-:W0:Y:S08]  /*40a0*/  I2F.S8 R14, R22 ;  /* 0x00000016000e7306 */ /* 0x020e300000001400 */
[----:B--2---:R-:W1:Y:S08]  /*40b0*/  I2F.S8 R19, R20 ;  /* 0x0000001400137306 */ /* 0x004e700000001400 */
[----:B---3--:R-:W2:Y:S01]  /*40c0*/  I2F.S8 R23, R12 ;  /* 0x0000000c00177306 */ /* 0x008ea20000001400 */
[----:B0-----:R-:W-:-:S07]  /*40d0*/  FFMA R4, R4, R14, R15 ;  /* 0x0000000e04047223 */ /* 0x001fce000000000f */
[----:B----4-:R-:W0:Y:S01]  /*40e0*/  I2F.S8 R26, R24 ;  /* 0x00000018001a7306 */ /* 0x010e220000001400 */
[----:B-1----:R-:W-:-:S04]  /*40f0*/  FFMA R5, R5, R19, R4 ;  /* 0x0000001305057223 */ /* 0x002fc80000000004 */
[----:B--2---:R-:W-:-:S04]  /*4100*/  FFMA R6, R6, R23, R5 ;  /* 0x0000001706067223 */ /* 0x004fc80000000005 */
[----:B0-----:R-:W-:-:S07]  /*4110*/  FFMA R15, R7, R26, R6 ;  /* 0x0000001a070f7223 */ /* 0x001fce0000000006 */
.L_x_165:
[----:B------:R-:W-:Y:S05]  /*4120*/  @!P2 BRA `(.L_x_162) ;  /* 0x000000000054a947 */ /* 0x000fea0003800000 */
[----:B-1----:R-:W-:-:S05]  /*4130*/  IMAD R4, R11, UR4, R0 ;  /* 0x000000040b047c24 */ /* 0x002fca000f8e0200 */
[----:B------:R-:W-:-:S04]  /*4140*/  IADD3 R12, P2, PT, R4, R3, RZ ;  /* 0x00000003040c7210 */ /* 0x000fc80007f5e0ff */
[----:B------:R-:W-:-:S05]  /*4150*/  LEA.HI.X.SX32 R13, R4, R8, 0x1, P2 ;  /* 0x00000008040d7211 */ /* 0x000fca00010f0eff */
[----:B------:R-:W5:Y:S01]  /*4160*/  LDG.E.U8.CONSTANT R14, desc[UR8][R12.64] ;  /* 0x000000080c0e7981 */ /* 0x000f62000c1e9100 */
[----:B------:R-:W-:Y:S01]  /*4170*/  ULEA UR4, UR4, UR5, 0x2 ;  /* 0x0000000504047291 */ /* 0x000fe2000f8e10ff */
[----:B------:R-:W-:-:S08]  /*4180*/  ISETP.NE.AND P2, PT, R10, 0x1, PT ;  /* 0x000000010a00780c */ /* 0x000fd00003f45270 */
[----:B------:R-:W0:Y:S01]  /*4190*/  LDS.128 R4, [UR4] ;  /* 0x00000004ff047984 */ /* 0x000e220008000c00 */
[----:B-----5:R-:W0:Y:S02]  /*41a0*/  I2F.S8 R14, R14 ;  /* 0x0000000e000e7306 */ /* 0x020e240000001400 */
[----:B0-----:R-:W-:Y:S02]  /*41b0*/  FFMA R15, R4, R14, R15 ;  /* 0x0000000e040f7223 */ /* 0x001fe4000000000f */
[----:B------:R-:W-:Y:S05]  /*41c0*/  @!P2 BRA `(.L_x_162) ;  /* 0x00000000002ca947 */ /* 0x000fea0003800000 */
[----:B------:R-:W-:Y:S02]  /*41d0*/  ISETP.NE.AND P2, PT, R10, 0x2, PT ;  /* 0x000000020a00780c */ /* 0x000fe40003f45270 */
[----:B------:R-:W-:-:S04]  /*41e0*/  IADD3 R20, P3, PT, R12, R11, RZ ;  /* 0x0000000b0c147210 */ /* 0x000fc80007f7e0ff */
[----:B------:R-:W-:-:S07]  /*41f0*/  IADD3.X R21, PT, PT, R13, UR6, RZ, P3, !PT ;  /* 0x000000060d157c10 */ /* 0x000fce0009ffe4ff */
[----:B------:R-:W-:Y:S02]  /*4200*/  @P2 IADD3 R12, P3, PT, R20, R11, RZ ;  /* 0x0000000b140c2210 */ /* 0x000fe40007f7e0ff */
[----:B------:R-:W5:Y:S02]  /*4210*/  LDG.E.U8.CONSTANT R20, desc[UR8][R20.64] ;  /* 0x0000000814147981 */ /* 0x000f64000c1e9100 */
[----:B------:R-:W-:-:S05]  /*4220*/  @P2 IADD3.X R13, PT, PT, R21, UR6, RZ, P3, !PT ;  /* 0x00000006150d2c10 */ /* 0x000fca0009ffe4ff */
[----:B------:R-:W2:Y:S01]  /*4230*/  @P2 LDG.E.U8.CONSTANT R12, desc[UR8][R12.64] ;  /* 0x000000080c0c2981 */ /* 0x000ea2000c1e9100 */
[----:B-----5:R-:W0:Y:S08]  /*4240*/  I2F.S8 R4, R20 ;  /* 0x0000001400047306 */ /* 0x020e300000001400 */
[----:B--2---:R-:W1:Y:S01]  /*4250*/  @P2 I2F.S8 R14, R12 ;  /* 0x0000000c000e2306 */ /* 0x004e620000001400 */
[----:B0-----:R-:W-:-:S04]  /*4260*/  FFMA R15, R4, R5, R15 ;  /* 0x00000005040f7223 */ /* 0x001fc8000000000f */
[----:B-1----:R-:W-:-:S07]  /*4270*/  @P2 FFMA R15, R14, R6, R15 ;  /* 0x000000060e0f2223 */ /* 0x002fce000000000f */
.L_x_162:
[----:B------:R-:W-:Y:S01]  /*4280*/  IADD3 R5, P2, PT, R9, R0, RZ ;  /* 0x0000000009057210 */ /* 0x000fe20007f5e0ff */
[----:B---3--:R-:W-:Y:S01]  /*4290*/  FMUL R15, R15, UR12 ;  /* 0x0000000c0f0f7c20 */ /* 0x008fe20008400000 */
[----:B------:R-:W-:-:S03]  /*42a0*/  VIADD R0, R0, 0x80 ;  /* 0x0000008000007836 */ /* 0x000fc60000000000 */
[----:B------:R-:W-:Y:S01]  /*42b0*/  IMAD.X R6, RZ, RZ, R2, P2 ;  /* 0x000000ffff067224 */ /* 0x000fe200010e0602 */
[----:B----4-:R-:W-:-:S04]  /*42c0*/  LEA R4, P2, R5, UR14, 0x2 ;  /* 0x0000000e05047c11 */ /* 0x010fc8000f8410ff */
[----:B------:R-:W-:Y:S02]  /*42d0*/  LEA.HI.X R5, R5, UR15, R6, 0x2, P2 ;  /* 0x0000000f05057c11 */ /* 0x000fe400090f1406 */
[----:B--2---:R-:W-:-:S03]  /*42e0*/  ISETP.GE.AND P2, PT, R0, UR11, PT ;  /* 0x0000000b00007c0c */ /* 0x004fc6000bf46270 */
[----:B------:R2:W-:Y:S10]  /*42f0*/  STG.E desc[UR8][R4.64], R15 ;  /* 0x0000000f04007986 */ /* 0x0005f4000c101908 */
[----:B------:R-:W-:Y:S05]  /*4300*/  @!P2 BRA `(.L_x_166) ;  /* 0xfffffff000d8a947 */ /* 0x000fea000383ffff */
[----:B0-----:R-:W-:Y:S05]  /*4310*/  EXIT ;  /* 0x000000000000794d */ /* 0x001fea0003800000 */
        .weak           $__internal_2_$__cuda_sm20_rcp_rn_f32_slowpath
        .type           $__internal_2_$__cuda_sm20_rcp_rn_f32_slowpath,@function
        .size           $__internal_2_$__cuda_sm20_rcp_rn_f32_slowpath,(.L_x_257 - $__internal_2_$__cuda_sm20_rcp_rn_f32_slowpath)
$__internal_2_$__cuda_sm20_rcp_rn_f32_slowpath:
[----:B------:R-:W-:-:S05]  /*4320*/  IMAD.SHL.U32 R3, R5, 0x2, RZ ;  /* 0x0000000205037824 */ /* 0x000fca00078e00ff */
[----:B------:R-:W-:Y:S02]  /*4330*/  SHF.R.U32.HI R6, RZ, 0x18, R3 ;  /* 0x00000018ff067819 */ /* 0x000fe40000011603 */
[----:B------:R-:W-:Y:S02]  /*4340*/  MOV R3, R5 ;  /* 0x0000000500037202 */ /* 0x000fe40000000f00 */
        /* <DEDUP_REMOVED lines=13> */
.L_x_167:
[----:B------:R-:W-:-:S05]  /*4420*/  VIADD R5, R6, 0xffffff03 ;  /* 0xffffff0306057836 */ /* 0x000fca0000000000 */
[----:B------:R-:W-:-:S13]  /*4430*/  ISETP.GT.U32.AND P0, PT, R5, 0x1, PT ;  /* 0x000000010500780c */ /* 0x000fda0003f04070 */
[----:B------:R-:W-:Y:S05]  /*4440*/  @P0 BRA `(.L_x_169) ;  /* 0x0000000000780947 */ /* 0x000fea0003800000 */
[----:B------:R-:W-:Y:S01]  /*4450*/  LOP3.LUT R7, R3, 0x7fffff, RZ, 0xc0, !PT ;  /* 0x007fffff03077812 */ /* 0x000fe200078ec0ff */
[----:B------:R-:W-:-:S03]  /*4460*/  IMAD.MOV.U32 R14, RZ, RZ, 0x3 ;  /* 0x00000003ff0e7424 */ /* 0x000fc600078e00ff */
        /* <DEDUP_REMOVED lines=14> */
[----:B------:R-:W-:Y:S02]  /*4550*/  LOP3.LUT P1, RZ, R11, R5, R12, 0xf8, !PT ;  /* 0x000000050bff7212 */ /* 0x000fe4000782f80c */
[C---:B------:R-:W-:Y:S02]  /*4560*/  LOP3.LUT P0, RZ, R14.reuse, 0x1, RZ, 0xc0, !PT ;  /* 0x000000010eff7812 */ /* 0x040fe4000780c0ff */
[----:B------:R-:W-:-:S04]  /*4570*/  LOP3.LUT P2, RZ, R14, 0x2, RZ, 0xc0, !PT ;  /* 0x000000020eff7812 */ /* 0x000fc8000784c0ff */
[----:B------:R-:W-:Y:S02]  /*4580*/  PLOP3.LUT P0, PT, P0, P1, P2, 0xe0, 0x0 ;  /* 0x000000000000781c */ /* 0x000fe40000703c20 */
[----:B------:R-:W-:Y:S02]  /*4590*/  LOP3.LUT P1, RZ, R3, 0x7fffff, RZ, 0xc0, !PT ;  /* 0x007fffff03ff7812 */ /* 0x000fe4000782c0ff */
[----:B------:R-:W-:-:S05]  /*45a0*/  SEL R5, RZ, 0x1, !P0 ;  /* 0x00000001ff057807 */ /* 0x000fca0004000000 */
[----:B------:R-:W-:-:S05]  /*45b0*/  IMAD.MOV R5, RZ, RZ, -R5 ;  /* 0x000000ffff057224 */ /* 0x000fca00078e0a05 */
[----:B------:R-:W-:Y:S01]  /*45c0*/  ISETP.GE.AND P0, PT, R5, RZ, PT ;  /* 0x000000ff0500720c */ /* 0x000fe20003f06270 */
[----:B------:R-:W-:-:S05]  /*45d0*/  VIADD R5, R6, 0xffffff04 ;  /* 0xffffff0406057836 */ /* 0x000fca0000000000 */
[----:B------:R-:W-:-:S07]  /*45e0*/  SHF.R.U32.HI R12, RZ, R5, R12 ;  /* 0x00000005ff0c7219 */ /* 0x000fce000001160c */
[----:B------:R-:W-:-:S05]  /*45f0*/  @!P0 VIADD R12, R12, 0x1 ;  /* 0x000000010c0c8836 */ /* 0x000fca0000000000 */
[----:B------:R-:W-:-:S04]  /*4600*/  @!P1 SHF.L.U32 R12, R12, 0x1, RZ ;  /* 0x000000010c0c9819 */ /* 0x000fc800000006ff */
[----:B------:R-:W-:Y:S01]  /*4610*/  LOP3.LUT R5, R12, 0x80000000, R3, 0xf8, !PT ;  /* 0x800000000c057812 */ /* 0x000fe200078ef803 */
[----:B------:R-:W-:Y:S06]  /*4620*/  BRA `(.L_x_168) ;  /* 0x0000000000047947 */ /* 0x000fec0003800000 */
.L_x_169:
[----:B------:R2:W3:Y:S02]  /*4630*/  MUFU.RCP R5, R3 ;  /* 0x0000000300057308 */ /* 0x0004e40000001000 */
.L_x_168:
[----:B0123--:R-:W-:Y:S02]  /*4640*/  IMAD.MOV.U32 R3, RZ, RZ, R5 ;  /* 0x000000ffff037224 */ /* 0x00ffe400078e0005 */
[----:B------:R-:W-:-:S04]  /*4650*/  IMAD.MOV.U32 R5, RZ, RZ, 0x0 ;  /* 0x00000000ff057424 */ /* 0x000fc800078e00ff */
[----:B------:R-:W-:Y:S05]  /*4660*/  RET.REL.NODEC R4 `(_Z39flash_attention_int8_decode_wmma_kernelPKaS0_S0_Pffffiif) ;  /* 0xffffffb804647950 */ /* 0x000fea0003c3ffff */
.L_x_170:
        /* <DEDUP_REMOVED lines=9> */
.L_x_257:


//--------------------- .text._Z34flash_attention_int8_decode_kernelPKaS0_S0_Pffffiif --------------------------
	.section	.text._Z34flash_attention_int8_decode_kernelPKaS0_S0_Pffffiif,"ax",@progbits
	.align	128
        .global         _Z34flash_attention_int8_decode_kernelPKaS0_S0_Pffffiif
        .type           _Z34flash_attention_int8_decode_kernelPKaS0_S0_Pffffiif,@function
        .size           _Z34flash_attention_int8_decode_kernelPKaS0_S0_Pffffiif,(.L_x_258 - _Z34flash_attention_int8_decode_kernelPKaS0_S0_Pffffiif)
        .other          _Z34flash_attention_int8_decode_kernelPKaS0_S0_Pffffiif,@"STO_CUDA_ENTRY STV_DEFAULT"
_Z34flash_attention_int8_decode_kernelPKaS0_S0_Pffffiif:
.text._Z34flash_attention_int8_decode_kernelPKaS0_S0_Pffffiif:
[----:B------:R-:W-:Y:S01]  /*0000*/  LDC R1, c[0x0][0x37c] ;  /* 0x0000df00ff017b82 */ /* 0x000fe20000000800 */
[----:B------:R-:W0:Y:S07]  /*0010*/  S2R R0, SR_TID.X ;  /* 0x0000000000007919 */ /* 0x000e2e0000002100 */
[----:B------:R-:W0:Y:S01]  /*0020*/  LDC R5, c[0x0][0x3b0] ;  /* 0x0000ec00ff057b82 */ /* 0x000e220000000800 */
[----:B------:R-:W1:Y:S01]  /*0030*/  LDCU.64 UR10, c[0x0][0x358] ;  /* 0x00006b00ff0a77ac */ /* 0x000e620008000a00 */
[----:B------:R-:W-:Y:S01]  /*0040*/  BSSY.RECONVERGENT B0, `(.L_x_171) ;  /* 0x000008e000007945 */ /* 0x000fe20003800200 */
[----:B------:R-:W2:Y:S05]  /*0050*/  LDCU.64 UR4, c[0x0][0x380] ;  /* 0x00007000ff0477ac */ /* 0x000eaa0008000a00 */
[----:B------:R-:W3:Y:S01]  /*0060*/  S2UR UR12, SR_CTAID.X ;  /* 0x00000000000c79c3 */ /* 0x000ee20000002500 */
[----:B------:R-:W4:Y:S01]  /*0070*/  LDCU.64 UR6, c[0x0][0x380] ;  /* 0x00007000ff0677ac */ /* 0x000f220008000a00 */
[----:B0-----:R-:W-:-:S13]  /*0080*/  ISETP.GE.AND P0, PT, R0, R5, PT ;  /* 0x000000050000720c */ /* 0x001fda0003f06270 */
[----:B-1234-:R-:W-:Y:S05]  /*0090*/  @P0 BRA `(.L_x_172) ;  /* 0x0000000800200947 */ /* 0x01efea0003800000 */
[----:B------:R-:W-:Y:S01]  /*00a0*/  LOP3.LUT R2, RZ, R0, RZ, 0x33, !PT ;  /* 0x00000000ff027212 */ /* 0x000fe200078e33ff */
[----:B------:R-:W-:Y:S04]  /*00b0*/  BSSY.RECONVERGENT B1, `(.L_x_173) ;  /* 0x0000018000017945 */ /* 0x000fe80003800200 */
[----:B------:R-:W-:-:S05]  /*00c0*/  IMAD.IADD R3, R2, 0x1, R5 ;  /* 0x0000000102037824 */ /* 0x000fca00078e0205 */
[C---:B------:R-:W-:Y:S02]  /*00d0*/  LOP3.LUT R2, R3.reuse, 0x180, RZ, 0xc0, !PT ;  /* 0x0000018003027812 */ /* 0x040fe400078ec0ff */
[----:B------:R-:W-:Y:S02]  /*00e0*/  ISETP.GE.U32.AND P1, PT, R3, 0x180, PT ;  /* 0x000001800300780c */ /* 0x000fe40003f26070 */
[----:B------:R-:W-:Y:S01]  /*00f0*/  ISETP.NE.AND P0, PT, R2, 0x180, PT ;  /* 0x000001800200780c */ /* 0x000fe20003f05270 */
[----:B------:R-:W-:-:S12]  /*0100*/  IMAD.MOV.U32 R2, RZ, RZ, R0 ;  /* 0x000000ffff027224 */ /* 0x000fd800078e0000 */
[----:B------:R-:W-:Y:S05]  /*0110*/  @!P0 BRA `(.L_x_174) ;  /* 0x0000000000448947 */ /* 0x000fea0003800000 */
[----:B------:R-:W0:Y:S01]  /*0120*/  S2R R9, SR_CgaCtaId ;  /* 0x0000000000097919 */ /* 0x000e220000008800 */
[----:B------:R-:W-:Y:S01]  /*0130*/  MOV R2, 0x400 ;  /* 0x0000040000027802 */ /* 0x000fe20000000f00 */
[----:B------:R-:W-:Y:S01]  /*0140*/  IMAD.MOV.U32 R4, RZ, RZ, RZ ;  /* 0x000000ffff047224 */ /* 0x000fe200078e00ff */
[----:B------:R-:W-:-:S04]  /*0150*/  LEA.HI R3, R3, 0x1, RZ, 0x19 ;  /* 0x0000000103037811 */ /* 0x000fc800078fc8ff */
[----:B------:R-:W-:Y:S02]  /*0160*/  LOP3.LUT R11, R3, 0x3, RZ, 0xc0, !PT ;  /* 0x00000003030b7812 */ /* 0x000fe400078ec0ff */
[----:B0-----:R-:W-:Y:S01]  /*0170*/  LEA R9, R9, R2, 0x18 ;  /* 0x0000000209097211 */ /* 0x001fe200078ec0ff */
[----:B------:R-:W-:-:S07]  /*0180*/  IMAD.MOV.U32 R2, RZ, RZ, R0 ;  /* 0x000000ffff027224 */ /* 0x000fce00078e0000 */
.L_x_175:
[----:B0-----:R-:W-:-:S05]  /*0190*/  IMAD R3, R5, UR12, R2 ;  /* 0x0000000c05037c24 */ /* 0x001fca000f8e0202 */
[----:B------:R-:W-:-:S04]  /*01a0*/  IADD3 R6, P0, PT, R3, UR4, RZ ;  /* 0x0000000403067c10 */ /* 0x000fc8000ff1e0ff */
[----:B------:R-:W-:-:S05]  /*01b0*/  LEA.HI.X.SX32 R7, R3, UR5, 0x1, P0 ;  /* 0x0000000503077c11 */ /* 0x000fca00080f0eff */
[----:B------:R-:W2:Y:S01]  /*01c0*/  LDG.E.U8.CONSTANT R6, desc[UR10][R6.64] ;  /* 0x0000000a06067981 */ /* 0x000ea2000c1e9100 */
[----:B------:R-:W-:Y:S02]  /*01d0*/  IMAD.IADD R3, R9, 0x1, R2 ;  /* 0x0000000109037824 */ /* 0x000fe400078e0202 */
[----:B------:R-:W-:Y:S02]  /*01e0*/  VIADD R4, R4, 0x1 ;  /* 0x0000000104047836 */ /* 0x000fe40000000000 */
[----:B------:R-:W-:-:S03]  /*01f0*/  VIADD R2, R2, 0x80 ;  /* 0x0000008002027836 */ /* 0x000fc60000000000 */
[----:B------:R-:W-:Y:S01]  /*0200*/  ISETP.NE.AND P0, PT, R4, R11, PT ;  /* 0x0000000b0400720c */ /* 0x000fe20003f05270 */
[----:B--2---:R0:W-:-:S12]  /*0210*/  STS.U8 [R3], R6 ;  /* 0x0000000603007388 */ /* 0x0041d80000000000 */
[----:B------:R-:W-:Y:S05]  /*0220*/  @P0 BRA `(.L_x_175) ;  /* 0xfffffffc00d80947 */ /* 0x000fea000383ffff */
.L_x_174:
[----:B------:R-:W-:Y:S05]  /*0230*/  BSYNC.RECONVERGENT B1 ;  /* 0x0000000000017941 */ /* 0x000fea0003800200 */
.L_x_173:
[----:B------:R-:W-:Y:S05]  /*0240*/  @!P1 BRA `(.L_x_172) ;  /* 0x0000000400b49947 */ /* 0x000fea0003800000 */
[----:B------:R-:W1:Y:S01]  /*0250*/  S2R R4, SR_CgaCtaId ;  /* 0x0000000000047919 */ /* 0x000e620000008800 */
[----:B0-----:R-:W-:Y:S01]  /*0260*/  IMAD.IADD R3, R5, 0x1, -R2 ;  /* 0x0000000105037824 */ /* 0x001fe200078e0a02 */
[----:B------:R-:W-:Y:S01]  /*0270*/  BSSY.RECONVERGENT B1, `(.L_x_176) ;  /* 0x000003b000017945 */ /* 0x000fe20003800200 */
[----:B------:R-:W-:-:S03]  /*0280*/  PLOP3.LUT P0, PT, PT, PT, PT, 0x80, 0x8 ;  /* 0x000000000008781c */ /* 0x000fc60003f0f070 */
[----:B------:R-:W-:Y:S02]  /*0290*/  ISETP.GT.AND P1, PT, R3, 0x600, PT ;  /* 0x000006000300780c */ /* 0x000fe40003f24270 */
[----:B------:R-:W-:-:S04]  /*02a0*/  MOV R3, 0x400 ;  /* 0x0000040000037802 */ /* 0x000fc80000000f00 */
[----:B-1----:R-:W-:-:S07]  /*02b0*/  LEA R3, R4, R3, 0x18 ;  /* 0x0000000304037211 */ /* 0x002fce00078ec0ff */
[----:B------:R-:W-:Y:S05]  /*02c0*/  @!P1 BRA `(.L_x_177) ;  /* 0x0000000000d49947 */ /* 0x000fea0003800000 */
[----:B------:R-:W-:Y:S01]  /*02d0*/  PLOP3.LUT P0, PT, PT, PT, PT, 0x8, 0x80 ;  /* 0x000000000080781c */ /* 0x000fe20003f0e170 */
[----:B------:R-:W-:-:S12]  /*02e0*/  VIADD R15, R5, 0xfffffa00 ;  /* 0xfffffa00050f7836 */ /* 0x000fd80000000000 */
.L_x_178:
[C---:B------:R-:W-:Y:S02]  /*02f0*/  IMAD R8, R5.reuse, UR12, R2 ;  /* 0x0000000c05087c24 */ /* 0x040fe4000f8e0202 */
[C---:B0-----:R-:W-:Y:S02]  /*0300*/  VIADD R4, R2.reuse, 0x200 ;  /* 0x0000020002047836 */ /* 0x041fe40000000000 */
[----:B------:R-:W-:Y:S01]  /*0310*/  VIADD R6, R2, 0x400 ;  /* 0x0000040002067836 */ /* 0x000fe20000000000 */
[----:B------:R-:W-:Y:S01]  /*0320*/  IADD3 R12, P1, PT, R8, UR6, RZ ;  /* 0x00000006080c7c10 */ /* 0x000fe2000ff3e0ff */
[C---:B------:R-:W-:Y:S02]  /*0330*/  IMAD R4, R5.reuse, UR12, R4 ;  /* 0x0000000c05047c24 */ /* 0x040fe4000f8e0204 */
[----:B------:R-:W-:Y:S01]  /*0340*/  VIADD R10, R2, 0x600 ;  /* 0x00000600020a7836 */ /* 0x000fe20000000000 */
[----:B------:R-:W-:Y:S01]  /*0350*/  LEA.HI.X.SX32 R13, R8, UR7, 0x1, P1 ;  /* 0x00000007080d7c11 */ /* 0x000fe200088f0eff */
[C---:B------:R-:W-:Y:S01]  /*0360*/  IMAD R7, R5.reuse, UR12, R6 ;  /* 0x0000000c05077c24 */ /* 0x040fe2000f8e0206 */
[----:B------:R-:W-:Y:S01]  /*0370*/  IADD3 R8, P1, PT, R4, UR6, RZ ;  /* 0x0000000604087c10 */ /* 0x000fe2000ff3e0ff */
[----:B------:R-:W-:-:S02]  /*0380*/  IMAD R11, R5, UR12, R10 ;  /* 0x0000000c050b7c24 */ /* 0x000fc4000f8e020a */
[----:B------:R-:W2:Y:S01]  /*0390*/  LDG.E.U8.CONSTANT R14, desc[UR10][R12.64] ;  /* 0x0000000a0c0e7981 */ /* 0x000ea2000c1e9100 */
[----:B------:R-:W-:Y:S02]  /*03a0*/  LEA.HI.X.SX32 R9, R4, UR7, 0x1, P1 ;  /* 0x0000000704097c11 */ /* 0x000fe400088f0eff */
[----:B------:R-:W-:Y:S01]  /*03b0*/  IADD3 R6, P2, PT, R7, UR6, RZ ;  /* 0x0000000607067c10 */ /* 0x000fe2000ff5e0ff */
[----:B------:R-:W3:Y:S01]  /*03c0*/  LDG.E.U8.CONSTANT R4, desc[UR10][R12.64+0x80] ;  /* 0x0000800a0c047981 */ /* 0x000ee2000c1e9100 */
[----:B------:R-:W-:Y:S02]  /*03d0*/  IADD3 R10, P1, PT, R11, UR6, RZ ;  /* 0x000000060b0a7c10 */ /* 0x000fe4000ff3e0ff */
[----:B------:R-:W-:Y:S01]  /*03e0*/  LEA.HI.X.SX32 R7, R7, UR7, 0x1, P2 ;  /* 0x0000000707077c11 */ /* 0x000fe200090f0eff */
[----:B------:R-:W4:Y:S01]  /*03f0*/  LDG.E.U8.CONSTANT R16, desc[UR10][R12.64+0x100] ;  /* 0x0001000a0c107981 */ /* 0x000f22000c1e9100 */
[----:B------:R-:W-:-:S03]  /*0400*/  LEA.HI.X.SX32 R11, R11, UR7, 0x1, P1 ;  /* 0x000000070b0b7c11 */ /* 0x000fc600088f0eff */
[----:B------:R-:W5:Y:S04]  /*0410*/  LDG.E.U8.CONSTANT R17, desc[UR10][R12.64+0x180] ;  /* 0x0001800a0c117981 */ /* 0x000f68000c1e9100 */
        /* <DEDUP_REMOVED lines=11> */
[----:B------:R-:W5:Y:S01]  /*04d0*/  LDG.E.U8.CONSTANT R27, desc[UR10][R10.64+0x180] ;  /* 0x0001800a0a1b7981 */ /* 0x000f62000c1e9100 */
[----:B------:R-:W-:-:S02]  /*04e0*/  IMAD.IADD R29, R3, 0x1, R2 ;  /* 0x00000001031d7824 */ /* 0x000fc400078e0202 */
[----:B------:R-:W-:-:S05]  /*04f0*/  VIADD R2, R2, 0x800 ;  /* 0x0000080002027836 */ /* 0x000fca0000000000 */
[----:B------:R-:W-:Y:S01]  /*0500*/  ISETP.GE.AND P1, PT, R2, R15, PT ;  /* 0x0000000f0200720c */ /* 0x000fe20003f26270 */
[----:B--2---:R0:W-:Y:S04]  /*0510*/  STS.U8 [R29], R14 ;  /* 0x0000000e1d007388 */ /* 0x0041e80000000000 */
[----:B---3--:R0:W-:Y:S04]  /*0520*/  STS.U8 [R29+0x80], R4 ;  /* 0x000080041d007388 */ /* 0x0081e80000000000 */
[----:B----4-:R0:W-:Y:S04]  /*0530*/  STS.U8 [R29+0x100], R16 ;  /* 0x000100101d007388 */ /* 0x0101e80000000000 */
[----:B-----5:R0:W-:Y:S04]  /*0540*/  STS.U8 [R29+0x180], R17 ;  /* 0x000180111d007388 */ /* 0x0201e80000000000 */
[----:B------:R0:W-:Y:S04]  /*0550*/  STS.U8 [R29+0x200], R18 ;  /* 0x000200121d007388 */ /* 0x0001e80000000000 */
        /* <DEDUP_REMOVED lines=10> */
[----:B------:R0:W-:Y:S01]  /*0600*/  STS.U8 [R29+0x780], R27 ;  /* 0x0007801b1d007388 */ /* 0x0001e20000000000 */
[----:B------:R-:W-:Y:S05]  /*0610*/  @!P1 BRA `(.L_x_178) ;  /* 0xfffffffc00349947 */ /* 0x000fea000383ffff */
.L_x_177:
[----:B------:R-:W-:Y:S05]  /*0620*/  BSYNC.RECONVERGENT B1 ;  /* 0x0000000000017941 */ /* 0x000fea0003800200 */
.L_x_176:
[----:B0-----:R-:W-:Y:S01]  /*0630*/  IMAD.IADD R4, R5, 0x1, -R2 ;  /* 0x0000000105047824 */ /* 0x001fe200078e0a02 */
[----:B------:R-:W-:Y:S04]  /*0640*/  BSSY.RECONVERGENT B1, `(.L_x_179) ;  /* 0x000001e000017945 */ /* 0x000fe80003800200 */
[----:B------:R-:W-:-:S13]  /*0650*/  ISETP.GT.AND P1, PT, R4, 0x200, PT ;  /* 0x000002000400780c */ /* 0x000fda0003f24270 */
[----:B------:R-:W-:Y:S05]  /*0660*/  @!P1 BRA `(.L_x_180) ;  /* 0x00000000006c9947 */ /* 0x000fea0003800000 */
[----:B------:R-:W0:Y:S01]  /*0670*/  LDCU.64 UR8, c[0x0][0x380] ;  /* 0x00007000ff0877ac */ /* 0x000e220008000a00 */
[----:B------:R-:W-:Y:S02]  /*0680*/  IMAD R7, R5, UR12, R2 ;  /* 0x0000000c05077c24 */ /* 0x000fe4000f8e0202 */
[----:B------:R-:W-:-:S04]  /*0690*/  VIADD R4, R2, 0x200 ;  /* 0x0000020002047836 */ /* 0x000fc80000000000 */
[----:B------:R-:W-:Y:S01]  /*06a0*/  IMAD R4, R5, UR12, R4 ;  /* 0x0000000c05047c24 */ /* 0x000fe2000f8e0204 */
[----:B0-----:R-:W-:-:S04]  /*06b0*/  IADD3 R6, P0, PT, R7, UR8, RZ ;  /* 0x0000000807067c10 */ /* 0x001fc8000ff1e0ff */
[----:B------:R-:W-:Y:S02]  /*06c0*/  LEA.HI.X.SX32 R7, R7, UR9, 0x1, P0 ;  /* 0x0000000907077c11 */ /* 0x000fe400080f0eff */
[----:B------:R-:W-:-:S03]  /*06d0*/  IADD3 R8, P0, PT, R4, UR8, RZ ;  /* 0x0000000804087c10 */ /* 0x000fc6000ff1e0ff */
[----:B------:R-:W2:Y:S01]  /*06e0*/  LDG.E.U8.CONSTANT R10, desc[UR10][R6.64+0x80] ;  /* 0x0000800a060a7981 */ /* 0x000ea2000c1e9100 */
[----:B------:R-:W-:-:S03]  /*06f0*/  LEA.HI.X.SX32 R9, R4, UR9, 0x1, P0 ;  /* 0x0000000904097c11 */ /* 0x000fc600080f0eff */
[----:B------:R-:W3:Y:S04]  /*0700*/  LDG.E.U8.CONSTANT R4, desc[UR10][R6.64] ;  /* 0x0000000a06047981 */ /* 0x000ee8000c1e9100 */
[----:B------:R-:W4:Y:S04]  /*0710*/  LDG.E.U8.CONSTANT R12, desc[UR10][R6.64+0x100] ;  /* 0x0001000a060c7981 */ /* 0x000f28000c1e9100 */
[----:B------:R-:W5:Y:S04]  /*0720*/  LDG.E.U8.CONSTANT R14, desc[UR10][R6.64+0x180] ;  /* 0x0001800a060e7981 */ /* 0x000f68000c1e9100 */
[----:B------:R-:W5:Y:S04]  /*0730*/  LDG.E.U8.CONSTANT R16, desc[UR10][R8.64] ;  /* 0x0000000a08107981 */ /* 0x000f68000c1e9100 */
[----:B------:R-:W5:Y:S04]  /*0740*/  LDG.E.U8.CONSTANT R18, desc[UR10][R8.64+0x80] ;  /* 0x0000800a08127981 */ /* 0x000f68000c1e9100 */
[----:B------:R-:W5:Y:S04]  /*0750*/  LDG.E.U8.CONSTANT R20, desc[UR10][R8.64+0x100] ;  /* 0x0001000a08147981 */ /* 0x000f68000c1e9100 */
[----:B------:R-:W5:Y:S01]  /*0760*/  LDG.E.U8.CONSTANT R22, desc[UR10][R8.64+0x180] ;  /* 0x0001800a08167981 */ /* 0x000f62000c1e9100 */
[C---:B------:R-:W-:Y:S01]  /*0770*/  IMAD.IADD R11, R2.reuse, 0x1, R3 ;  /* 0x00000001020b7824 */ /* 0x040fe200078e0203 */
[----:B------:R-:W-:Y:S01]  /*0780*/  PLOP3.LUT P0, PT, PT, PT, PT, 0x8, 0x80 ;  /* 0x000000000080781c */ /* 0x000fe20003f0e170 */
[----:B------:R-:W-:-:S03]  /*0790*/  VIADD R2, R2, 0x400 ;  /* 0x0000040002027836 */ /* 0x000fc60000000000 */
[----:B--2---:R0:W-:Y:S04]  /*07a0*/  STS.U8 [R11+0x80], R10 ;  /* 0x0000800a0b007388 */ /* 0x0041e80000000000 */
[----:B---3--:R0:W-:Y:S04]  /*07b0*/  STS.U8 [R11], R4 ;  /* 0x000000040b007388 */ /* 0x0081e80000000000 */
[----:B----4-:R0:W-:Y:S04]  /*07c0*/  STS.U8 [R11+0x100], R12 ;  /* 0x0001000c0b007388 */ /* 0x0101e80000000000 */
[----:B-----5:R0:W-:Y:S04]  /*07d0*/  STS.U8 [R11+0x180], R14 ;  /* 0x0001800e0b007388 */ /* 0x0201e80000000000 */
[----:B------:R0:W-:Y:S04]  /*07e0*/  STS.U8 [R11+0x200], R16 ;  /* 0x000200100b007388 */ /* 0x0001e80000000000 */
[----:B------:R0:W-:Y:S04]  /*07f0*/  STS.U8 [R11+0x280], R18 ;  /* 0x000280120b007388 */ /* 0x0001e80000000000 */
[----:B------:R0:W-:Y:S04]  /*0800*/  STS.U8 [R11+0x300], R20 ;  /* 0x000300140b007388 */ /* 0x0001e80000000000 */
[----:B------:R0:W-:Y:S02]  /*0810*/  STS.U8 [R11+0x380], R22 ;  /* 0x000380160b007388 */ /* 0x0001e40000000000 */
.L_x_180:
[----:B------:R-:W-:Y:S05]  /*0820*/  BSYNC.RECONVERGENT B1 ;  /* 0x0000000000017941 */ /* 0x000fea0003800200 */
.L_x_179:
[----:B------:R-:W-:-:S13]  /*0830*/  ISETP.LT.OR P0, PT, R2, R5, P0 ;  /* 0x000000050200720c */ /* 0x000fda0000701670 */
[----:B------:R-:W-:Y:S05]  /*0840*/  @!P0 BRA `(.L_x_172) ;  /* 0x0000000000348947 */ /* 0x000fea0003800000 */
[----:B------:R-:W1:Y:S01]  /*0850*/  LDCU.64 UR8, c[0x0][0x380] ;  /* 0x00007000ff0877ac */ /* 0x000e620008000a00 */
[----:B0-----:R-:W-:-:S05]  /*0860*/  IMAD R4, R5, UR12, R2 ;  /* 0x0000000c05047c24 */ /* 0x001fca000f8e0202 */
[----:B-1----:R-:W-:-:S04]  /*0870*/  IADD3 R6, P0, PT, R4, UR8, RZ ;  /* 0x0000000804067c10 */ /* 0x002fc8000ff1e0ff */
[----:B------:R-:W-:-:S05]  /*0880*/  LEA.HI.X.SX32 R7, R4, UR9, 0x1, P0 ;  /* 0x0000000904077c11 */ /* 0x000fca00080f0eff */
[----:B------:R-:W2:Y:S04]  /*0890*/  LDG.E.U8.CONSTANT R4, desc[UR10][R6.64] ;  /* 0x0000000a06047981 */ /* 0x000ea8000c1e9100 */
[----:B------:R-:W3:Y:S04]  /*08a0*/  LDG.E.U8.CONSTANT R8, desc[UR10][R6.64+0x80] ;  /* 0x0000800a06087981 */ /* 0x000ee8000c1e9100 */
[----:B------:R-:W4:Y:S04]  /*08b0*/  LDG.E.U8.CONSTANT R10, desc[UR10][R6.64+0x100] ;  /* 0x0001000a060a7981 */ /* 0x000f28000c1e9100 */
[----:B------:R-:W5:Y:S01]  /*08c0*/  LDG.E.U8.CONSTANT R12, desc[UR10][R6.64+0x180] ;  /* 0x0001800a060c7981 */ /* 0x000f62000c1e9100 */
[----:B------:R-:W-:-:S05]  /*08d0*/  IMAD.IADD R3, R3, 0x1, R2 ;  /* 0x0000000103037824 */ /* 0x000fca00078e0202 */
[----:B--2---:R1:W-:Y:S04]  /*08e0*/  STS.U8 [R3], R4 ;  /* 0x0000000403007388 */ /* 0x0043e80000000000 */
[----:B---3--:R1:W-:Y:S04]  /*08f0*/  STS.U8 [R3+0x80], R8 ;  /* 0x0000800803007388 */ /* 0x0083e80000000000 */
[----:B----4-:R1:W-:Y:S04]  /*0900*/  STS.U8 [R3+0x100], R10 ;  /* 0x0001000a03007388 */ /* 0x0103e80000000000 */
[----:B-----5:R1:W-:Y:S02]  /*0910*/  STS.U8 [R3+0x180], R12 ;  /* 0x0001800c03007388 */ /* 0x0203e40000000000 */
.L_x_172:
[----:B------:R-:W-:Y:S05]  /*0920*/  BSYNC.RECONVERGENT B0 ;  /* 0x0000000000007941 */ /* 0x000fea0003800200 */
.L_x_171:
[----:B------:R-:W2:Y:S01]  /*0930*/  LDCU UR7, c[0x0][0x3ac] ;  /* 0x00007580ff0777ac */ /* 0x000ea20008000800 */
[----:B------:R-:W-:Y:S01]  /*0940*/  IMAD.MOV.U32 R7, RZ, RZ, -0x800001 ;  /* 0xff7fffffff077424 */ /* 0x000fe200078e00ff */
[----:B--2---:R-:W-:Y:S02]  /*0950*/  UIMAD UR4, UR12, UR7, URZ ;  /* 0x000000070c0472a4 */ /* 0x004fe4000f8e02ff */
[----:B------:R-:W-:-:S04]  /*0960*/  UISETP.GE.AND UP0, UPT, UR7, 0x1, UPT ;  /* 0x000000010700788c */ /* 0x000fc8000bf06270 */
[----:B------:R-:W-:-:S05]  /*0970*/  IMAD R2, R5, UR4, RZ ;  /* 0x0000000405027c24 */ /* 0x000fca000f8e02ff */
[----:B------:R-:W-:Y:S01]  /*0980*/  SHF.R.S32.HI R24, RZ, 0x1f, R2 ;  /* 0x0000001fff187819 */ /* 0x000fe20000011402 */
[----:B------:R-:W-:Y:S06]  /*0990*/  BAR.SYNC.DEFER_BLOCKING 0x0 ;  /* 0x0000000000007b1d */ /* 0x000fec0000010000 */
[----:B------:R-:W-:Y:S05]  /*09a0*/  BRA.U !UP0, `(.L_x_181) ;  /* 0x0000001108707547 */ /* 0x000fea000b800000 */
[----:B------:R-:W-:-:S13]  /*09b0*/  ISETP.GE.AND P0, PT, R5, 0x1, PT ;  /* 0x000000010500780c */ /* 0x000fda0003f06270 */
[----:B------:R-:W-:Y:S05]  /*09c0*/  @!P0 BRA `(.L_x_182) ;  /* 0x0000000c00648947 */ /* 0x000fea0003800000 */
[C---:B------:R-:W-:Y:S01]  /*09d0*/  LOP3.LUT R25, R5.reuse, 0xf, RZ, 0xc0, !PT ;  /* 0x0000000f05197812 */ /* 0x040fe200078ec0ff */
[----:B------:R-:W-:Y:S01]  /*09e0*/  IMAD.MOV.U32 R7, RZ, RZ, -0x800001 ;  /* 0xff7fffffff077424 */ /* 0x000fe200078e00ff */
[C---:B------:R-:W-:Y:S01]  /*09f0*/  LOP3.LUT R26, R5.reuse, 0x7, RZ, 0xc0, !PT ;  /* 0x00000007051a7812 */ /* 0x040fe200078ec0ff */
[----:B------:R-:W-:Y:S01]  /*0a00*/  UMOV UR4, URZ ;  /* 0x000000ff00047c82 */ /* 0x000fe20008000000 */
[C---:B01----:R-:W-:Y:S02]  /*0a10*/  LOP3.LUT R3, R5.reuse, 0x7ffffff0, RZ, 0xc0, !PT ;  /* 0x7ffffff005037812 */ /* 0x043fe400078ec0ff */
[----:B------:R-:W-:-:S07]  /*0a20*/  LOP3.LUT R6, R5, 0x3, RZ, 0xc0, !PT ;  /* 0x0000000305067812 */ /* 0x000fce00078ec0ff */
.L_x_190:
[----:B0-----:R-:W0:Y:S01]  /*0a30*/  LDCU UR7, c[0x0][0x3ac] ;  /* 0x00007580ff0777ac */ /* 0x001e220008000800 */
[----:B------:R-:W-:Y:S01]  /*0a40*/  IADD3 R8, PT, PT, R0, UR4, RZ ;  /* 0x0000000400087c10 */ /* 0x000fe2000fffe0ff */
[----:B------:R-:W-:Y:S01]  /*0a50*/  BSSY.RECONVERGENT B0, `(.L_x_183) ;  /* 0x00000ce000007945 */ /* 0x000fe20003800200 */
[----:B------:R-:W-:Y:S02]  /*0a60*/  UIADD3 UR4, UPT, UPT, UR4, 0x80, URZ ;  /* 0x0000008004047890 */ /* 0x000fe4000fffe0ff */
[----:B0-----:R-:W-:Y:S02]  /*0a70*/  ISETP.GE.AND P0, PT, R8, UR7, PT ;  /* 0x0000000708007c0c */ /* 0x001fe4000bf06270 */
[----:B------:R-:W-:-:S11]  /*0a80*/  UISETP.GE.AND UP1, UPT, UR4, UR7, UPT ;  /* 0x000000070400728c */ /* 0x000fd6000bf26270 */
[----:B------:R-:W-:Y:S05]  /*0a90*/  @P0 BRA `(.L_x_184) ;  /* 0x0000000c00240947 */ /* 0x000fea0003800000 */
[----:B------:R-:W0:Y:S01]  /*0aa0*/  LDCU UR6, c[0x0][0x3b0] ;  /* 0x00007600ff0677ac */ /* 0x000e220008000800 */
[----:B------:R-:W-:Y:S02]  /*0ab0*/  IMAD.MOV.U32 R10, RZ, RZ, RZ ;  /* 0x000000ffff0a7224 */ /* 0x000fe400078e00ff */
[----:B------:R-:W-:Y:S01]  /*0ac0*/  IMAD.MOV.U32 R13, RZ, RZ, RZ ;  /* 0x000000ffff0d7224 */ /* 0x000fe200078e00ff */
[----:B0-----:R-:W-:Y:S02]  /*0ad0*/  UIADD3 UR5, UPT, UPT, UR6, -0x1, URZ ;  /* 0xffffffff06057890 */ /* 0x001fe4000fffe0ff */
[----:B------:R-:W-:Y:S02]  /*0ae0*/  IMAD R9, R8, UR6, RZ ;  /* 0x0000000608097c24 */ /* 0x000fe4000f8e02ff */
[----:B------:R-:W-:-:S09]  /*0af0*/  UISETP.GE.U32.AND UP0, UPT, UR5, 0xf, UPT ;  /* 0x0000000f0500788c */ /* 0x000fd2000bf06070 */
[----:B------:R-:W-:Y:S05]  /*0b00*/  BRA.U !UP0, `(.L_x_185) ;  /* 0x0000000508247547 */ /* 0x000fea000b800000 */
[----:B------:R-:W0:Y:S01]  /*0b10*/  S2UR UR6, SR_CgaCtaId ;  /* 0x00000000000679c3 */ /* 0x000e220000008800 */
[----:B------:R-:W-:Y:S01]  /*0b20*/  IMAD.MOV.U32 R10, RZ, RZ, RZ ;  /* 0x000000ffff0a7224 */ /* 0x000fe200078e00ff */
[----:B------:R-:W-:Y:S01]  /*0b30*/  UMOV UR5, 0x400 ;  /* 0x0000040000057882 */ /* 0x000fe20000000000 */
[----:B------:R-:W-:Y:S01]  /*0b40*/  IMAD.MOV.U32 R13, RZ, RZ, RZ ;  /* 0x000000ffff0d7224 */ /* 0x000fe200078e00ff */
[----:B------:R-:W1:Y:S02]  /*0b50*/  LDCU.64 UR8, c[0x0][0x388] ;  /* 0x00007100ff0877ac */ /* 0x000e640008000a00 */
[----:B01----:R-:W-:-:S12]  /*0b60*/  ULEA UR5, UR6, UR5, 0x18 ;  /* 0x0000000506057291 */ /* 0x003fd8000f8ec0ff */
.L_x_186:
[----:B------:R-:W-:Y:S01]  /*0b70*/  IMAD.IADD R5, R9, 0x1, R10 ;  /* 0x0000000109057824 */ /* 0x000fe200078e020a */
[----:B------:R-:W-:Y:S04]  /*0b80*/  LDS.U8 R20, [R10+UR5+0x1] ;  /* 0x000001050a147984 */ /* 0x000fe80008000000 */
[----:B------:R-:W-:Y:S01]  /*0b90*/  IADD3 R4, P0, P1, R5, UR8, R2 ;  /* 0x0000000805047c10 */ /* 0x000fe2000f91e002 */
[----:B------:R-:W0:Y:S03]  /*0ba0*/  LDS.U8 R21, [R10+UR5] ;  /* 0x000000050a157984 */ /* 0x000e260008000000 */
[----:B------:R-:W-:Y:S01]  /*0bb0*/  IADD3.X R5, PT, PT, RZ, UR9, R24, P0, P1 ;  /* 0x00000009ff057c10 */ /* 0x000fe200087e2418 */
[----:B------:R-:W-:Y:S04]  /*0bc0*/  LDS.U8 R18, [R10+UR5+0x3] ;  /* 0x000003050a127984 */ /* 0x000fe80008000000 */
[----:B------:R-:W2:Y:S04]  /*0bd0*/  LDG.E.U8.CONSTANT R17, desc[UR10][R4.64+0x3] ;  /* 0x0000030a04117981 */ /* 0x000ea8000c1e9100 */
[----:B------:R-:W2:Y:S04]  /*0be0*/  LDG.E.U8.CONSTANT R16, desc[UR10][R4.64+0x2] ;  /* 0x0000020a04107981 */ /* 0x000ea8000c1e9100 */
[----:B------:R-:W3:Y:S04]  /*0bf0*/  LDG.E.U8.CONSTANT R14, desc[UR10][R4.64+0x1] ;  /* 0x0000010a040e7981 */ /* 0x000ee8000c1e9100 */
[----:B------:R-:W3:Y:S04]  /*0c00*/  LDG.E.U8.CONSTANT R15, desc[UR10][R4.64] ;  /* 0x0000000a040f7981 */ /* 0x000ee8000c1e9100 */
[----:B------:R-:W4:Y:S04]  /*0c10*/  LDG.E.U8.CONSTANT R12, desc[UR10][R4.64+0x7] ;  /* 0x0000070a040c7981 */ /* 0x000f28000c1e9100 */
[----:B------:R-:W4:Y:S04]  /*0c20*/  LDG.E.U8.CONSTANT R11, desc[UR10][R4.64+0x6] ;  /* 0x0000060a040b7981 */ /* 0x000f28000c1e9100 */
[----:B------:R-:W1:Y:S04]  /*0c30*/  LDS.U8 R19, [R10+UR5+0x2] ;  /* 0x000002050a137984 */ /* 0x000e680008000000 */
[----:B------:R-:W-:Y:S01]  /*0c40*/  LDS.U8 R22, [R10+UR5+0x6] ;  /* 0x000006050a167984 */ /* 0x000fe20008000000 */
[----:B0-----:R-:W-:-:S03]  /*0c50*/  PRMT R23, R21, 0x3340, R20 ;  /* 0x0000334015177816 */ /* 0x001fc60000000014 */
[----:B------:R-:W-:Y:S04]  /*0c60*/  LDS.U8 R28, [R10+UR5+0x8] ;  /* 0x000008050a1c7984 */ /* 0x000fe80008000000 */
[----:B------:R-:W0:Y:S04]  /*0c70*/  LDS.U8 R21, [R10+UR5+0x7] ;  /* 0x000007050a157984 */ /* 0x000e280008000000 */
[----:B------:R-:W-:Y:S01]  /*0c80*/  LDS.U8 R20, [R10+UR5+0x4] ;  /* 0x000004050a147984 */ /* 0x000fe20008000000 */
[----:B-1----:R-:W-:-:S03]  /*0c90*/  PRMT R18, R19, 0x3340, R18 ;  /* 0x0000334013127816 */ /* 0x002fc60000000012 */
[----:B------:R-:W1:Y:S01]  /*0ca0*/  LDS.U8 R19, [R10+UR5+0x5] ;  /* 0x000005050a137984 */ /* 0x000e620008000000 */
[----:B------:R-:W-:-:S03]  /*0cb0*/  PRMT R18, R23, 0x5410, R18 ;  /* 0x0000541017127816 */ /* 0x000fc60000000012 */
[----:B------:R-:W5:Y:S01]  /*0cc0*/  LDS.U8 R23, [R10+UR5+0x9] ;  /* 0x000009050a177984 */ /* 0x000f620008000000 */
[----:B0-----:R-:W-:Y:S02]  /*0cd0*/  PRMT R22, R22, 0x3340, R21 ;  /* 0x0000334016167816 */ /* 0x001fe40000000015 */
[----:B-1----:R-:W-:Y:S02]  /*0ce0*/  PRMT R21, R20, 0x3340, R19 ;  /* 0x0000334014157816 */ /* 0x002fe40000000013 */
[----:B------:R-:W-:Y:S01]  /*0cf0*/  LDS.U8 R19, [R10+UR5+0xa] ;  /* 0x00000a050a137984 */ /* 0x000fe20008000000 */
[----:B-----5:R-:W-:Y:S02]  /*0d00*/  PRMT R23, R28, 0x3340, R23 ;  /* 0x000033401c177816 */ /* 0x020fe40000000017 */
[----:B------:R-:W-:Y:S01]  /*0d10*/  PRMT R22, R21, 0x5410, R22 ;  /* 0x0000541015167816 */ /* 0x000fe20000000016 */
[----:B------:R-:W5:Y:S01]  /*0d20*/  LDG.E.U8.CONSTANT R28, desc[UR10][R4.64+0xc] ;  /* 0x00000c0a041c7981 */ /* 0x000f62000c1e9100 */
[----:B--2---:R-:W-:-:S03]  /*0d30*/  PRMT R16, R16, 0x3340, R17 ;  /* 0x0000334010107816 */ /* 0x004fc60000000011 */
[----:B------:R-:W2:Y:S01]  /*0d40*/  LDG.E.U8.CONSTANT R17, desc[UR10][R4.64+0xa] ;  /* 0x00000a0a04117981 */ /* 0x000ea2000c1e9100 */
[----:B---3--:R-:W-:-:S03]  /*0d50*/  PRMT R15, R15, 0x3340, R14 ;  /* 0x000033400f0f7816 */ /* 0x008fc6000000000e */
[----:B------:R-:W3:Y:S01]  /*0d60*/  LDG.E.U8.CONSTANT R14, desc[UR10][R4.64+0x5] ;  /* 0x0000050a040e7981 */ /* 0x000ee2000c1e9100 */
[----:B------:R-:W-:-:S03]  /*0d70*/  PRMT R16, R15, 0x5410, R16 ;  /* 0x000054100f107816 */ /* 0x000fc60000000010 */
[----:B------:R-:W3:Y:S02]  /*0d80*/  LDG.E.U8.CONSTANT R15, desc[UR10][R4.64+0x4] ;  /* 0x0000040a040f7981 */ /* 0x000ee4000c1e9100 */
[----:B------:R-:W-:Y:S02]  /*0d90*/  IDP.4A.S8.S8 R13, R16, R18, R13 ;  /* 0x00000012100d7226 */ /* 0x000fe4000000060d */
[----:B------:R-:W0:Y:S04]  /*0da0*/  LDS.U8 R18, [R10+UR5+0xb] ;  /* 0x00000b050a127984 */ /* 0x000e280008000000 */
[----:B------:R-:W2:Y:S01]  /*0db0*/  LDG.E.U8.CONSTANT R16, desc[UR10][R4.64+0xb] ;  /* 0x00000b0a04107981 */ /* 0x000ea2000c1e9100 */
[----:B0-----:R-:W-:-:S03]  /*0dc0*/  PRMT R20, R19, 0x3340, R18 ;  /* 0x0000334013147816 */ /* 0x001fc60000000012 */
[----:B------:R-:W5:Y:S04]  /*0dd0*/  LDG.E.U8.CONSTANT R18, desc[UR10][R4.64+0x9] ;  /* 0x0000090a04127981 */ /* 0x000f68000c1e9100 */
[----:B------:R-:W5:Y:S01]  /*0de0*/  LDG.E.U8.CONSTANT R19, desc[UR10][R4.64+0x8] ;  /* 0x0000080a04137981 */ /* 0x000f62000c1e9100 */
[----:B------:R-:W-:Y:S02]  /*0df0*/  PRMT R20, R23, 0x5410, R20 ;  /* 0x0000541017147816 */ /* 0x000fe40000000014 */
[----:B----4-:R-:W-:Y:S01]  /*0e00*/  PRMT R21, R11, 0x3340, R12 ;  /* 0x000033400b157816 */ /* 0x010fe2000000000c */
[----:B------:R-:W4:Y:S04]  /*0e10*/  LDG.E.U8.CONSTANT R23, desc[UR10][R4.64+0xe] ;  /* 0x00000e0a04177981 */ /* 0x000f28000c1e9100 */
[----:B------:R-:W4:Y:S04]  /*0e20*/  LDG.E.U8.CONSTANT R12, desc[UR10][R4.64+0xf] ;  /* 0x00000f0a040c7981 */ /* 0x000f28000c1e9100 */
[----:B------:R-:W4:Y:S01]  /*0e30*/  LDG.E.U8.CONSTANT R11, desc[UR10][R4.64+0xd] ;  /* 0x00000d0a040b7981 */ /* 0x000f22000c1e9100 */
[----:B---3--:R-:W-:-:S03]  /*0e40*/  PRMT R15, R15, 0x3340, R14 ;  /* 0x000033400f0f7816 */ /* 0x008fc6000000000e */
[----:B------:R-:W-:Y:S01]  /*0e50*/  LDS.U8 R14, [R10+UR5+0xf] ;  /* 0x00000f050a0e7984 */ /* 0x000fe20008000000 */
[----:B--2---:R-:W-:-:S03]  /*0e60*/  PRMT R16, R17, 0x3340, R16 ;  /* 0x0000334011107816 */ /* 0x004fc60000000010 */
[----:B------:R-:W0:Y:S01]  /*0e70*/  LDS.U8 R17, [R10+UR5+0xe] ;  /* 0x00000e050a117984 */ /* 0x000e220008000000 */
[----:B------:R-:W-:Y:S02]  /*0e80*/  PRMT R15, R15, 0x5410, R21 ;  /* 0x000054100f0f7816 */ /* 0x000fe40000000015 */
[----:B0-----:R-:W-:Y:S02]  /*0e90*/  PRMT R14, R17, 0x3340, R14 ;  /* 0x00003340110e7816 */ /* 0x001fe4000000000e */
[----:B-----5:R-:W-:Y:S01]  /*0ea0*/  PRMT R19, R19, 0x3340, R18 ;  /* 0x0000334013137816 */ /* 0x020fe20000000012 */
[----:B------:R-:W-:Y:S04]  /*0eb0*/  LDS.U8 R17, [R10+UR5+0xd] ;  /* 0x00000d050a117984 */ /* 0x000fe80008000000 */
[----:B------:R0:W1:Y:S02]  /*0ec0*/  LDS.U8 R18, [R10+UR5+0xc] ;  /* 0x00000c050a127984 */ /* 0x0000640008000000 */
[----:B0-----:R-:W-:-:S05]  /*0ed0*/  VIADD R10, R10, 0x10 ;  /* 0x000000100a0a7836 */ /* 0x001fca0000000000 */
[----:B------:R-:W-:Y:S01]  /*0ee0*/  ISETP.NE.AND P0, PT, R10, R3, PT ;  /* 0x000000030a00720c */ /* 0x000fe20003f05270 */
[----:B------:R-:W-:Y:S01]  /*0ef0*/  IDP.4A.S8.S8 R13, R15, R22, R13 ;  /* 0x000000160f0d7226 */ /* 0x000fe2000000060d */
[----:B------:R-:W-:Y:S02]  /*0f00*/  PRMT R16, R19, 0x5410, R16 ;  /* 0x0000541013107816 */ /* 0x000fe40000000010 */
[----:B----4-:R-:W-:Y:S02]  /*0f10*/  PRMT R12, R23, 0x3340, R12 ;  /* 0x00003340170c7816 */ /* 0x010fe4000000000c */
[----:B------:R-:W-:Y:S01]  /*0f20*/  PRMT R11, R28, 0x3340, R11 ;  /* 0x000033401c0b7816 */ /* 0x000fe2000000000b */
[----:B------:R-:W-:-:S03]  /*0f30*/  IDP.4A.S8.S8 R13, R16, R20, R13 ;  /* 0x00000014100d7226 */ /* 0x000fc6000000060d */
[----:B------:R-:W-:Y:S02]  /*0f40*/  PRMT R12, R11, 0x5410, R12 ;  /* 0x000054100b0c7816 */ /* 0x000fe4000000000c */
[----:B-1----:R-:W-:-:S04]  /*0f50*/  PRMT R17, R18, 0x3340, R17 ;  /* 0x0000334012117816 */ /* 0x002fc80000000011 */
[----:B------:R-:W-:-:S05]  /*0f60*/  PRMT R14, R17, 0x5410, R14 ;  /* 0x00005410110e7816 */ /* 0x000fca000000000e */
[----:B------:R-:W-:Y:S01]  /*0f70*/  IDP.4A.S8.S8 R13, R12, R14, R13 ;  /* 0x0000000e0c0d7226 */ /* 0x000fe2000000060d */
[----:B------:R-:W-:Y:S06]  /*0f80*/  @P0 BRA `(.L_x_186) ;  /* 0xfffffff800f80947 */ /* 0x000fec000383ffff */
[----:B------:R-:W-:-:S07]  /*0f90*/  IMAD.MOV.U32 R10, RZ, RZ, R3 ;  /* 0x000000ffff0a7224 */ /* 0x000fce00078e0003 */
.L_x_185:
[----:B------:R-:W-:-:S13]  /*0fa0*/  ISETP.NE.AND P0, PT, R25, RZ, PT ;  /* 0x000000ff1900720c */ /* 0x000fda0003f05270 */
[----:B------:R-:W-:Y:S05]  /*0fb0*/  @!P0 BRA `(.L_x_187) ;  /* 0x0000000400a88947 */ /* 0x000fea0003800000 */
[----:B------:R-:W-:Y:S01]  /*0fc0*/  VIADD R4, R25, 0xffffffff ;  /* 0xffffffff19047836 */ /* 0x000fe20000000000 */
[----:B------:R-:W-:-:S04]  /*0fd0*/  ISETP.NE.AND P0, PT, R26, RZ, PT ;  /* 0x000000ff1a00720c */ /* 0x000fc80003f05270 */
[----:B------:R-:W-:-:S13]  /*0fe0*/  ISETP.GE.U32.AND P1, PT, R4, 0x7, PT ;  /* 0x000000070400780c */ /* 0x000fda0003f26070 */
[----:B------:R-:W-:Y:S05]  /*0ff0*/  @!P1 BRA `(.L_x_188) ;  /* 0x0000000000a89947 */ /* 0x000fea0003800000 */
[----:B------:R-:W0:Y:S01]  /*1000*/  LDCU.64 UR8, c[0x0][0x388] ;  /* 0x00007100ff0877ac */ /* 0x000e220008000a00 */
[----:B------:R-:W-:Y:S01]  /*1010*/  IMAD.IADD R19, R9, 0x1, R10 ;  /* 0x0000000109137824 */ /* 0x000fe200078e020a */
[----:B------:R-:W-:-:S04]  /*1020*/  IADD3 R4, P3, P4, R2, R10, R9 ;  /* 0x0000000a02047210 */ /* 0x000fc80007c7e009 */
[----:B------:R-:W-:Y:S02]  /*1030*/  IADD3.X R5, PT, PT, R24, RZ, RZ, P3, P4 ;  /* 0x000000ff18057210 */ /* 0x000fe40001fe84ff */
[----:B0-----:R-:W-:Y:S02]  /*1040*/  IADD3 R18, P1, P2, R19, UR8, R2 ;  /* 0x0000000813127c10 */ /* 0x001fe4000fa3e002 */
[----:B------:R-:W-:Y:S02]  /*1050*/  IADD3 R4, P5, PT, R4, UR8, RZ ;  /* 0x0000000804047c10 */ /* 0x000fe4000ffbe0ff */
[----:B------:R-:W-:Y:S02]  /*1060*/  IADD3.X R19, PT, PT, RZ, UR9, R24, P1, P2 ;  /* 0x00000009ff137c10 */ /* 0x000fe40008fe4418 */
[----:B------:R-:W-:-:S03]  /*1070*/  IADD3.X R5, PT, PT, R5, UR9, RZ, P5, !PT ;  /* 0x0000000905057c10 */ /* 0x000fc6000affe4ff */
[----:B------:R0:W2:Y:S04]  /*1080*/  LDG.E.U8.CONSTANT R22, desc[UR10][R18.64] ;  /* 0x0000000a12167981 */ /* 0x0000a8000c1e9100 */
[----:B------:R-:W2:Y:S04]  /*1090*/  LDG.E.U8.CONSTANT R21, desc[UR10][R4.64+0x1] ;  /* 0x0000010a04157981 */ /* 0x000ea8000c1e9100 */
[----:B------:R-:W3:Y:S04]  /*10a0*/  LDG.E.U8.CONSTANT R15, desc[UR10][R4.64+0x3] ;  /* 0x0000030a040f7981 */ /* 0x000ee8000c1e9100 */
[----:B------:R-:W3:Y:S04]  /*10b0*/  LDG.E.U8.CONSTANT R16, desc[UR10][R4.64+0x2] ;  /* 0x0000020a04107981 */ /* 0x000ee8000c1e9100 */
[----:B------:R-:W4:Y:S04]  /*10c0*/  LDG.E.U8.CONSTANT R11, desc[UR10][R4.64+0x7] ;  /* 0x0000070a040b7981 */ /* 0x000f28000c1e9100 */
[----:B------:R-:W4:Y:S04]  /*10d0*/  LDG.E.U8.CONSTANT R12, desc[UR10][R4.64+0x6] ;  /* 0x0000060a040c7981 */ /* 0x000f28000c1e9100 */
[----:B------:R-:W5:Y:S04]  /*10e0*/  LDG.E.U8.CONSTANT R14, desc[UR10][R4.64+0x5] ;  /* 0x0000050a040e7981 */ /* 0x000f68000c1e9100 */
[----:B------:R1:W5:Y:S01]  /*10f0*/  LDG.E.U8.CONSTANT R17, desc[UR10][R4.64+0x4] ;  /* 0x0000040a04117981 */ /* 0x000362000c1e9100 */
[----:B------:R-:W0:Y:S01]  /*1100*/  S2UR UR6, SR_CgaCtaId ;  /* 0x00000000000679c3 */ /* 0x000e220000008800 */
[----:B------:R-:W-:-:S02]  /*1110*/  UMOV UR5, 0x400 ;  /* 0x0000040000057882 */ /* 0x000fc40000000000 */
[----:B0-----:R-:W-:-:S09]  /*1120*/  ULEA UR5, UR6, UR5, 0x18 ;  /* 0x0000000506057291 */ /* 0x001fd2000f8ec0ff */
[----:B------:R-:W-:Y:S04]  /*1130*/  LDS.U8 R20, [R10+UR5+0x3] ;  /* 0x000003050a147984 */ /* 0x000fe80008000000 */
[----:B------:R-:W0:Y:S04]  /*1140*/  LDS.U8 R23, [R10+UR5+0x2] ;  /* 0x000002050a177984 */ /* 0x000e280008000000 */
[----:B------:R-:W-:Y:S04]  /*1150*/  LDS.U8 R18, [R10+UR5+0x1] ;  /* 0x000001050a127984 */ /* 0x000fe80008000000 */
[----:B------:R-:W0:Y:S04]  /*1160*/  LDS.U8 R19, [R10+UR5] ;  /* 0x000000050a137984 */ /* 0x000e280008000000 */
[----:B-1----:R-:W-:Y:S04]  /*1170*/  LDS.U8 R4, [R10+UR5+0x5] ;  /* 0x000005050a047984 */ /* 0x002fe80008000000 */
[----:B------:R-:W1:Y:S01]  /*1180*/  LDS.U8 R5, [R10+UR5+0x4] ;  /* 0x000004050a057984 */ /* 0x000e620008000000 */
[----:B0-----:R-:W-:-:S02]  /*1190*/  PRMT R20, R23, 0x3340, R20 ;  /* 0x0000334017147816 */ /* 0x001fc40000000014 */
[----:B------:R-:W-:-:S04]  /*11a0*/  PRMT R19, R19, 0x3340, R18 ;  /* 0x0000334013137816 */ /* 0x000fc80000000012 */
[----:B------:R-:W-:Y:S02]  /*11b0*/  PRMT R20, R19, 0x5410, R20 ;  /* 0x0000541013147816 */ /* 0x000fe40000000014 */
[----:B-1----:R-:W-:Y:S02]  /*11c0*/  PRMT R4, R5, 0x3340, R4 ;  /* 0x0000334005047816 */ /* 0x002fe40000000004 */
[----:B--2---:R-:W-:Y:S02]  /*11d0*/  PRMT R28, R22, 0x3340, R21 ;  /* 0x00003340161c7816 */ /* 0x004fe40000000015 */
[----:B------:R-:W-:Y:S04]  /*11e0*/  LDS.U8 R21, [R10+UR5+0x7] ;  /* 0x000007050a157984 */ /* 0x000fe80008000000 */
[----:B------:R0:W1:Y:S01]  /*11f0*/  LDS.U8 R22, [R10+UR5+0x6] ;  /* 0x000006050a167984 */ /* 0x0000620008000000 */
[----:B---3--:R-:W-:-:S04]  /*1200*/  PRMT R15, R16, 0x3340, R15 ;  /* 0x00003340100f7816 */ /* 0x008fc8000000000f */
[----:B------:R-:W-:Y:S01]  /*1210*/  PRMT R15, R28, 0x5410, R15 ;  /* 0x000054101c0f7816 */ /* 0x000fe2000000000f */
[----:B0-----:R-:W-:Y:S01]  /*1220*/  VIADD R10, R10, 0x8 ;  /* 0x000000080a0a7836 */ /* 0x001fe20000000000 */
[----:B----4-:R-:W-:-:S03]  /*1230*/  PRMT R11, R12, 0x3340, R11 ;  /* 0x000033400c0b7816 */ /* 0x010fc6000000000b */
[----:B------:R-:W-:Y:S01]  /*1240*/  IDP.4A.S8.S8 R13, R15, R20, R13 ;  /* 0x000000140f0d7226 */ /* 0x000fe2000000060d */
[----:B-----5:R-:W-:-:S04]  /*1250*/  PRMT R14, R17, 0x3340, R14 ;  /* 0x00003340110e7816 */ /* 0x020fc8000000000e */
[----:B------:R-:W-:Y:S02]  /*1260*/  PRMT R14, R14, 0x5410, R11 ;  /* 0x000054100e0e7816 */ /* 0x000fe4000000000b */
[----:B-1----:R-:W-:-:S04]  /*1270*/  PRMT R21, R22, 0x3340, R21 ;  /* 0x0000334016157816 */ /* 0x002fc80000000015 */
[----:B------:R-:W-:-:S05]  /*1280*/  PRMT R4, R4, 0x5410, R21 ;  /* 0x0000541004047816 */ /* 0x000fca0000000015 */
[----:B------:R-:W-:-:S07]  /*1290*/  IDP.4A.S8.S8 R13, R14, R4, R13 ;  /* 0x000000040e0d7226 */ /* 0x000fce000000060d */
.L_x_188:
        /* <DEDUP_REMOVED lines=12> */
[----:B------:R-:W-:-:S04]  /*1360*/  IADD3.X R15, PT, PT, R11, UR9, RZ, P5, !PT ;  /* 0x000000090b0f7c10 */ /* 0x000fc8000affe4ff */
[----:B------:R-:W2:Y:S04]  /*1370*/  LDG.E.U8.CONSTANT R5, desc[UR10][R4.64] ;  /* 0x0000000a04057981 */ /* 0x000ea8000c1e9100 */
[----:B------:R-:W3:Y:S04]  /*1380*/  LDG.E.U8.CONSTANT R11, desc[UR10][R14.64+0x3] ;  /* 0x0000030a0e0b7981 */ /* 0x000ee8000c1e9100 */
[----:B------:R-:W3:Y:S04]  /*1390*/  LDG.E.U8.CONSTANT R12, desc[UR10][R14.64+0x2] ;  /* 0x0000020a0e0c7981 */ /* 0x000ee8000c1e9100 */
[----:B------:R-:W2:Y:S01]  /*13a0*/  LDG.E.U8.CONSTANT R16, desc[UR10][R14.64+0x1] ;  /* 0x0000010a0e107981 */ /* 0x000ea2000c1e9100 */
[----:B------:R-:W0:Y:S01]  /*13b0*/  S2UR UR6, SR_CgaCtaId ;  /* 0x00000000000679c3 */ /* 0x000e220000008800 */
[----:B------:R-:W-:-:S02]  /*13c0*/  UMOV UR5, 0x400 ;  /* 0x0000040000057882 */ /* 0x000fc40000000000 */
[----:B0-----:R-:W-:-:S09]  /*13d0*/  ULEA UR5, UR6, UR5, 0x18 ;  /* 0x0000000506057291 */ /* 0x001fd2000f8ec0ff */
[----:B------:R-:W-:Y:S04]  /*13e0*/  LDS.U8 R17, [R10+UR5+0x3] ;  /* 0x000003050a117984 */ /* 0x000fe80008000000 */
[----:B------:R-:W0:Y:S04]  /*13f0*/  LDS.U8 R18, [R10+UR5+0x2] ;  /* 0x000002050a127984 */ /* 0x000e280008000000 */
[----:B------:R-:W-:Y:S04]  /*1400*/  LDS.U8 R19, [R10+UR5+0x1] ;  /* 0x000001050a137984 */ /* 0x000fe80008000000 */
[----:B------:R1:W4:Y:S02]  /*1410*/  LDS.U8 R20, [R10+UR5] ;  /* 0x000000050a147984 */ /* 0x0003240008000000 */
[----:B-1----:R-:W-:Y:S01]  /*1420*/  VIADD R10, R10, 0x4 ;  /* 0x000000040a0a7836 */ /* 0x002fe20000000000 */
[----:B0-----:R-:W-:-:S02]  /*1430*/  PRMT R17, R18, 0x3340, R17 ;  /* 0x0000334012117816 */ /* 0x001fc40000000011 */
[----:B----4-:R-:W-:-:S04]  /*1440*/  PRMT R20, R20, 0x3340, R19 ;  /* 0x0000334014147816 */ /* 0x010fc80000000013 */
[----:B------:R-:W-:Y:S02]  /*1450*/  PRMT R17, R20, 0x5410, R17 ;  /* 0x0000541014117816 */ /* 0x000fe40000000011 */
[----:B---3--:R-:W-:Y:S02]  /*1460*/  PRMT R11, R12, 0x3340, R11 ;  /* 0x000033400c0b7816 */ /* 0x008fe4000000000b */
[----:B--2---:R-:W-:-:S04]  /*1470*/  PRMT R16, R5, 0x3340, R16 ;  /* 0x0000334005107816 */ /* 0x004fc80000000010 */
[----:B------:R-:W-:-:S05]  /*1480*/  PRMT R16, R16, 0x5410, R11 ;  /* 0x0000541010107816 */ /* 0x000fca000000000b */
[----:B------:R-:W-:-:S07]  /*1490*/  IDP.4A.S8.S8 R13, R16, R17, R13 ;  /* 0x00000011100d7226 */ /* 0x000fce000000060d */
.L_x_189:
[----:B------:R-:W-:Y:S05]  /*14a0*/  @!P0 BRA `(.L_x_187) ;  /* 0x00000000006c8947 */ /* 0x000fea0003800000 */
[----:B------:R-:W0:Y:S01]  /*14b0*/  LDCU.64 UR8, c[0x0][0x388] ;  /* 0x00007100ff0877ac */ /* 0x000e220008000a00 */
[----:B------:R-:W-:-:S05]  /*14c0*/  IMAD.IADD R5, R9, 0x1, R10 ;  /* 0x0000000109057824 */ /* 0x000fca00078e020a */
[----:B0-----:R-:W-:-:S04]  /*14d0*/  IADD3 R4, P0, P1, R5, UR8, R2 ;  /* 0x0000000805047c10 */ /* 0x001fc8000f91e002 */
[----:B------:R-:W-:-:S05]  /*14e0*/  IADD3.X R5, PT, PT, RZ, UR9, R24, P0, P1 ;  /* 0x00000009ff057c10 */ /* 0x000fca00087e2418 */
[----:B------:R-:W2:Y:S01]  /*14f0*/  LDG.E.U8.CONSTANT R4, desc[UR10][R4.64] ;  /* 0x0000000a04047981 */ /* 0x000ea2000c1e9100 */
[----:B------:R-:W0:Y:S01]  /*1500*/  S2UR UR6, SR_CgaCtaId ;  /* 0x00000000000679c3 */ /* 0x000e220000008800 */
[----:B------:R-:W-:Y:S01]  /*1510*/  UMOV UR5, 0x400 ;  /* 0x0000040000057882 */ /* 0x000fe20000000000 */
[----:B------:R-:W-:Y:S01]  /*1520*/  ISETP.NE.AND P0, PT, R6, 0x1, PT ;  /* 0x000000010600780c */ /* 0x000fe20003f05270 */
[----:B0-----:R-:W-:-:S06]  /*1530*/  ULEA UR5, UR6, UR5, 0x18 ;  /* 0x0000000506057291 */ /* 0x001fcc000f8ec0ff */
[----:B------:R-:W-:-:S03]  /*1540*/  VIADD R14, R10, UR5 ;  /* 0x000000050a0e7c36 */ /* 0x000fc60008000000 */
[----:B------:R-:W0:Y:S01]  /*1550*/  LDS.S8 R12, [R10+UR5] ;  /* 0x000000050a0c7984 */ /* 0x000e220008000200 */
[----:B--2---:R-:W-:-:S05]  /*1560*/  PRMT R11, R4, 0x8880, RZ ;  /* 0x00008880040b7816 */ /* 0x004fca00000000ff */
[----:B0-----:R-:W-:Y:S01]  /*1570*/  IMAD R13, R12, R11, R13 ;  /* 0x0000000b0c0d7224 */ /* 0x001fe200078e020d */
[----:B------:R-:W-:Y:S06]  /*1580*/  @!P0 BRA `(.L_x_187) ;  /* 0x0000000000348947 */ /* 0x000fec0003800000 */
[----:B------:R-:W-:Y:S02]  /*1590*/  IADD3 R4, P1, P2, R2, R10, R9 ;  /* 0x0000000a02047210 */ /* 0x000fe40007a3e009 */
[----:B------:R-:W-:Y:S01]  /*15a0*/  ISETP.NE.AND P0, PT, R6, 0x2, PT ;  /* 0x000000020600780c */ /* 0x000fe20003f05270 */
[----:B------:R-:W0:Y:S01]  /*15b0*/  LDS.S8 R10, [R14+0x1] ;  /* 0x000001000e0a7984 */ /* 0x000e220000000200 */
[----:B------:R-:W-:Y:S02]  /*15c0*/  IADD3 R4, P3, PT, R4, UR8, RZ ;  /* 0x0000000804047c10 */ /* 0x000fe4000ff7e0ff */
[----:B------:R-:W-:-:S04]  /*15d0*/  IADD3.X R5, PT, PT, R24, RZ, RZ, P1, P2 ;  /* 0x000000ff18057210 */ /* 0x000fc80000fe44ff */
[----:B------:R-:W-:-:S05]  /*15e0*/  IADD3.X R5, PT, PT, R5, UR9, RZ, P3, !PT ;  /* 0x0000000905057c10 */ /* 0x000fca0009ffe4ff */
[----:B------:R-:W2:Y:S04]  /*15f0*/  LDG.E.U8.CONSTANT R9, desc[UR10][R4.64+0x1] ;  /* 0x0000010a04097981 */ /* 0x000ea8000c1e9100 */
[----:B------:R-:W3:Y:S04]  /*1600*/  @P0 LDG.E.U8.CONSTANT R11, desc[UR10][R4.64+0x2] ;  /* 0x0000020a040b0981 */ /* 0x000ee8000c1e9100 */
[----:B------:R-:W1:Y:S01]  /*1610*/  @P0 LDS.S8 R12, [R14+0x2] ;  /* 0x000002000e0c0984 */ /* 0x000e620000000200 */
[----:B--2---:R-:W-:Y:S02]  /*1620*/  PRMT R9, R9, 0x8880, RZ ;  /* 0x0000888009097816 */ /* 0x004fe400000000ff */
[----:B---3--:R-:W-:-:S03]  /*1630*/  @P0 PRMT R11, R11, 0x8880, RZ ;  /* 0x000088800b0b0816 */ /* 0x008fc600000000ff */
[----:B0-----:R-:W-:-:S04]  /*1640*/  IMAD R13, R10, R9, R13 ;  /* 0x000000090a0d7224 */ /* 0x001fc800078e020d */
[----:B-1----:R-:W-:-:S07]  /*1650*/  @P0 IMAD R13, R12, R11, R13 ;  /* 0x0000000b0c0d0224 */ /* 0x002fce00078e020d */
.L_x_187:
[----:B------:R-:W0:Y:S01]  /*1660*/  S2UR UR6, SR_CgaCtaId ;  /* 0x00000000000679c3 */ /* 0x000e220000008800 */
[----:B------:R-:W1:Y:S01]  /*1670*/  LDCU.64 UR8, c[0x0][0x3a0] ;  /* 0x00007400ff0877ac */ /* 0x000e620008000a00 */
[----:B------:R-:W-:Y:S01]  /*1680*/  I2FP.F32.S32 R13, R13 ;  /* 0x0000000d000d7245 */ /* 0x000fe20000201400 */
[----:B------:R-:W2:Y:S01]  /*1690*/  LDCU UR13, c[0x0][0x3b4] ;  /* 0x00007680ff0d77ac */ /* 0x000ea20008000800 */
[----:B------:R-:W-:Y:S02]  /*16a0*/  UMOV UR5, 0x400 ;  /* 0x0000040000057882 */ /* 0x000fe40000000000 */
[----:B------:R-:W-:Y:S01]  /*16b0*/  UIADD3 UR5, UPT, UPT, UR5, 0x90, URZ ;  /* 0x0000009005057890 */ /* 0x000fe2000fffe0ff */
[----:B-1----:R-:W-:-:S04]  /*16c0*/  FMUL R13, R13, UR8 ;  /* 0x000000080d0d7c20 */ /* 0x002fc80008400000 */
[----:B------:R-:W-:Y:S01]  /*16d0*/  FMUL R13, R13, UR9 ;  /* 0x000000090d0d7c20 */ /* 0x000fe20008400000 */
[----:B0-----:R-:W-:-:S03]  /*16e0*/  ULEA UR5, UR6, UR5, 0x18 ;  /* 0x0000000506057291 */ /* 0x001fc6000f8ec0ff */
[----:B--2---:R-:W-:-:S03]  /*16f0*/  FMUL R4, R13, UR13 ;  /* 0x0000000d0d047c20 */ /* 0x004fc60008400000 */
[----:B------:R-:W-:Y:S02]  /*1700*/  LEA R5, R8, UR5, 0x2 ;  /* 0x0000000508057c11 */ /* 0x000fe4000f8e10ff */
[----:B------:R-:W-:-:S03]  /*1710*/  FMNMX R7, R7, R4, !PT ;  /* 0x0000000407077209 */ /* 0x000fc60007800000 */
[----:B------:R0:W-:Y:S04]  /*1720*/  STS [R5], R4 ;  /* 0x0000000405007388 */ /* 0x0001e80000000800 */
.L_x_184:
[----:B------:R-:W-:Y:S05]  /*1730*/  BSYNC.RECONVERGENT B0 ;  /* 0x0000000000007941 */ /* 0x000fea0003800200 */
.L_x_183:
[----:B------:R-:W-:Y:S05]  /*1740*/  BRA.U !UP1, `(.L_x_190) ;  /* 0xfffffff109b87547 */ /* 0x000fea000b83ffff */
[----:B------:R-:W-:Y:S05]  /*1750*/  BRA `(.L_x_181) ;  /* 0x0000000400047947 */ /* 0x000fea0003800000 */
.L_x_182:
[----:B------:R-:W-:Y:S01]  /*1760*/  UISETP.GE.U32.AND UP1, UPT, UR7, 0x181, UPT ;  /* 0x000001810700788c */ /* 0x000fe2000bf26070 */
[----:B------:R-:W-:Y:S01]  /*1770*/  IMAD.MOV.U32 R7, RZ, RZ, -0x800001 ;  /* 0xff7fffffff077424 */ /* 0x000fe200078e00ff */
[----:B------:R-:W-:-:S04]  /*1780*/  UIADD3 UR4, UPT, UPT, UR7, -0x1, URZ ;  /* 0xffffffff07047890 */ /* 0x000fc8000fffe0ff */
[----:B------:R-:W-:-:S03]  /*1790*/  ULEA.HI UR5, UR4, 0x1, URZ, 0x19 ;  /* 0x0000000104057891 */ /* 0x000fc6000f8fc8ff */
[----:B------:R-:W-:Y:S01]  /*17a0*/  UMOV UR4, URZ ;  /* 0x000000ff00047c82 */ /* 0x000fe20008000000 */
[----:B------:R-:W-:-:S04]  /*17b0*/  ULOP3.LUT UR13, UR5, 0x3, URZ, 0xc0, !UPT ;  /* 0x00000003050d7892 */ /* 0x000fc8000f8ec0ff */
[----:B------:R-:W-:Y:S01]  /*17c0*/  UISETP.NE.AND UP0, UPT, UR13, URZ, UPT ;  /* 0x000000ff0d00728c */ /* 0x000fe2000bf05270 */
[----:B------:R-:W-:Y:S10]  /*17d0*/  BRA.U !UP1, `(.L_x_191) ;  /* 0x0000000109907547 */ /* 0x000ff4000b800000 */
[----:B------:R-:W0:Y:S01]  /*17e0*/  LDCU.64 UR14, c[0x0][0x3a0] ;  /* 0x00007400ff0e77ac */ /* 0x000e220008000a00 */
[----:B------:R-:W2:Y:S01]  /*17f0*/  S2UR UR7, SR_CgaCtaId ;  /* 0x00000000000779c3 */ /* 0x000ea20000008800 */
[----:B------:R-:W-:Y:S01]  /*1800*/  IMAD.MOV.U32 R7, RZ, RZ, -0x800001 ;  /* 0xff7fffffff077424 */ /* 0x000fe200078e00ff */
[----:B------:R-:W3:Y:S01]  /*1810*/  LDCU UR16, c[0x0][0x3b4] ;  /* 0x00007680ff1077ac */ /* 0x000ee20008000800 */
[----:B------:R-:W-:Y:S01]  /*1820*/  UMOV UR4, 0x400 ;  /* 0x0000040000047882 */ /* 0x000fe20000000000 */
[----:B------:R-:W-:Y:S02]  /*1830*/  ULOP3.LUT UR6, UR5, 0x3fffffc, URZ, 0xc0, !UPT ;  /* 0x03fffffc05067892 */ /* 0x000fe4000f8ec0ff */
[----:B------:R-:W-:Y:S01]  /*1840*/  UIADD3 UR4, UPT, UPT, UR4, 0x90, URZ ;  /* 0x0000009004047890 */ /* 0x000fe2000fffe0ff */
[----:B------:R-:W4:Y:S01]  /*1850*/  LDCU UR9, c[0x0][0x3ac] ;  /* 0x00007580ff0977ac */ /* 0x000f220008000800 */
[----:B------:R-:W-:Y:S01]  /*1860*/  UMOV UR5, URZ ;  /* 0x000000ff00057c82 */ /* 0x000fe20008000000 */
[----:B01----:R-:W-:-:S04]  /*1870*/  FMUL R3, RZ, UR14 ;  /* 0x0000000eff037c20 */ /* 0x003fc80008400000 */
[----:B------:R-:W-:Y:S01]  /*1880*/  FMUL R3, R3, UR15 ;  /* 0x0000000f03037c20 */ /* 0x000fe20008400000 */
[----:B--2---:R-:W-:-:S03]  /*1890*/  ULEA UR8, UR7, UR4, 0x18 ;  /* 0x0000000407087291 */ /* 0x004fc6000f8ec0ff */
[----:B---3--:R-:W-:Y:S01]  /*18a0*/  FMUL R4, R3, UR16 ;  /* 0x0000001003047c20 */ /* 0x008fe20008400000 */
[----:B----4-:R-:W-:-:S08]  /*18b0*/  UMOV UR4, URZ ;  /* 0x000000ff00047c82 */ /* 0x010fd00008000000 */
.L_x_192:
[----:B--2---:R-:W-:Y:S01]  /*18c0*/  VIADD R3, R0, UR4 ;  /* 0x0000000400037c36 */ /* 0x004fe20008000000 */
[----:B------:R-:W-:Y:S01]  /*18d0*/  UMOV UR7, UR9 ;  /* 0x0000000900077c82 */ /* 0x000fe20008000000 */
[----:B------:R-:W-:Y:S02]  /*18e0*/  UIADD3 UR5, UPT, UPT, UR5, 0x4, URZ ;  /* 0x0000000405057890 */ /* 0x000fe4000fffe0ff */
[C---:B------:R-:W-:Y:S01]  /*18f0*/  VIADD R6, R3.reuse, 0x100 ;  /* 0x0000010003067836 */ /* 0x040fe20000000000 */
[C---:B------:R-:W-:Y:S01]  /*1900*/  IADD3 R5, PT, PT, R3.reuse, 0x80, RZ ;  /* 0x0000008003057810 */ /* 0x040fe20007ffe0ff */
[C---:B------:R-:W-:Y:S01]  /*1910*/  VIADD R8, R3.reuse, 0x180 ;  /* 0x0000018003087836 */ /* 0x040fe20000000000 */
[----:B------:R-:W-:Y:S01]  /*1920*/  ISETP.GE.AND P0, PT, R3, UR7, PT ;  /* 0x0000000703007c0c */ /* 0x000fe2000bf06270 */
[----:B------:R-:W-:Y:S01]  /*1930*/  UISETP.NE.AND UP1, UPT, UR5, UR6, UPT ;  /* 0x000000060500728c */ /* 0x000fe2000bf25270 */
[----:B------:R-:W-:Y:S01]  /*1940*/  ISETP.GE.AND P1, PT, R5, UR7, PT ;  /* 0x0000000705007c0c */ /* 0x000fe2000bf26270 */
[----:B------:R-:W-:Y:S01]  /*1950*/  UIADD3 UR4, UPT, UPT, UR4, 0x200, URZ ;  /* 0x0000020004047890 */ /* 0x000fe2000fffe0ff */
[----:B------:R-:W-:-:S02]  /*1960*/  ISETP.GE.AND P2, PT, R6, UR7, PT ;  /* 0x0000000706007c0c */ /* 0x000fc4000bf46270 */
[----:B------:R-:W-:Y:S02]  /*1970*/  ISETP.GE.AND P3, PT, R8, UR7, PT ;  /* 0x0000000708007c0c */ /* 0x000fe4000bf66270 */
[----:B------:R-:W-:-:S05]  /*1980*/  LEA R3, R3, UR8, 0x2 ;  /* 0x0000000803037c11 */ /* 0x000fca000f8e10ff */
[----:B------:R2:W-:Y:S01]  /*1990*/  @!P0 STS [R3], R4 ;  /* 0x0000000403008388 */ /* 0x0005e20000000800 */
[----:B------:R-:W-:-:S03]  /*19a0*/  @!P0 FMNMX R7, R7, R4, !PT ;  /* 0x0000000407078209 */ /* 0x000fc60007800000 */
[----:B------:R2:W-:Y:S01]  /*19b0*/  @!P1 STS [R3+0x200], R4 ;  /* 0x0002000403009388 */ /* 0x0005e20000000800 */
[----:B------:R-:W-:-:S03]  /*19c0*/  @!P1 FMNMX R7, R7, R4, !PT ;  /* 0x0000000407079209 */ /* 0x000fc60007800000 */
[----:B------:R2:W-:Y:S01]  /*19d0*/  @!P2 STS [R3+0x400], R4 ;  /* 0x000400040300a388 */ /* 0x0005e20000000800 */
[----:B------:R-:W-:-:S03]  /*19e0*/  @!P2 FMNMX R7, R7, R4, !PT ;  /* 0x000000040707a209 */ /* 0x000fc60007800000 */
[----:B------:R2:W-:Y:S01]  /*19f0*/  @!P3 STS [R3+0x600], R4 ;  /* 0x000600040300b388 */ /* 0x0005e20000000800 */
[----:B------:R-:W-:Y:S01]  /*1a00*/  @!P3 FMNMX R7, R7, R4, !PT ;  /* 0x000000040707b209 */ /* 0x000fe20007800000 */
[----:B------:R-:W-:Y:S06]  /*1a10*/  BRA.U UP1, `(.L_x_192) ;  /* 0xfffffffd01a87547 */ /* 0x000fec000b83ffff */
.L_x_191:
[----:B------:R-:W-:Y:S05]  /*1a20*/  BRA.U !UP0, `(.L_x_181) ;  /* 0x0000000108507547 */ /* 0x000fea000b800000 */
[----:B------:R-:W0:Y:S01]  /*1a30*/  LDCU.64 UR8, c[0x0][0x3a0] ;  /* 0x00007400ff0877ac */ /* 0x000e220008000a00 */
[----:B------:R-:W3:Y:S01]  /*1a40*/  LDCU UR5, c[0x0][0x3b4] ;  /* 0x00007680ff0577ac */ /* 0x000ee20008000800 */
[----:B------:R-:W4:Y:S01]  /*1a50*/  LDCU UR7, c[0x0][0x3ac] ;  /* 0x00007580ff0777ac */ /* 0x000f220008000800 */
[----:B012---:R-:W-:-:S04]  /*1a60*/  FMUL R3, RZ, UR8 ;  /* 0x00000008ff037c20 */ /* 0x007fc80008400000 */
[----:B------:R-:W-:-:S04]  /*1a70*/  FMUL R3, R3, UR9 ;  /* 0x0000000903037c20 */ /* 0x000fc80008400000 */
[----:B---3--:R-:W-:Y:S01]  /*1a80*/  FMUL R4, R3, UR5 ;  /* 0x0000000503047c20 */ /* 0x008fe20008400000 */
[----:B----4-:R-:W-:-:S06]  /*1a90*/  UMOV UR5, URZ ;  /* 0x000000ff00057c82 */ /* 0x010fcc0008000000 */
.L_x_193:
[----:B---3--:R-:W-:Y:S01]  /*1aa0*/  VIADD R3, R0, UR4 ;  /* 0x0000000400037c36 */ /* 0x008fe20008000000 */
[----:B------:R-:W-:Y:S02]  /*1ab0*/  UIADD3 UR5, UPT, UPT, UR5, 0x1, URZ ;  /* 0x0000000105057890 */ /* 0x000fe4000fffe0ff */
[----:B------:R-:W-:Y:S02]  /*1ac0*/  UIADD3 UR4, UPT, UPT, UR4, 0x80, URZ ;  /* 0x0000008004047890 */ /* 0x000fe4000fffe0ff */
[----:B------:R-:W-:Y:S01]  /*1ad0*/  ISETP.GE.AND P0, PT, R3, UR7, PT ;  /* 0x0000000703007c0c */ /* 0x000fe2000bf06270 */
[----:B------:R-:W-:-:S12]  /*1ae0*/  UISETP.NE.AND UP0, UPT, UR5, UR13, UPT ;  /* 0x0000000d0500728c */ /* 0x000fd8000bf05270 */
[----:B------:R-:W0:Y:S01]  /*1af0*/  @!P0 S2R R6, SR_CgaCtaId ;  /* 0x0000000000068919 */ /* 0x000e220000008800 */
[----:B------:R-:W-:Y:S02]  /*1b00*/  @!P0 MOV R5, 0x400 ;  /* 0x0000040000058802 */ /* 0x000fe40000000f00 */
[----:B------:R-:W-:-:S03]  /*1b10*/  @!P0 FMNMX R7, R7, R4, !PT ;  /* 0x0000000407078209 */ /* 0x000fc60007800000 */
[----:B------:R-:W-:-:S05]  /*1b20*/  @!P0 VIADD R5, R5, 0x90 ;  /* 0x0000009005058836 */ /* 0x000fca0000000000 */
[----:B0-----:R-:W-:-:S05]  /*1b30*/  @!P0 LEA R6, R6, R5, 0x18 ;  /* 0x0000000506068211 */ /* 0x001fca00078ec0ff */
[----:B------:R-:W-:-:S05]  /*1b40*/  @!P0 IMAD R3, R3, 0x4, R6 ;  /* 0x0000000403038824 */ /* 0x000fca00078e0206 */
[----:B------:R3:W-:Y:S01]  /*1b50*/  @!P0 STS [R3], R4 ;  /* 0x0000000403008388 */ /* 0x0007e20000000800 */
[----:B------:R-:W-:Y:S05]  /*1b60*/  BRA.U UP0, `(.L_x_193) ;  /* 0xfffffffd00cc7547 */ /* 0x000fea000b83ffff */
.L_x_181:
[----:B0123--:R-:W0:Y:S01]  /*1b70*/  S2R R4, SR_LANEID ;  /* 0x0000000000047919 */ /* 0x00fe220000000000 */
[----:B------:R-:W-:Y:S01]  /*1b80*/  VOTEU.ANY UR4, UPT, PT ;  /* 0x0000000000047886 */ /* 0x000fe200038e0100 */
[----:B------:R-:W-:Y:S01]  /*1b90*/  BAR.SYNC.DEFER_BLOCKING 0x0 ;  /* 0x0000000000007b1d */ /* 0x000fe20000010000 */
[----:B------:R-:W-:Y:S01]  /*1ba0*/  ISETP.NE.AND P0, PT, R0, RZ, PT ;  /* 0x000000ff0000720c */ /* 0x000fe20003f05270 */
[----:B------:R-:W-:Y:S01]  /*1bb0*/  UFLO.U32 UR4, UR4 ;  /* 0x00000004000472bd */ /* 0x000fe200080e0000 */
[----:B------:R-:W-:Y:S01]  /*1bc0*/  CREDUX.MAX.S32 UR5, R7 ;  /* 0x00000000070572cc */ /* 0x000fe20000000200 */
[----:B------:R-:W-:Y:S02]  /*1bd0*/  IMAD.MOV.U32 R9, RZ, RZ, RZ ;  /* 0x000000ffff097224 */ /* 0x000fe400078e00ff */
[----:B------:R-:W-:Y:S01]  /*1be0*/  BSSY.RECONVERGENT B0, `(.L_x_194) ;  /* 0x000006d000007945 */ /* 0x000fe20003800200 */
[----:B------:R-:W1:Y:S07]  /*1bf0*/  S2R R3, SR_CgaCtaId ;  /* 0x0000000000037919 */ /* 0x000e6e0000008800 */
[----:B------:R-:W-:-:S02]  /*1c00*/  @!P0 IMAD.MOV.U32 R8, RZ, RZ, -0x800001 ;  /* 0xff7fffffff088424 */ /* 0x000fc400078e00ff */
[----:B------:R-:W-:Y:S01]  /*1c10*/  IMAD.U32 R7, RZ, RZ, UR5 ;  /* 0x00000005ff077e24 */ /* 0x000fe2000f8e00ff */
[----:B0-----:R-:W-:Y:S02]  /*1c20*/  ISETP.EQ.U32.AND P1, PT, R4, UR4, PT ;  /* 0x0000000404007c0c */ /* 0x001fe4000bf22070 */
[----:B------:R-:W-:-:S05]  /*1c30*/  MOV R4, 0x400 ;  /* 0x0000040000047802 */ /* 0x000fca0000000f00 */
[----:B------:R-:W-:Y:S01]  /*1c40*/  VIADD R6, R4, 0x80 ;  /* 0x0000008004067836 */ /* 0x000fe20000000000 */
[----:B-1----:R-:W-:-:S04]  /*1c50*/  LEA R5, R3, R4, 0x18 ;  /* 0x0000000403057211 */ /* 0x002fc800078ec0ff */
[----:B------:R-:W-:Y:S01]  /*1c60*/  LEA R6, R3, R6, 0x18 ;  /* 0x0000000603067211 */ /* 0x000fe200078ec0ff */
[----:B------:R0:W-:Y:S01]  /*1c70*/  @!P0 STS [R5+0x80], R8 ;  /* 0x0000800805008388 */ /* 0x0001e20000000800 */
[----:B------:R-:W-:Y:S01]  /*1c80*/  BAR.SYNC.DEFER_BLOCKING 0x0 ;  /* 0x0000000000007b1d */ /* 0x000fe20000010000 */
[----:B------:R-:W-:-:S05]  /*1c90*/  ISETP.GE.AND P0, PT, R0, UR7, PT ;  /* 0x0000000700007c0c */ /* 0x000fca000bf06270 */
[----:B------:R0:W-:Y:S02]  /*1ca0*/  @P1 ATOMS.MAX.S32 RZ, [R6], R7 ;  /* 0x0000000706ff138c */ /* 0x0001e40001000200 */
[----:B------:R-:W-:Y:S06]  /*1cb0*/  BAR.SYNC.DEFER_BLOCKING 0x0 ;  /* 0x0000000000007b1d */ /* 0x000fec0000010000 */
[----:B0-----:R-:W-:Y:S05]  /*1cc0*/  @P0 BRA `(.L_x_195) ;  /* 0x0000000400780947 */ /* 0x001fea0003800000 */
[----:B------:R0:W1:Y:S01]  /*1cd0*/  LDS R6, [R5+0x80] ;  /* 0x0000800005067984 */ /* 0x0000620000000800 */
[----:B------:R-:W-:Y:S01]  /*1ce0*/  LOP3.LUT R8, RZ, R0, RZ, 0x33, !PT ;  /* 0x00000000ff087212 */ /* 0x000fe200078e33ff */
[----:B------:R-:W-:Y:S01]  /*1cf0*/  BSSY.RECONVERGENT B1, `(.L_x_196) ;  /* 0x0000022000017945 */ /* 0x000fe20003800200 */
[----:B------:R-:W-:-:S03]  /*1d00*/  IMAD.MOV.U32 R9, RZ, RZ, RZ ;  /* 0x000000ffff097224 */ /* 0x000fc600078e00ff */
[----:B------:R-:W-:-:S05]  /*1d10*/  VIADD R8, R8, UR7 ;  /* 0x0000000708087c36 */ /* 0x000fca0008000000 */
[C---:B------:R-:W-:Y:S02]  /*1d20*/  LOP3.LUT R7, R8.reuse, 0x180, RZ, 0xc0, !PT ;  /* 0x0000018008077812 */ /* 0x040fe400078ec0ff */
[----:B------:R-:W-:Y:S02]  /*1d30*/  ISETP.GE.U32.AND P1, PT, R8, 0x180, PT ;  /* 0x000001800800780c */ /* 0x000fe40003f26070 */
[----:B------:R-:W-:Y:S01]  /*1d40*/  ISETP.NE.AND P0, PT, R7, 0x180, PT ;  /* 0x000001800700780c */ /* 0x000fe20003f05270 */
[----:B------:R-:W-:-:S12]  /*1d50*/  IMAD.MOV.U32 R7, RZ, RZ, R0 ;  /* 0x000000ffff077224 */ /* 0x000fd800078e0000 */
[----:B0-----:R-:W-:Y:S05]  /*1d60*/  @!P0 BRA `(.L_x_197) ;  /* 0x0000000000688947 */ /* 0x001fea0003800000 */
[----:B------:R-:W-:Y:S01]  /*1d70*/  VIADD R12, R4, 0x90 ;  /* 0x00000090040c7836 */ /* 0x000fe20000000000 */
[----:B------:R-:W-:Y:S01]  /*1d80*/  LEA.HI R8, R8, 0x1, RZ, 0x19 ;  /* 0x0000000108087811 */ /* 0x000fe200078fc8ff */
[----:B------:R-:W-:Y:S02]  /*1d90*/  HFMA2 R13, -RZ, RZ, 3.7421875, 0 ;  /* 0x437c0000ff0d7431 */ /* 0x000fe400000001ff */
[----:B------:R-:W-:Y:S02]  /*1da0*/  IMAD.MOV.U32 R10, RZ, RZ, RZ ;  /* 0x000000ffff0a7224 */ /* 0x000fe400078e00ff */
[----:B------:R-:W-:Y:S01]  /*1db0*/  IMAD.MOV.U32 R9, RZ, RZ, RZ ;  /* 0x000000ffff097224 */ /* 0x000fe200078e00ff */
[----:B------:R-:W-:Y:S01]  /*1dc0*/  LOP3.LUT R15, R8, 0x3, RZ, 0xc0, !PT ;  /* 0x00000003080f7812 */ /* 0x000fe200078ec0ff */
[----:B------:R-:W-:Y:S01]  /*1dd0*/  IMAD.MOV.U32 R7, RZ, RZ, R0 ;  /* 0x000000ffff077224 */ /* 0x000fe200078e0000 */
[----:B------:R-:W-:Y:S01]  /*1de0*/  LEA R18, R3, R12, 0x18 ;  /* 0x0000000c03127211 */ /* 0x000fe200078ec0ff */
[----:B------:R-:W-:-:S07]  /*1df0*/  IMAD.MOV.U32 R16, RZ, RZ, 0x3bbb989d ;  /* 0x3bbb989dff107424 */ /* 0x000fce00078e00ff */
.L_x_198:
[C---:B0-----:R-:W-:Y:S02]  /*1e00*/  IMAD R8, R7.reuse, 0x4, R18 ;  /* 0x0000000407087824 */ /* 0x041fe400078e0212 */
[----:B------:R-:W-:Y:S02]  /*1e10*/  VIADD R10, R10, 0x1 ;  /* 0x000000010a0a7836 */ /* 0x000fe40000000000 */
[----:B------:R-:W-:Y:S01]  /*1e20*/  VIADD R7, R7, 0x80 ;  /* 0x0000008007077836 */ /* 0x000fe20000000000 */
[----:B------:R-:W1:Y:S02]  /*1e30*/  LDS R11, [R8] ;  /* 0x00000000080b7984 */ /* 0x000e640000000800 */
        /* <DEDUP_REMOVED lines=13> */
.L_x_197:
[----:B------:R-:W-:Y:S05]  /*1f10*/  BSYNC.RECONVERGENT B1 ;  /* 0x0000000000017941 */ /* 0x000fea0003800200 */
.L_x_196:
[----:B------:R-:W-:Y:S05]  /*1f20*/  @!P1 BRA `(.L_x_195) ;  /* 0x0000000000e09947 */ /* 0x000fea0003800000 */
[----:B0-----:R-:W-:-:S05]  /*1f30*/  VIADD R8, R4, 0x90 ;  /* 0x0000009004087836 */ /* 0x001fca0000000000 */
[----:B------:R-:W-:-:S07]  /*1f40*/  LEA R8, R3, R8, 0x18 ;  /* 0x0000000803087211 */ /* 0x000fce00078ec0ff */
.L_x_199:
[C---:B---3--:R-:W-:Y:S02]  /*1f50*/  IMAD R10, R7.reuse, 0x4, R8 ;  /* 0x00000004070a7824 */ /* 0x048fe400078e0208 */
[----:B------:R-:W-:Y:S02]  /*1f60*/  IMAD.MOV.U32 R11, RZ, RZ, 0x3bbb989d ;  /* 0x3bbb989dff0b7424 */ /* 0x000fe400078e00ff */
[----:B------:R-:W-:Y:S01]  /*1f70*/  IMAD.MOV.U32 R12, RZ, RZ, 0x437c0000 ;  /* 0x437c0000ff0c7424 */ /* 0x000fe200078e00ff */
[----:B------:R-:W1:Y:S01]  /*1f80*/  LDS R13, [R10] ;  /* 0x000000000a0d7984 */ /* 0x000e620000000800 */
[----:B------:R-:W-:-:S03]  /*1f90*/  VIADD R7, R7, 0x200 ;  /* 0x0000020007077836 */ /* 0x000fc60000000000 */
[----:B------:R-:W0:Y:S02]  /*1fa0*/  LDS R15, [R10+0x200] ;  /* 0x000200000a0f7984 */ /* 0x000e240000000800 */
[----:B------:R-:W-:Y:S02]  /*1fb0*/  ISETP.GE.AND P0, PT, R7, UR7, PT ;  /* 0x0000000707007c0c */ /* 0x000fe4000bf06270 */
[----:B------:R-:W2:Y:S04]  /*1fc0*/  LDS R19, [R10+0x400] ;  /* 0x000400000a137984 */ /* 0x000ea80000000800 */
[----:B------:R-:W3:Y:S01]  /*1fd0*/  LDS R23, [R10+0x600] ;  /* 0x000600000a177984 */ /* 0x000ee20000000800 */
[----:B-1----:R-:W-:-:S04]  /*1fe0*/  FADD R18, -R6, R13 ;  /* 0x0000000d06127221 */ /* 0x002fc80000000100 */
[----:B------:R-:W-:Y:S01]  /*1ff0*/  FFMA.SAT R13, R18, R11, 0.5 ;  /* 0x3f000000120d7423 */ /* 0x000fe2000000200b */
[----:B0-----:R-:W-:-:S03]  /*2000*/  FADD R16, -R6, R15 ;  /* 0x0000000f06107221 */ /* 0x001fc60000000100 */
[-C--:B------:R-:W-:Y:S01]  /*2010*/  FFMA.RM R13, R13, R12.reuse, 12582913 ;  /* 0x4b4000010d0d7423 */ /* 0x080fe2000000400c */
[-C--:B------:R-:W-:Y:S01]  /*2020*/  FFMA.SAT R15, R16, R11.reuse, 0.5 ;  /* 0x3f000000100f7423 */ /* 0x080fe2000000200b */
[C---:B--2---:R-:W-:Y:S02]  /*2030*/  FADD R14, -R6.reuse, R19 ;  /* 0x00000013060e7221 */ /* 0x044fe40000000100 */
[----:B------:R-:W-:Y:S01]  /*2040*/  FADD R17, R13, -12583039 ;  /* 0xcb40007f0d117421 */ /* 0x000fe20000000000 */
[----:B------:R-:W-:Y:S01]  /*2050*/  FFMA.RM R15, R15, R12, 12582913 ;  /* 0x4b4000010f0f7423 */ /* 0x000fe2000000400c */
[----:B---3--:R-:W-:Y:S01]  /*2060*/  FADD R20, -R6, R23 ;  /* 0x0000001706147221 */ /* 0x008fe20000000100 */
[-C--:B------:R-:W-:Y:S01]  /*2070*/  FFMA.SAT R21, R14, R11.reuse, 0.5 ;  /* 0x3f0000000e157423 */ /* 0x080fe2000000200b */
[----:B------:R-:W-:Y:S01]  /*2080*/  FFMA R17, R18, 1.4426950216293334961, -R17 ;  /* 0x3fb8aa3b12117823 */ /* 0x000fe20000000811 */
[----:B------:R-:W-:Y:S01]  /*2090*/  FADD R19, R15, -12583039 ;  /* 0xcb40007f0f137421 */ /* 0x000fe20000000000 */
[----:B------:R-:W-:Y:S01]  /*20a0*/  FFMA.SAT R23, R20, R11, 0.5 ;  /* 0x3f00000014177423 */ /* 0x000fe2000000200b */
[----:B------:R-:W-:-:S02]  /*20b0*/  IMAD.SHL.U32 R13, R13, 0x800000, RZ ;  /* 0x008000000d0d7824 */ /* 0x000fc400078e00ff */
[----:B------:R-:W-:Y:S01]  /*20c0*/  FFMA R18, R18, 1.925963033500011079e-08, R17 ;  /* 0x32a5706012127823 */ /* 0x000fe20000000011 */
[-C--:B------:R-:W-:Y:S01]  /*20d0*/  FFMA.RM R17, R21, R12.reuse, 12582913 ;  /* 0x4b40000115117423 */ /* 0x080fe2000000400c */
[C---:B------:R-:W-:Y:S01]  /*20e0*/  FFMA R19, R16.reuse, 1.4426950216293334961, -R19 ;  /* 0x3fb8aa3b10137823 */ /* 0x040fe20000000813 */
[----:B------:R-:W-:Y:S02]  /*20f0*/  FFMA.RM R12, R23, R12, 12582913 ;  /* 0x4b400001170c7423 */ /* 0x000fe4000000400c */
[C---:B------:R-:W-:Y:S01]  /*2100*/  FADD R21, R17.reuse, -12583039 ;  /* 0xcb40007f11157421 */ /* 0x040fe20000000000 */
[----:B------:R-:W-:Y:S01]  /*2110*/  FFMA R11, R16, 1.925963033500011079e-08, R19 ;  /* 0x32a57060100b7823 */ /* 0x000fe20000000013 */
[----:B------:R-:W-:Y:S01]  /*2120*/  FADD R19, R12, -12583039 ;  /* 0xcb40007f0c137421 */ /* 0x000fe20000000000 */
[----:B------:R-:W0:Y:S01]  /*2130*/  MUFU.EX2 R18, R18 ;  /* 0x0000001200127308 */ /* 0x000e220000000800 */
[----:B------:R-:W-:Y:S01]  /*2140*/  FFMA R21, R14, 1.4426950216293334961, -R21 ;  /* 0x3fb8aa3b0e157823 */ /* 0x000fe20000000815 */
[----:B------:R-:W-:-:S02]  /*2150*/  IMAD.SHL.U32 R17, R17, 0x800000, RZ ;  /* 0x0080000011117824 */ /* 0x000fc400078e00ff */
[----:B------:R-:W-:Y:S01]  /*2160*/  FFMA R19, R20, 1.4426950216293334961, -R19 ;  /* 0x3fb8aa3b14137823 */ /* 0x000fe20000000813 */
[----:B------:R-:W-:Y:S02]  /*2170*/  IMAD.SHL.U32 R12, R12, 0x800000, RZ ;  /* 0x008000000c0c7824 */ /* 0x000fe400078e00ff */
[----:B------:R-:W-:Y:S01]  /*2180*/  FFMA R21, R14, 1.925963033500011079e-08, R21 ;  /* 0x32a570600e157823 */ /* 0x000fe20000000015 */
[----:B------:R-:W-:Y:S02]  /*2190*/  IMAD.SHL.U32 R14, R15, 0x800000, RZ ;  /* 0x008000000f0e7824 */ /* 0x000fe400078e00ff */
[----:B------:R-:W-:Y:S01]  /*21a0*/  FFMA R19, R20, 1.925963033500011079e-08, R19 ;  /* 0x32a5706014137823 */ /* 0x000fe20000000013 */
[----:B------:R-:W1:Y:S08]  /*21b0*/  MUFU.EX2 R11, R11 ;  /* 0x0000000b000b7308 */ /* 0x000e700000000800 */
        /* <DEDUP_REMOVED lines=15> */
.L_x_195:
[----:B------:R-:W-:Y:S05]  /*22b0*/  BSYNC.RECONVERGENT B0 ;  /* 0x0000000000007941 */ /* 0x000fea0003800200 */
.L_x_194:
[----:B------:R-:W-:Y:S01]  /*22c0*/  BAR.SYNC.DEFER_BLOCKING 0x0 ;  /* 0x0000000000007b1d */ /* 0x000fe20000010000 */
[----:B------:R-:W-:Y:S01]  /*22d0*/  ISETP.NE.AND P0, PT, R0, RZ, PT ;  /* 0x000000ff0000720c */ /* 0x000fe20003f05270 */
[----:B------:R-:W-:Y:S01]  /*22e0*/  VIADD R4, R4, 0x84 ;  /* 0x0000008404047836 */ /* 0x000fe20000000000 */
[----:B------:R-:W-:-:S03]  /*22f0*/  ISETP.GE.AND P3, PT, R0, UR7, PT ;  /* 0x0000000700007c0c */ /* 0x000fc6000bf66270 */
[----:B------:R-:W-:Y:S01]  /*2300*/  BSSY.RECONVERGENT B0, `(.L_x_200) ;  /* 0x0000008000007945 */ /* 0x000fe20003800200 */
[----:B------:R-:W-:-:S07]  /*2310*/  LEA R4, R3, R4, 0x18 ;  /* 0x0000000403047211 */ /* 0x000fce00078ec0ff */
[----:B------:R2:W-:Y:S01]  /*2320*/  @!P0 STS [R5+0x84], RZ ;  /* 0x000084ff05008388 */ /* 0x0005e20000000800 */
[----:B------:R-:W-:Y:S06]  /*2330*/  BAR.SYNC.DEFER_BLOCKING 0x0 ;  /* 0x0000000000007b1d */ /* 0x000fec0000010000 */
.L_x_201:
[----:B-1----:R-:W1:Y:S02]  /*2340*/  LDS R6, [R4] ;  /* 0x0000000004067984 */ /* 0x002e640000000800 */
[----:B-1----:R-:W-:-:S05]  /*2350*/  FADD R7, R9, R6 ;  /* 0x0000000609077221 */ /* 0x002fca0000000000 */
[----:B------:R-:W1:Y:S02]  /*2360*/  ATOMS.CAST.SPIN P0, [R4], R6, R7 ;  /* 0x000000060400758d */ /* 0x000e640001800007 */
[----:B-1----:R-:W-:Y:S05]  /*2370*/  @!P0 BRA `(.L_x_201) ;  /* 0xfffffffc00f08947 */ /* 0x002fea000383ffff */
[----:B------:R-:W-:Y:S05]  /*2380*/  BSYNC.RECONVERGENT B0 ;  /* 0x0000000000007941 */ /* 0x000fea0003800200 */
.L_x_200:
[----:B------:R-:W-:Y:S06]  /*2390*/  BAR.SYNC.DEFER_BLOCKING 0x0 ;  /* 0x0000000000007b1d */ /* 0x000fec0000010000 */
[----:B------:R-:W1:Y:S02]  /*23a0*/  LDS R3, [R5+0x84] ;  /* 0x0000840005037984 */ /* 0x000e640000000800 */
[----:B-1----:R-:W-:-:S05]  /*23b0*/  VIADD R4, R3, 0x1800000 ;  /* 0x0180000003047836 */ /* 0x002fca0000000000 */
[----:B------:R-:W-:-:S04]  /*23c0*/  LOP3.LUT R4, R4, 0x7f800000, RZ, 0xc0, !PT ;  /* 0x7f80000004047812 */ /* 0x000fc800078ec0ff */
[----:B------:R-:W-:-:S13]  /*23d0*/  ISETP.GT.U32.AND P0, PT, R4, 0x1ffffff, PT ;  /* 0x01ffffff0400780c */ /* 0x000fda0003f04070 */
[----:B------:R-:W-:Y:S05]  /*23e0*/  @P0 BRA `(.L_x_202) ;  /* 0x00000000000c0947 */ /* 0x000fea0003800000 */
[----:B------:R-:W-:-:S07]  /*23f0*/  MOV R4, 0x2410 ;  /* 0x0000241000047802 */ /* 0x000fce0000000f00 */
[----:B0-23--:R-:W-:Y:S05]  /*2400*/  CALL.REL.NOINC `($__internal_3_$__cuda_sm20_rcp_rn_f32_slowpath) ;  /* 0x0000001400047944 */ /* 0x00dfea0003c00000 */
[----:B------:R-:W-:Y:S05]  /*2410*/  BRA `(.L_x_203) ;  /* 0x0000000000107947 */ /* 0x000fea0003800000 */
.L_x_202:
[----:B------:R-:W2:Y:S02]  /*2420*/  MUFU.RCP R4, R3 ;  /* 0x0000000300047308 */ /* 0x000ea40000001000 */
[----:B--2---:R-:W-:-:S04]  /*2430*/  FFMA R5, R3, R4, -1 ;  /* 0xbf80000003057423 */ /* 0x004fc80000000004 */
[----:B------:R-:W-:-:S04]  /*2440*/  FADD.FTZ R5, -R5, -RZ ;  /* 0x800000ff05057221 */ /* 0x000fc80000010100 */
[----:B------:R-:W-:-:S07]  /*2450*/  FFMA R3, R4, R5, R4 ;  /* 0x0000000504037223 */ /* 0x000fce0000000004 */
.L_x_203:
[----:B------:R-:W-:Y:S04]  /*2460*/  BSSY.RECONVERGENT B0, `(.L_x_204) ;  /* 0x0000031000007945 */ /* 0x000fe80003800200 */
[----:B------:R-:W-:Y:S05]  /*2470*/  @P3 BRA `(.L_x_205) ;  /* 0x0000000000bc3947 */ /* 0x000fea0003800000 */
[----:B------:R-:W1:Y:S01]  /*2480*/  LDC R4, c[0x0][0x3ac] ;  /* 0x0000eb00ff047b82 */ /* 0x000e620000000800 */
[----:B------:R-:W-:Y:S01]  /*2490*/  LOP3.LUT R5, RZ, R0, RZ, 0x33, !PT ;  /* 0x00000000ff057212 */ /* 0x000fe200078e33ff */
[----:B------:R-:W-:Y:S04]  /*24a0*/  BSSY.RECONVERGENT B1, `(.L_x_206) ;  /* 0x0000017000017945 */ /* 0x000fe80003800200 */
[----:B-1----:R-:W-:-:S05]  /*24b0*/  IMAD.IADD R6, R5, 0x1, R4 ;  /* 0x0000000105067824 */ /* 0x002fca00078e0204 */
[C---:B------:R-:W-:Y:S02]  /*24c0*/  LOP3.LUT R5, R6.reuse, 0x180, RZ, 0xc0, !PT ;  /* 0x0000018006057812 */ /* 0x040fe400078ec0ff */
[----:B------:R-:W-:Y:S02]  /*24d0*/  ISETP.GE.U32.AND P1, PT, R6, 0x180, PT ;  /* 0x000001800600780c */ /* 0x000fe40003f26070 */
[----:B------:R-:W-:Y:S01]  /*24e0*/  ISETP.NE.AND P0, PT, R5, 0x180, PT ;  /* 0x000001800500780c */ /* 0x000fe20003f05270 */
[----:B------:R-:W-:-:S12]  /*24f0*/  IMAD.MOV.U32 R5, RZ, RZ, R0 ;  /* 0x000000ffff057224 */ /* 0x000fd800078e0000 */
[----:B------:R-:W-:Y:S05]  /*2500*/  @!P0 BRA `(.L_x_207) ;  /* 0x0000000000408947 */ /* 0x000fea0003800000 */
[----:B0-----:R-:W0:Y:S01]  /*2510*/  S2R R8, SR_CgaCtaId ;  /* 0x0000000000087919 */ /* 0x001e220000008800 */
[----:B------:R-:W-:Y:S01]  /*2520*/  MOV R5, 0x400 ;  /* 0x0000040000057802 */ /* 0x000fe20000000f00 */
[----:B------:R-:W-:Y:S01]  /*2530*/  IMAD.MOV.U32 R7, RZ, RZ, RZ ;  /* 0x000000ffff077224 */ /* 0x000fe200078e00ff */
[----:B------:R-:W-:Y:S02]  /*2540*/  LEA.HI R6, R6, 0x1, RZ, 0x19 ;  /* 0x0000000106067811 */ /* 0x000fe400078fc8ff */
[----:B------:R-:W-:Y:S02]  /*2550*/  IADD3 R5, PT, PT, R5, 0x90, RZ ;  /* 0x0000009005057810 */ /* 0x000fe40007ffe0ff */
[----:B---3--:R-:W-:Y:S02]  /*2560*/  LOP3.LUT R10, R6, 0x3, RZ, 0xc0, !PT ;  /* 0x00000003060a7812 */ /* 0x008fe400078ec0ff */
[----:B0-----:R-:W-:Y:S01]  /*2570*/  LEA R12, R8, R5, 0x18 ;  /* 0x00000005080c7211 */ /* 0x001fe200078ec0ff */
[----:B------:R-:W-:-:S07]  /*2580*/  IMAD.MOV.U32 R5, RZ, RZ, R0 ;  /* 0x000000ffff057224 */ /* 0x000fce00078e0000 */
.L_x_208:
[----:B-1----:R-:W-:Y:S02]  /*2590*/  IMAD R6, R5, 0x4, R12 ;  /* 0x0000000405067824 */ /* 0x002fe400078e020c */
[----:B------:R-:W-:Y:S02]  /*25a0*/  VIADD R7, R7, 0x1 ;  /* 0x0000000107077836 */ /* 0x000fe40000000000 */
[----:B------:R-:W-:Y:S01]  /*25b0*/  VIADD R5, R5, 0x80 ;  /* 0x0000008005057836 */ /* 0x000fe20000000000 */
[----:B------:R-:W0:Y:S02]  /*25c0*/  LDS R8, [R6] ;  /* 0x0000000006087984 */ /* 0x000e240000000800 */
[----:B------:R-:W-:Y:S01]  /*25d0*/  ISETP.NE.AND P0, PT, R7, R10, PT ;  /* 0x0000000a0700720c */ /* 0x000fe20003f05270 */
[----:B0-----:R-:W-:-:S05]  /*25e0*/  FMUL R9, R8, R3 ;  /* 0x0000000308097220 */ /* 0x001fca0000400000 */
[----:B------:R1:W-:Y:S07]  /*25f0*/  STS [R6], R9 ;  /* 0x0000000906007388 */ /* 0x0003ee0000000800 */
[----:B------:R-:W-:Y:S05]  /*2600*/  @P0 BRA `(.L_x_208) ;  /* 0xfffffffc00e00947 */ /* 0x000fea000383ffff */
.L_x_207:
[----:B------:R-:W-:Y:S05]  /*2610*/  BSYNC.RECONVERGENT B1 ;  /* 0x0000000000017941 */ /* 0x000fea0003800200 */
.L_x_206:
[----:B------:R-:W-:Y:S05]  /*2620*/  @!P1 BRA `(.L_x_205) ;  /* 0x0000000000509947 */ /* 0x000fea0003800000 */
[----:B------:R-:W2:Y:S01]  /*2630*/  S2R R7, SR_CgaCtaId ;  /* 0x0000000000077919 */ /* 0x000ea20000008800 */
[----:B-1----:R-:W-:-:S05]  /*2640*/  MOV R6, 0x400 ;  /* 0x0000040000067802 */ /* 0x002fca0000000f00 */
[----:B------:R-:W-:-:S05]  /*2650*/  VIADD R6, R6, 0x90 ;  /* 0x0000009006067836 */ /* 0x000fca0000000000 */
[----:B--2---:R-:W-:-:S07]  /*2660*/  LEA R14, R7, R6, 0x18 ;  /* 0x00000006070e7211 */ /* 0x004fce00078ec0ff */
.L_x_209:
[C---:B----4-:R-:W-:Y:S02]  /*2670*/  IMAD R7, R5.reuse, 0x4, R14 ;  /* 0x0000000405077824 */ /* 0x050fe400078e020e */
[----:B------:R-:W-:-:S03]  /*2680*/  VIADD R5, R5, 0x200 ;  /* 0x0000020005057836 */ /* 0x000fc60000000000 */
[----:B------:R-:W1:Y:S02]  /*2690*/  LDS R6, [R7] ;  /* 0x0000000007067984 */ /* 0x000e640000000800 */
[----:B------:R-:W-:Y:S02]  /*26a0*/  ISETP.GE.AND P0, PT, R5, R4, PT ;  /* 0x000000040500720c */ /* 0x000fe40003f06270 */
[----:B0-----:R-:W0:Y:S04]  /*26b0*/  LDS R8, [R7+0x200] ;  /* 0x0002000007087984 */ /* 0x001e280000000800 */
[----:B---3--:R-:W2:Y:S04]  /*26c0*/  LDS R10, [R7+0x400] ;  /* 0x00040000070a7984 */ /* 0x008ea80000000800 */
[----:B------:R-:W3:Y:S01]  /*26d0*/  LDS R12, [R7+0x600] ;  /* 0x00060000070c7984 */ /* 0x000ee20000000800 */
[-C--:B-1----:R-:W-:Y:S01]  /*26e0*/  FMUL R6, R6, R3.reuse ;  /* 0x0000000306067220 */ /* 0x082fe20000400000 */
[----:B0-----:R-:W-:-:S04]  /*26f0*/  FMUL R8, R8, R3 ;  /* 0x0000000308087220 */ /* 0x001fc80000400000 */
[----:B------:R4:W-:Y:S01]  /*2700*/  STS [R7], R6 ;  /* 0x0000000607007388 */ /* 0x0009e20000000800 */
[----:B--2---:R-:W-:-:S03]  /*2710*/  FMUL R10, R10, R3 ;  /* 0x000000030a0a7220 */ /* 0x004fc60000400000 */
[----:B------:R4:W-:Y:S01]  /*2720*/  STS [R7+0x200], R8 ;  /* 0x0002000807007388 */ /* 0x0009e20000000800 */
[----:B---3--:R-:W-:-:S03]  /*2730*/  FMUL R12, R12, R3 ;  /* 0x000000030c0c7220 */ /* 0x008fc60000400000 */
[----:B------:R4:W-:Y:S04]  /*2740*/  STS [R7+0x400], R10 ;  /* 0x0004000a07007388 */ /* 0x0009e80000000800 */
[----:B------:R4:W-:Y:S01]  /*2750*/  STS [R7+0x600], R12 ;  /* 0x0006000c07007388 */ /* 0x0009e20000000800 */
[----:B------:R-:W-:Y:S05]  /*2760*/  @!P0 BRA `(.L_x_209) ;  /* 0xfffffffc00c08947 */ /* 0x000fea000383ffff */
.L_x_205:
[----:B------:R-:W-:Y:S05]  /*2770*/  BSYNC.RECONVERGENT B0 ;  /* 0x0000000000007941 */ /* 0x000fea0003800200 */
.L_x_204:
[----:B0--3--:R-:W0:Y:S08]  /*2780*/  LDC R11, c[0x0][0x3b0] ;  /* 0x0000ec00ff0b7b82 */ /* 0x009e300000000800 */
[----:B------:R-:W-:Y:S01]  /*2790*/  BAR.SYNC.DEFER_BLOCKING 0x0 ;  /* 0x0000000000007b1d */ /* 0x000fe20000010000 */
[----:B0-----:R-:W-:-:S13]  /*27a0*/  ISETP.GE.AND P0, PT, R0, R11, PT ;  /* 0x0000000b0000720c */ /* 0x001fda0003f06270 */
[----:B------:R-:W-:Y:S05]  /*27b0*/  @P0 EXIT ;  /* 0x000000000000094d */ /* 0x000fea0003800000 */
[----:B------:R-:W0:Y:S02]  /*27c0*/  LDCU UR4, c[0x0][0x3ac] ;  /* 0x00007580ff0477ac */ /* 0x000e240008000800 */
[----:B0-----:R-:W-:-:S09]  /*27d0*/  UISETP.GE.AND UP0, UPT, UR4, 0x1, UPT ;  /* 0x000000010400788c */ /* 0x001fd2000bf06270 */
[----:B------:R-:W-:Y:S05]  /*27e0*/  BRA.U !UP0, `(.L_x_210) ;  /* 0x0000000d083c7547 */ /* 0x000fea000b800000 */
[----:B------:R-:W-:Y:S02]  /*27f0*/  ULOP3.LUT UR7, UR4, 0x7, URZ, 0xc0, !UPT ;  /* 0x0000000704077892 */ /* 0x000fe4000f8ec0ff */
[----:B------:R-:W-:Y:S01]  /*2800*/  ULOP3.LUT UR8, UR4, 0x3, URZ, 0xc0, !UPT ;  /* 0x0000000304087892 */ /* 0x000fe2000f8ec0ff */
[----:B------:R-:W0:Y:S01]  /*2810*/  LDCU UR9, c[0x0][0x3a8] ;  /* 0x00007500ff0977ac */ /* 0x000e220008000800 */
[----:B------:R-:W2:Y:S01]  /*2820*/  LDCU.64 UR14, c[0x0][0x390] ;  /* 0x00007200ff0e77ac */ /* 0x000ea20008000a00 */
[----:B------:R-:W-:-:S12]  /*2830*/  ULOP3.LUT UR4, UR4, 0x7ffffff8, URZ, 0xc0, !UPT ;  /* 0x7ffffff804047892 */ /* 0x000fd8000f8ec0ff */
.L_x_216:
[----:B---3--:R-:W3:Y:S01]  /*2840*/  LDC R3, c[0x0][0x3ac] ;  /* 0x0000eb00ff037b82 */ /* 0x008ee20000000800 */
[----:B------:R-:W-:Y:S02]  /*2850*/  IMAD.MOV.U32 R23, RZ, RZ, RZ ;  /* 0x000000ffff177224 */ /* 0x000fe400078e00ff */
[----:B------:R-:W-:Y:S01]  /*2860*/  IMAD.MOV.U32 R5, RZ, RZ, RZ ;  /* 0x000000ffff057224 */ /* 0x000fe200078e00ff */
[----:B---3--:R-:W-:-:S13]  /*2870*/  ISETP.GE.U32.AND P0, PT, R3, 0x8, PT ;  /* 0x000000080300780c */ /* 0x008fda0003f06070 */
[----:B------:R-:W-:Y:S05]  /*2880*/  @!P0 BRA `(.L_x_211) ;  /* 0x0000000400688947 */ /* 0x000fea0003800000 */
[----:B------:R-:W3:Y:S01]  /*2890*/  S2UR UR6, SR_CgaCtaId ;  /* 0x00000000000679c3 */ /* 0x000ee20000008800 */
[----:B------:R-:W-:Y:S01]  /*28a0*/  UMOV UR5, 0x400 ;  /* 0x0000040000057882 */ /* 0x000fe20000000000 */
[----:B------:R-:W-:Y:S01]  /*28b0*/  UIADD3 UR13, UPT, UPT, -UR4, URZ, URZ ;  /* 0x000000ff040d7290 */ /* 0x000fe2000fffe1ff */
[----:B------:R-:W-:Y:S01]  /*28c0*/  IMAD.MOV.U32 R23, RZ, RZ, RZ ;  /* 0x000000ffff177224 */ /* 0x000fe200078e00ff */
[----:B------:R-:W-:Y:S01]  /*28d0*/  UIADD3 UR5, UPT, UPT, UR5, 0x90, URZ ;  /* 0x0000009005057890 */ /* 0x000fe2000fffe0ff */
[----:B------:R-:W-:-:S03]  /*28e0*/  IMAD.MOV.U32 R22, RZ, RZ, R0 ;  /* 0x000000ffff167224 */ /* 0x000fc600078e0000 */
[----:B----4-:R-:W1:Y:S01]  /*28f0*/  LDC R7, c[0x0][0x3b0] ;  /* 0x0000ec00ff077b82 */ /* 0x010e620000000800 */
[----:B------:R-:W-:Y:S01]  /*2900*/  IMAD.U32 R12, RZ, RZ, UR13 ;  /* 0x0000000dff0c7e24 */ /* 0x000fe2000f8e00ff */
[----:B---3--:R-:W-:-:S04]  /*2910*/  ULEA UR5, UR6, UR5, 0x18 ;  /* 0x0000000506057291 */ /* 0x008fc8000f8ec0ff */
[----:B------:R-:W-:Y:S01]  /*2920*/  UIADD3 UR5, UPT, UPT, UR5, 0x10, URZ ;  /* 0x0000001005057890 */ /* 0x000fe2000fffe0ff */
[----:B-1----:R-:W-:Y:S02]  /*2930*/  IMAD.IADD R6, R0, 0x1, R7 ;  /* 0x0000000100067824 */ /* 0x002fe400078e0207 */
[C-C-:B------:R-:W-:Y:S02]  /*2940*/  IMAD R5, R7.reuse, 0x2, R0.reuse ;  /* 0x0000000207057824 */ /* 0x140fe400078e0200 */
[C-C-:B------:R-:W-:Y:S02]  /*2950*/  IMAD R13, R7.reuse, 0x3, R0.reuse ;  /* 0x00000003070d7824 */ /* 0x140fe400078e0200 */
[C-C-:B------:R-:W-:Y:S02]  /*2960*/  IMAD R14, R7.reuse, 0x4, R0.reuse ;  /* 0x00000004070e7824 */ /* 0x140fe400078e0200 */
[C-C-:B------:R-:W-:Y:S02]  /*2970*/  IMAD R15, R7.reuse, 0x5, R0.reuse ;  /* 0x00000005070f7824 */ /* 0x140fe400078e0200 */
[----:B------:R-:W-:-:S02]  /*2980*/  IMAD R20, R7, 0x6, R0 ;  /* 0x0000000607147824 */ /* 0x000fc400078e0200 */
[----:B------:R-:W-:Y:S02]  /*2990*/  IMAD R21, R7, 0x7, R0 ;  /* 0x0000000707157824 */ /* 0x000fe400078e0200 */
[----:B------:R-:W-:-:S07]  /*29a0*/  IMAD.U32 R4, RZ, RZ, UR5 ;  /* 0x00000005ff047e24 */ /* 0x000fce000f8e00ff */
.L_x_212:
[----:B------:R-:W-:Y:S02]  /*29b0*/  SHF.R.S32.HI R19, RZ, 0x1f, R2 ;  /* 0x0000001fff137819 */ /* 0x000fe40000011402 */
[----:B------:R-:W-:Y:S02]  /*29c0*/  SHF.R.S32.HI R10, RZ, 0x1f, R22 ;  /* 0x0000001fff0a7819 */ /* 0x000fe40000011416 */
[----:B--2---:R-:W-:Y:S02]  /*29d0*/  IADD3 R8, P0, P1, R22, UR14, R2 ;  /* 0x0000000e16087c10 */ /* 0x004fe4000f91e002 */
[----:B------:R-:W-:Y:S02]  /*29e0*/  SHF.R.S32.HI R16, RZ, 0x1f, R6 ;  /* 0x0000001fff107819 */ /* 0x000fe40000011406 */
[----:B------:R-:W-:Y:S02]  /*29f0*/  IADD3.X R9, PT, PT, R10, UR15, R19, P0, P1 ;  /* 0x0000000f0a097c10 */ /* 0x000fe400087e2413 */
[----:B------:R-:W-:-:S03]  /*2a00*/  IADD3 R28, P2, P3, R6, UR14, R2 ;  /* 0x0000000e061c7c10 */ /* 0x000fc6000fb5e002 */
[----:B------:R1:W2:Y:S01]  /*2a10*/  LDG.E.U8.CONSTANT R18, desc[UR10][R8.64] ;  /* 0x0000000a08127981 */ /* 0x0002a2000c1e9100 */
[----:B------:R-:W-:-:S05]  /*2a20*/  IADD3.X R29, PT, PT, R16, UR15, R19, P2, P3 ;  /* 0x0000000f101d7c10 */ /* 0x000fca00097e6413 */
[----:B------:R-:W3:Y:S01]  /*2a30*/  LDG.E.U8.CONSTANT R28, desc[UR10][R28.64] ;  /* 0x0000000a1c1c7981 */ /* 0x000ee2000c1e9100 */
[----:B------:R-:W-:Y:S02]  /*2a40*/  SHF.R.S32.HI R16, RZ, 0x1f, R5 ;  /* 0x0000001fff107819 */ /* 0x000fe40000011405 */
[--C-:B------:R-:W-:Y:S01]  /*2a50*/  IADD3 R26, P0, P1, R5, UR14, R2.reuse ;  /* 0x0000000e051a7c10 */ /* 0x100fe2000f91e002 */
[----:B-1----:R-:W1:Y:S01]  /*2a60*/  LDS.128 R8, [R4+-0x10] ;  /* 0xfffff00004087984 */ /* 0x002e620000000c00 */
[----:B------:R-:W-:Y:S02]  /*2a70*/  SHF.R.S32.HI R17, RZ, 0x1f, R13 ;  /* 0x0000001fff117819 */ /* 0x000fe4000001140d */
[----:B------:R-:W-:Y:S02]  /*2a80*/  IADD3.X R27, PT, PT, R16, UR15, R19, P0, P1 ;  /* 0x0000000f101b7c10 */ /* 0x000fe400087e2413 */
[----:B------:R-:W-:-:S03]  /*2a90*/  IADD3 R16, P0, P1, R13, UR14, R2 ;  /* 0x0000000e0d107c10 */ /* 0x000fc6000f91e002 */
[----:B------:R4:W5:Y:S01]  /*2aa0*/  LDG.E.U8.CONSTANT R24, desc[UR10][R26.64] ;  /* 0x0000000a1a187981 */ /* 0x000962000c1e9100 */
[----:B------:R-:W-:-:S05]  /*2ab0*/  IADD3.X R17, PT, PT, R17, UR15, R19, P0, P1 ;  /* 0x0000000f11117c10 */ /* 0x000fca00087e2413 */
[----:B------:R1:W5:Y:S01]  /*2ac0*/  LDG.E.U8.CONSTANT R25, desc[UR10][R16.64] ;  /* 0x0000000a10197981 */ /* 0x000362000c1e9100 */
[----:B----4-:R-:W-:Y:S01]  /*2ad0*/  SHF.R.S32.HI R26, RZ, 0x1f, R15 ;  /* 0x0000001fff1a7819 */ /* 0x010fe2000001140f */
[----:B--2---:R-:W0:Y:S08]  /*2ae0*/  I2F.S8 R18, R18 ;  /* 0x0000001200127306 */ /* 0x004e300000001400 */
[----:B---3--:R-:W2:Y:S01]  /*2af0*/  I2F.S8 R28, R28 ;  /* 0x0000001c001c7306 */ /* 0x008ea20000001400 */
[----:B0-----:R-:W-:-:S04]  /*2b00*/  FMUL R29, R18, UR9 ;  /* 0x00000009121d7c20 */ /* 0x001fc80008400000 */
[----:B-1----:R-:W-:Y:S01]  /*2b10*/  FFMA R8, R29, R8, R23 ;  /* 0x000000081d087223 */ /* 0x002fe20000000017 */
[----:B------:R-:W-:Y:S01]  /*2b20*/  SHF.R.S32.HI R29, RZ, 0x1f, R14 ;  /* 0x0000001fff1d7819 */ /* 0x000fe2000001140e */
[----:B--2---:R-:W-:Y:S01]  /*2b30*/  FMUL R23, R28, UR9 ;  /* 0x000000091c177c20 */ /* 0x004fe20008400000 */
[----:B------:R-:W-:-:S03]  /*2b40*/  IADD3 R28, P0, P1, R14, UR14, R2 ;  /* 0x0000000e0e1c7c10 */ /* 0x000fc6000f91e002 */
[----:B------:R-:W-:Y:S01]  /*2b50*/  FFMA R27, R9, R23, R8 ;  /* 0x00000017091b7223 */ /* 0x000fe20000000008 */
[----:B------:R-:W-:Y:S02]  /*2b60*/  IADD3 R8, P2, P3, R15, UR14, R2 ;  /* 0x0000000e0f087c10 */ /* 0x000fe4000fb5e002 */
[--C-:B------:R-:W-:Y:S02]  /*2b70*/  IADD3.X R29, PT, PT, R29, UR15, R19.reuse, P0, P1 ;  /* 0x0000000f1d1d7c10 */ /* 0x100fe400087e2413 */
[----:B------:R-:W-:Y:S02]  /*2b80*/  IADD3.X R9, PT, PT, R26, UR15, R19, P2, P3 ;  /* 0x0000000f1a097c10 */ /* 0x000fe400097e6413 */
[----:B------:R-:W-:Y:S01]  /*2b90*/  SHF.R.S32.HI R18, RZ, 0x1f, R20 ;  /* 0x0000001fff127819 */ /* 0x000fe20000011414 */
[----:B------:R-:W2:Y:S01]  /*2ba0*/  LDG.E.U8.CONSTANT R23, desc[UR10][R28.64] ;  /* 0x0000000a1c177981 */ /* 0x000ea2000c1e9100 */
[----:B------:R-:W-:-:S03]  /*2bb0*/  IADD3 R16, P0, P1, R20, UR14, R2 ;  /* 0x0000000e14107c10 */ /* 0x000fc6000f91e002 */
[----:B------:R0:W3:Y:S01]  /*2bc0*/  LDG.E.U8.CONSTANT R26, desc[UR10][R8.64] ;  /* 0x0000000a081a7981 */ /* 0x0000e2000c1e9100 */
[----:B------:R-:W-:Y:S02]  /*2bd0*/  IADD3.X R17, PT, PT, R18, UR15, R19, P0, P1 ;  /* 0x0000000f12117c10 */ /* 0x000fe400087e2413 */
[----:B------:R-:W-:-:S03]  /*2be0*/  IADD3 R18, P0, P1, R21, UR14, R2 ;  /* 0x0000000e15127c10 */ /* 0x000fc6000f91e002 */
[----:B------:R-:W4:Y:S01]  /*2bf0*/  LDG.E.U8.CONSTANT R16, desc[UR10][R16.64] ;  /* 0x0000000a10107981 */ /* 0x000f22000c1e9100 */
[----:B0-----:R-:W-:-:S04]  /*2c00*/  SHF.R.S32.HI R8, RZ, 0x1f, R21 ;  /* 0x0000001fff087819 */ /* 0x001fc80000011415 */
[----:B------:R-:W-:-:S05]  /*2c10*/  IADD3.X R19, PT, PT, R8, UR15, R19, P0, P1 ;  /* 0x0000000f08137c10 */ /* 0x000fca00087e2413 */
[----:B------:R-:W4:Y:S01]  /*2c20*/  LDG.E.U8.CONSTANT R18, desc[UR10][R18.64] ;  /* 0x0000000a12127981 */ /* 0x000f22000c1e9100 */
[----:B-----5:R-:W0:Y:S08]  /*2c30*/  I2F.S8 R24, R24 ;  /* 0x0000001800187306 */ /* 0x020e300000001400 */
[----:B------:R-:W1:Y:S01]  /*2c40*/  I2F.S8 R25, R25 ;  /* 0x0000001900197306 */ /* 0x000e620000001400 */
[----:B0-----:R-:W-:-:S04]  /*2c50*/  FMUL R28, R24, UR9 ;  /* 0x00000009181c7c20 */ /* 0x001fc80008400000 */
[----:B------:R-:W-:Y:S01]  /*2c60*/  FFMA R10, R10, R28, R27 ;  /* 0x0000001c0a0a7223 */ /* 0x000fe2000000001b */
[----:B-1----:R-:W-:-:S04]  /*2c70*/  FMUL R8, R25, UR9 ;  /* 0x0000000919087c20 */ /* 0x002fc80008400000 */
[----:B------:R-:W-:Y:S02]  /*2c80*/  FFMA R27, R11, R8, R10 ;  /* 0x000000080b1b7223 */ /* 0x000fe4000000000a */
[----:B------:R0:W1:Y:S01]  /*2c90*/  LDS.128 R8, [R4] ;  /* 0x0000000004087984 */ /* 0x0000620000000c00 */
[----:B------:R-:W-:-:S04]  /*2ca0*/  IADD3 R12, PT, PT, R12, 0x8, RZ ;  /* 0x000000080c0c7810 */ /* 0x000fc80007ffe0ff */
[----:B------:R-:W-:Y:S01]  /*2cb0*/  ISETP.NE.AND P0, PT, R12, RZ, PT ;  /* 0x000000ff0c00720c */ /* 0x000fe20003f05270 */
[C---:B------:R-:W-:Y:S02]  /*2cc0*/  IMAD R6, R7.reuse, 0x8, R6 ;  /* 0x0000000807067824 */ /* 0x040fe400078e0206 */
[C---:B------:R-:W-:Y:S02]  /*2cd0*/  IMAD R5, R7.reuse, 0x8, R5 ;  /* 0x0000000807057824 */ /* 0x040fe400078e0205 */
[C---:B------:R-:W-:Y:S02]  /*2ce0*/  IMAD R13, R7.reuse, 0x8, R13 ;  /* 0x00000008070d7824 */ /* 0x040fe400078e020d */
[C---:B------:R-:W-:Y:S02]  /*2cf0*/  IMAD R14, R7.reuse, 0x8, R14 ;  /* 0x00000008070e7824 */ /* 0x040fe400078e020e */
[C---:B------:R-:W-:Y:S02]  /*2d00*/  IMAD R15, R7.reuse, 0x8, R15 ;  /* 0x00000008070f7824 */ /* 0x040fe400078e020f */
[----:B------:R-:W-:-:S02]  /*2d10*/  IMAD R20, R7, 0x8, R20 ;  /* 0x0000000807147824 */ /* 0x000fc400078e0214 */
[C---:B------:R-:W-:Y:S02]  /*2d20*/  IMAD R21, R7.reuse, 0x8, R21 ;  /* 0x0000000807157824 */ /* 0x040fe400078e0215 */
[----:B------:R-:W-:Y:S02]  /*2d30*/  IMAD R22, R7, 0x8, R22 ;  /* 0x0000000807167824 */ /* 0x000fe400078e0216 */
[----:B0-----:R-:W-:Y:S01]  /*2d40*/  VIADD R4, R4, 0x20 ;  /* 0x0000002004047836 */ /* 0x001fe20000000000 */
[----:B--2---:R-:W0:Y:S08]  /*2d50*/  I2F.S8 R23, R23 ;  /* 0x0000001700177306 */ /* 0x004e300000001400 */
[----:B---3--:R-:W2:Y:S08]  /*2d60*/  I2F.S8 R26, R26 ;  /* 0x0000001a001a7306 */ /* 0x008eb00000001400 */
[----:B----4-:R-:W3:Y:S01]  /*2d70*/  I2F.S8 R16, R16 ;  /* 0x0000001000107306 */ /* 0x010ee20000001400 */
[----:B0-----:R-:W-:-:S07]  /*2d80*/  FMUL R24, R23, UR9 ;  /* 0x0000000917187c20 */ /* 0x001fce0008400000 */
[----:B------:R-:W0:Y:S01]  /*2d90*/  I2F.S8 R18, R18 ;  /* 0x0000001200127306 */ /* 0x000e220000001400 */
[----:B-1----:R-:W-:Y:S01]  /*2da0*/  FFMA R8, R24, R8, R27 ;  /* 0x0000000818087223 */ /* 0x002fe2000000001b */
[----:B--2---:R-:W-:-:S04]  /*2db0*/  FMUL R17, R26, UR9 ;  /* 0x000000091a117c20 */ /* 0x004fc80008400000 */
[----:B------:R-:W-:Y:S01]  /*2dc0*/  FFMA R9, R9, R17, R8 ;  /* 0x0000001109097223 */ /* 0x000fe20000000008 */
[----:B---3--:R-:W-:-:S04]  /*2dd0*/  FMUL R19, R16, UR9 ;  /* 0x0000000910137c20 */ /* 0x008fc80008400000 */
[----:B------:R-:W-:Y:S01]  /*2de0*/  FFMA R10, R10, R19, R9 ;  /* 0x000000130a0a7223 */ /* 0x000fe20000000009 */
[----:B0-----:R-:W-:-:S04]  /*2df0*/  FMUL R8, R18, UR9 ;  /* 0x0000000912087c20 */ /* 0x001fc80008400000 */
[----:B------:R-:W-:Y:S01]  /*2e00*/  FFMA R23, R11, R8, R10 ;  /* 0x000000080b177223 */ /* 0x000fe2000000000a */
[----:B------:R-:W-:Y:S06]  /*2e10*/  @P0 BRA `(.L_x_212) ;  /* 0xfffffff800e40947 */ /* 0x000fec000383ffff */
[----:B------:R-:W-:-:S07]  /*2e20*/  IMAD.U32 R5, RZ, RZ, UR4 ;  /* 0x00000004ff057e24 */ /* 0x000fce000f8e00ff */
.L_x_211:
[----:B------:R-:W-:-:S09]  /*2e30*/  UISETP.NE.AND UP0, UPT, UR7, URZ, UPT ;  /* 0x000000ff0700728c */ /* 0x000fd2000bf05270 */
[----:B------:R-:W-:Y:S05]  /*2e40*/  BRA.U !UP0, `(.L_x_213) ;  /* 0x0000000508807547 */ /* 0x000fea000b800000 */
[----:B------:R-:W-:Y:S01]  /*2e50*/  UIADD3 UR5, UPT, UPT, UR7, -0x1, URZ ;  /* 0xffffffff07057890 */ /* 0x000fe2000fffe0ff */
[----:B------:R-:W-:Y:S01]  /*2e60*/  SHF.R.S32.HI R4, RZ, 0x1f, R2 ;  /* 0x0000001fff047819 */ /* 0x000fe20000011402 */
[----:B------:R-:W-:Y:S02]  /*2e70*/  UISETP.NE.AND UP1, UPT, UR8, URZ, UPT ;  /* 0x000000ff0800728c */ /* 0x000fe4000bf25270 */
[----:B------:R-:W-:-:S09]  /*2e80*/  UISETP.GE.U32.AND UP0, UPT, UR5, 0x3, UPT ;  /* 0x000000030500788c */ /* 0x000fd2000bf06070 */
[----:B------:R-:W-:Y:S05]  /*2e90*/  BRA.U !UP0, `(.L_x_214) ;  /* 0x0000000108ac7547 */ /* 0x000fea000b800000 */
[----:B------:R-:W4:Y:S01]  /*2ea0*/  LDCU UR5, c[0x0][0x3b0] ;  /* 0x00007600ff0577ac */ /* 0x000f220008000800 */
[----:B------:R-:W3:Y:S01]  /*2eb0*/  LDCU.64 UR16, c[0x0][0x390] ;  /* 0x00007200ff1077ac */ /* 0x000ee20008000a00 */
[----:B----4-:R-:W-:-:S04]  /*2ec0*/  IMAD R7, R5, UR5, R0 ;  /* 0x0000000505077c24 */ /* 0x010fc8000f8e0200 */
[C---:B-1----:R-:W-:Y:S01]  /*2ed0*/  VIADD R9, R7.reuse, UR5 ;  /* 0x0000000507097c36 */ /* 0x042fe20008000000 */
[----:B------:R-:W-:Y:S02]  /*2ee0*/  SHF.R.S32.HI R11, RZ, 0x1f, R7 ;  /* 0x0000001fff0b7819 */ /* 0x000fe40000011407 */
[----:B---3--:R-:W-:-:S04]  /*2ef0*/  IADD3 R6, P0, P1, R7, UR16, R2 ;  /* 0x0000001007067c10 */ /* 0x008fc8000f91e002 */
[----:B------:R-:W-:Y:S02]  /*2f00*/  IADD3.X R7, PT, PT, R11, UR17, R4, P0, P1 ;  /* 0x000000110b077c10 */ /* 0x000fe400087e2404 */
[----:B------:R-:W-:Y:S02]  /*2f10*/  SHF.R.S32.HI R11, RZ, 0x1f, R9 ;  /* 0x0000001fff0b7819 */ /* 0x000fe40000011409 */
[C---:B------:R-:W-:Y:S01]  /*2f20*/  IADD3 R10, P0, P1, R9.reuse, UR16, R2 ;  /* 0x00000010090a7c10 */ /* 0x040fe2000f91e002 */
[----:B------:R-:W-:Y:S01]  /*2f30*/  VIADD R9, R9, UR5 ;  /* 0x0000000509097c36 */ /* 0x000fe20008000000 */
[----:B------:R1:W3:Y:S02]  /*2f40*/  LDG.E.U8.CONSTANT R16, desc[UR10][R6.64] ;  /* 0x0000000a06107981 */ /* 0x0002e4000c1e9100 */
[----:B------:R-:W-:Y:S02]  /*2f50*/  IADD3.X R11, PT, PT, R11, UR17, R4, P0, P1 ;  /* 0x000000110b0b7c10 */ /* 0x000fe400087e2404 */
[----:B------:R-:W-:-:S02]  /*2f60*/  SHF.R.S32.HI R13, RZ, 0x1f, R9 ;  /* 0x0000001fff0d7819 */ /* 0x000fc40000011409 */
[C---:B------:R-:W-:Y:S01]  /*2f70*/  IADD3 R12, P0, P1, R9.reuse, UR16, R2 ;  /* 0x00000010090c7c10 */ /* 0x040fe2000f91e002 */
[----:B------:R-:W-:Y:S01]  /*2f80*/  VIADD R9, R9, UR5 ;  /* 0x0000000509097c36 */ /* 0x000fe20008000000 */
[----:B------:R-:W4:Y:S02]  /*2f90*/  LDG.E.U8.CONSTANT R11, desc[UR10][R10.64] ;  /* 0x0000000a0a0b7981 */ /* 0x000f24000c1e9100 */
[----:B------:R-:W-:Y:S02]  /*2fa0*/  IADD3.X R13, PT, PT, R13, UR17, R4, P0, P1 ;  /* 0x000000110d0d7c10 */ /* 0x000fe400087e2404 */
[----:B------:R-:W-:Y:S02]  /*2fb0*/  SHF.R.S32.HI R15, RZ, 0x1f, R9 ;  /* 0x0000001fff0f7819 */ /* 0x000fe40000011409 */
[----:B------:R-:W-:Y:S01]  /*2fc0*/  IADD3 R14, P0, P1, R9, UR16, R2 ;  /* 0x00000010090e7c10 */ /* 0x000fe2000f91e002 */
[----:B------:R-:W5:Y:S03]  /*2fd0*/  LDG.E.U8.CONSTANT R12, desc[UR10][R12.64] ;  /* 0x0000000a0c0c7981 */ /* 0x000f66000c1e9100 */
[----:B------:R-:W-:-:S05]  /*2fe0*/  IADD3.X R15, PT, PT, R15, UR17, R4, P0, P1 ;  /* 0x000000110f0f7c10 */ /* 0x000fca00087e2404 */
[----:B------:R-:W2:Y:S01]  /*2ff0*/  LDG.E.U8.CONSTANT R14, desc[UR10][R14.64] ;  /* 0x0000000a0e0e7981 */ /* 0x000ea2000c1e9100 */
[----:B------:R-:W0:Y:S01]  /*3000*/  S2UR UR6, SR_CgaCtaId ;  /* 0x00000000000679c3 */ /* 0x000e220000008800 */
[----:B------:R-:W-:Y:S02]  /*3010*/  UMOV UR5, 0x400 ;  /* 0x0000040000057882 */ /* 0x000fe40000000000 */
[----:B------:R-:W-:-:S04]  /*3020*/  UIADD3 UR5, UPT, UPT, UR5, 0x90, URZ ;  /* 0x0000009005057890 */ /* 0x000fc8000fffe0ff */
[----:B0-----:R-:W-:-:S06]  /*3030*/  ULEA UR5, UR6, UR5, 0x18 ;  /* 0x0000000506057291 */ /* 0x001fcc000f8ec0ff */
[----:B------:R-:W-:-:S05]  /*3040*/  LEA R17, R5, UR5, 0x2 ;  /* 0x0000000505117c11 */ /* 0x000fca000f8e10ff */
[----:B-1----:R-:W0:Y:S01]  /*3050*/  LDS.64 R6, [R17] ;  /* 0x0000000011067984 */ /* 0x002e220000000a00 */
[----:B------:R-:W1:Y:S03]  /*3060*/  LDCU UR5, c[0x0][0x3a8] ;  /* 0x00007500ff0577ac */ /* 0x000e660008000800 */
[----:B------:R-:W0:Y:S01]  /*3070*/  LDS.64 R8, [R17+0x8] ;  /* 0x0000080011087984 */ /* 0x000e220000000a00 */
[----:B------:R-:W-:Y:S01]  /*3080*/  VIADD R5, R5, 0x4 ;  /* 0x0000000405057836 */ /* 0x000fe20000000000 */
[----:B---3--:R-:W1:Y:S08]  /*3090*/  I2F.S8 R16, R16 ;  /* 0x0000001000107306 */ /* 0x008e700000001400 */
[----:B----4-:R-:W3:Y:S08]  /*30a0*/  I2F.S8 R11, R11 ;  /* 0x0000000b000b7306 */ /* 0x010ef00000001400 */
[----:B-----5:R-:W4:Y:S01]  /*30b0*/  I2F.S8 R12, R12 ;  /* 0x0000000c000c7306 */ /* 0x020f220000001400 */
[----:B-1----:R-:W-:-:S07]  /*30c0*/  FMUL R10, R16, UR5 ;  /* 0x00000005100a7c20 */ /* 0x002fce0008400000 */
[----:B--2---:R-:W1:Y:S01]  /*30d0*/  I2F.S8 R14, R14 ;  /* 0x0000000e000e7306 */ /* 0x004e620000001400 */
[----:B0-----:R-:W-:Y:S01]  /*30e0*/  FFMA R6, R10, R6, R23 ;  /* 0x000000060a067223 */ /* 0x001fe20000000017 */
[----:B---3--:R-:W-:-:S04]  /*30f0*/  FMUL R13, R11, UR5 ;  /* 0x000000050b0d7c20 */ /* 0x008fc80008400000 */
[----:B------:R-:W-:Y:S01]  /*3100*/  FFMA R7, R13, R7, R6 ;  /* 0x000000070d077223 */ /* 0x000fe20000000006 */
[----:B----4-:R-:W-:-:S04]  /*3110*/  FMUL R6, R12, UR5 ;  /* 0x000000050c067c20 */ /* 0x010fc80008400000 */
[----:B------:R-:W-:Y:S01]  /*3120*/  FFMA R6, R6, R8, R7 ;  /* 0x0000000806067223 */ /* 0x000fe20000000007 */
[----:B-1----:R-:W-:-:S04]  /*3130*/  FMUL R23, R14, UR5 ;  /* 0x000000050e177c20 */ /* 0x002fc80008400000 */
[----:B------:R-:W-:-:S07]  /*3140*/  FFMA R23, R23, R9, R6 ;  /* 0x0000000917177223 */ /* 0x000fce0000000006 */
.L_x_214:
[----:B------:R-:W-:Y:S05]  /*3150*/  BRA.U !UP1, `(.L_x_213) ;  /* 0x0000000109bc7547 */ /* 0x000fea000b800000 */
[----:B------:R-:W-:Y:S01]  /*3160*/  UISETP.NE.AND UP0, UPT, UR8, 0x1, UPT ;  /* 0x000000010800788c */ /* 0x000fe2000bf05270 */
[----:B------:R-:W-:-:S08]  /*3170*/  LOP3.LUT P0, RZ, R3, 0x1, RZ, 0xc0, !PT ;  /* 0x0000000103ff7812 */ /* 0x000fd0000780c0ff */
[----:B------:R-:W-:Y:S05]  /*3180*/  BRA.U !UP0, `(.L_x_215) ;  /* 0x0000000108687547 */ /* 0x000fea000b800000 */
[----:B------:R-:W3:Y:S01]  /*3190*/  LDCU UR5, c[0x0][0x3b0] ;  /* 0x00007600ff0577ac */ /* 0x000ee20008000800 */
[----:B------:R-:W1:Y:S01]  /*31a0*/  LDCU.64 UR16, c[0x0][0x390] ;  /* 0x00007200ff1077ac */ /* 0x000e620008000a00 */
[----:B---3--:R-:W-:-:S05]  /*31b0*/  IMAD R3, R5, UR5, R0 ;  /* 0x0000000505037c24 */ /* 0x008fca000f8e0200 */
[----:B----4-:R-:W-:Y:S02]  /*31c0*/  SHF.R.S32.HI R7, RZ, 0x1f, R3 ;  /* 0x0000001fff077819 */ /* 0x010fe40000011403 */
[C---:B-1----:R-:W-:Y:S01]  /*31d0*/  IADD3 R6, P1, P2, R3.reuse, UR16, R2 ;  /* 0x0000001003067c10 */ /* 0x042fe2000fa3e002 */
[----:B------:R-:W-:-:S03]  /*31e0*/  VIADD R3, R3, UR5 ;  /* 0x0000000503037c36 */ /* 0x000fc60008000000 */
[----:B------:R-:W-:Y:S02]  /*31f0*/  IADD3.X R7, PT, PT, R7, UR17, R4, P1, P2 ;  /* 0x0000001107077c10 */ /* 0x000fe40008fe4404 */
[----:B------:R-:W-:Y:S02]  /*3200*/  SHF.R.S32.HI R9, RZ, 0x1f, R3 ;  /* 0x0000001fff097819 */ /* 0x000fe40000011403 */
[----:B------:R-:W-:Y:S01]  /*3210*/  IADD3 R8, P1, P2, R3, UR16, R2 ;  /* 0x0000001003087c10 */ /* 0x000fe2000fa3e002 */
[----:B------:R-:W3:Y:S03]  /*3220*/  LDG.E.U8.CONSTANT R6, desc[UR10][R6.64] ;  /* 0x0000000a06067981 */ /* 0x000ee6000c1e9100 */
[----:B------:R-:W-:-:S05]  /*3230*/  IADD3.X R9, PT, PT, R9, UR17, R4, P1, P2 ;  /* 0x0000001109097c10 */ /* 0x000fca0008fe4404 */
[----:B------:R-:W4:Y:S01]  /*3240*/  LDG.E.U8.CONSTANT R8, desc[UR10][R8.64] ;  /* 0x0000000a08087981 */ /* 0x000f22000c1e9100 */
[----:B------:R-:W1:Y:S01]  /*3250*/  S2UR UR6, SR_CgaCtaId ;  /* 0x00000000000679c3 */ /* 0x000e620000008800 */
[----:B------:R-:W-:Y:S02]  /*3260*/  UMOV UR5, 0x400 ;  /* 0x0000040000057882 */ /* 0x000fe40000000000 */
[----:B------:R-:W-:-:S04]  /*3270*/  UIADD3 UR5, UPT, UPT, UR5, 0x90, URZ ;  /* 0x0000009005057890 */ /* 0x000fc8000fffe0ff */
[----:B-1----:R-:W-:-:S06]  /*3280*/  ULEA UR5, UR6, UR5, 0x18 ;  /* 0x0000000506057291 */ /* 0x002fcc000f8ec0ff */
[----:B------:R-:W-:-:S05]  /*3290*/  LEA R11, R5, UR5, 0x2 ;  /* 0x00000005050b7c11 */ /* 0x000fca000f8e10ff */
[----:B------:R-:W1:Y:S01]  /*32a0*/  LDS.64 R12, [R11] ;  /* 0x000000000b0c7984 */ /* 0x000e620000000a00 */
[----:B------:R-:W5:Y:S01]  /*32b0*/  LDCU UR5, c[0x0][0x3a8] ;  /* 0x00007500ff0577ac */ /* 0x000f620008000800 */
[----:B------:R-:W-:Y:S01]  /*32c0*/  VIADD R5, R5, 0x2 ;  /* 0x0000000205057836 */ /* 0x000fe20000000000 */
[----:B---3--:R-:W5:Y:S08]  /*32d0*/  I2F.S8 R3, R6 ;  /* 0x0000000600037306 */ /* 0x008f700000001400 */
[----:B----4-:R-:W3:Y:S01]  /*32e0*/  I2F.S8 R14, R8 ;  /* 0x00000008000e7306 */ /* 0x010ee20000001400 */
[----:B-----5:R-:W-:-:S04]  /*32f0*/  FMUL R10, R3, UR5 ;  /* 0x00000005030a7c20 */ /* 0x020fc80008400000 */
[----:B-1----:R-:W-:Y:S01]  /*3300*/  FFMA R10, R10, R12, R23 ;  /* 0x0000000c0a0a7223 */ /* 0x002fe20000000017 */
[----:B---3--:R-:W-:-:S04]  /*3310*/  FMUL R23, R14, UR5 ;  /* 0x000000050e177c20 */ /* 0x008fc80008400000 */
[----:B------:R-:W-:-:S07]  /*3320*/  FFMA R23, R23, R13, R10 ;  /* 0x0000000d17177223 */ /* 0x000fce000000000a */
.L_x_215:
[----:B------:R-:W-:Y:S05]  /*3330*/  @!P0 BRA `(.L_x_213) ;  /* 0x0000000000448947 */ /* 0x000fea0003800000 */
[----:B------:R-:W4:Y:S01]  /*3340*/  LDCU UR5, c[0x0][0x3b0] ;  /* 0x00007600ff0577ac */ /* 0x000f220008000800 */
[----:B------:R-:W1:Y:S01]  /*3350*/  LDCU.64 UR16, c[0x0][0x390] ;  /* 0x00007200ff1077ac */ /* 0x000e620008000a00 */
[----:B----4-:R-:W-:-:S05]  /*3360*/  IMAD R7, R5, UR5, R0 ;  /* 0x0000000505077c24 */ /* 0x010fca000f8e0200 */
[----:B------:R-:W-:Y:S02]  /*3370*/  SHF.R.S32.HI R3, RZ, 0x1f, R7 ;  /* 0x0000001fff037819 */ /* 0x000fe40000011407 */
[----:B-1----:R-:W-:-:S04]  /*3380*/  IADD3 R6, P0, P1, R7, UR16, R2 ;  /* 0x0000001007067c10 */ /* 0x002fc8000f91e002 */
[----:B------:R-:W-:-:S05]  /*3390*/  IADD3.X R7, PT, PT, R3, UR17, R4, P0, P1 ;  /* 0x0000001103077c10 */ /* 0x000fca00087e2404 */
[----:B------:R-:W3:Y:S01]  /*33a0*/  LDG.E.U8.CONSTANT R6, desc[UR10][R6.64] ;  /* 0x0000000a06067981 */ /* 0x000ee2000c1e9100 */
[----:B------:R-:W1:Y:S01]  /*33b0*/  S2UR UR6, SR_CgaCtaId ;  /* 0x00000000000679c3 */ /* 0x000e620000008800 */
[----:B------:R-:W-:Y:S02]  /*33c0*/  UMOV UR5, 0x400 ;  /* 0x0000040000057882 */ /* 0x000fe40000000000 */
[----:B------:R-:W-:-:S04]  /*33d0*/  UIADD3 UR5, UPT, UPT, UR5, 0x90, URZ ;  /* 0x0000009005057890 */ /* 0x000fc8000fffe0ff */
[----:B-1----:R-:W-:-:S06]  /*33e0*/  ULEA UR5, UR6, UR5, 0x18 ;  /* 0x0000000506057291 */ /* 0x002fcc000f8ec0ff */
[----:B------:R-:W-:-:S05]  /*33f0*/  LEA R5, R5, UR5, 0x2 ;  /* 0x0000000505057c11 */ /* 0x000fca000f8e10ff */
[----:B------:R-:W1:Y:S01]  /*3400*/  LDCU UR5, c[0x0][0x3a8] ;  /* 0x00007500ff0577ac */ /* 0x000e620008000800 */
[----:B------:R-:W4:Y:S01]  /*3410*/  LDS R5, [R5] ;  /* 0x0000000005057984 */ /* 0x000f220000000800 */
[----:B---3--:R-:W1:Y:S02]  /*3420*/  I2F.S8 R3, R6 ;  /* 0x0000000600037306 */ /* 0x008e640000001400 */
[----:B-1----:R-:W-:-:S04]  /*3430*/  FMUL R4, R3, UR5 ;  /* 0x0000000503047c20 */ /* 0x002fc80008400000 */
[----:B----4-:R-:W-:-:S07]  /*3440*/  FFMA R23, R4, R5, R23 ;  /* 0x0000000504177223 */ /* 0x010fce0000000017 */
.L_x_213:
[----:B----4-:R-:W3:Y:S08]  /*3450*/  LDC R7, c[0x0][0x3b0] ;  /* 0x0000ec00ff077b82 */ /* 0x010ef00000000800 */
[----:B------:R-:W4:Y:S01]  /*3460*/  LDC.64 R4, c[0x0][0x398] ;  /* 0x0000e600ff047b82 */ /* 0x000f220000000a00 */
[----:B---3--:R-:W-:Y:S02]  /*3470*/  IMAD R3, R7, UR12, R0 ;  /* 0x0000000c07037c24 */ /* 0x008fe4000f8e0200 */
[----:B------:R-:W-:-:S05]  /*3480*/  VIADD R0, R0, 0x80 ;  /* 0x0000008000007836 */ /* 0x000fca0000000000 */
[----:B------:R-:W-:Y:S01]  /*3490*/  ISETP.GE.AND P0, PT, R0, R7, PT ;  /* 0x000000070000720c */ /* 0x000fe20003f06270 */
[----:B----4-:R-:W-:-:S05]  /*34a0*/  IMAD.WIDE R4, R3, 0x4, R4 ;  /* 0x0000000403047825 */ /* 0x010fca00078e0204 */
[----:B------:R3:W-:Y:S07]  /*34b0*/  STG.E desc[UR10][R4.64], R23 ;  /* 0x0000001704007986 */ /* 0x0007ee000c10190a */
[----:B------:R-:W-:Y:S05]  /*34c0*/  @!P0 BRA `(.L_x_216) ;  /* 0xfffffff000dc8947 */ /* 0x000fea000383ffff */
[----:B0-2---:R-:W-:Y:S05]  /*34d0*/  EXIT ;  /* 0x000000000000794d */ /* 0x005fea0003800000 */
.L_x_210:
[----:B------:R-:W-:Y:S01]  /*34e0*/  LOP3.LUT R2, RZ, R0, RZ, 0x33, !PT ;  /* 0x00000000ff027212 */ /* 0x000fe200078e33ff */
[----:B------:R-:W-:Y:S03]  /*34f0*/  BSSY.RECONVERGENT B0, `(.L_x_217) ;  /* 0x0000018000007945 */ /* 0x000fe60003800200 */
[----:B----4-:R-:W-:-:S04]  /*3500*/  IADD3 R8, PT, PT, R2, R11, RZ ;  /* 0x0000000b02087210 */ /* 0x010fc80007ffe0ff */
[C---:B------:R-:W-:Y:S02]  /*3510*/  ISETP.GE.U32.AND P0, PT, R8.reuse, 0x380, PT ;  /* 0x000003800800780c */ /* 0x040fe40003f06070 */
[----:B------:R-:W-:-:S04]  /*3520*/  LEA.HI R7, R8, 0x1, RZ, 0x19 ;  /* 0x0000000108077811 */ /* 0x000fc800078fc8ff */
[----:B------:R-:W-:-:S04]  /*3530*/  LOP3.LUT R10, R7, 0x7, RZ, 0xc0, !PT ;  /* 0x00000007070a7812 */ /* 0x000fc800078ec0ff */
[----:B------:R-:W-:-:S03]  /*3540*/  ISETP.NE.AND P1, PT, R10, RZ, PT ;  /* 0x000000ff0a00720c */ /* 0x000fc60003f25270 */
[----:B------:R-:W-:Y:S10]  /*3550*/  @!P0 BRA `(.L_x_218) ;  /* 0x0000000000448947 */ /* 0x000ff40003800000 */
[----:B------:R-:W0:Y:S01]  /*3560*/  LDC.64 R4, c[0x0][0x398] ;  /* 0x0000e600ff047b82 */ /* 0x000e220000000a00 */
[----:B-1----:R-:W-:Y:S01]  /*3570*/  LOP3.LUT R9, R7, 0x3fffff8, RZ, 0xc0, !PT ;  /* 0x03fffff807097812 */ /* 0x002fe200078ec0ff */
[----:B------:R-:W-:-:S07]  /*3580*/  IMAD.MOV.U32 R6, RZ, RZ, RZ ;  /* 0x000000ffff067224 */ /* 0x000fce00078e00ff */
.L_x_219:
[----:B--2---:R-:W-:Y:S02]  /*3590*/  IMAD R3, R11, UR12, R0 ;  /* 0x0000000c0b037c24 */ /* 0x004fe4000f8e0200 */
[----:B------:R-:W-:Y:S02]  /*35a0*/  VIADD R6, R6, 0x8 ;  /* 0x0000000806067836 */ /* 0x000fe40000000000 */
[----:B0-----:R-:W-:-:S03]  /*35b0*/  IMAD.WIDE R2, R3, 0x4, R4 ;  /* 0x0000000403027825 */ /* 0x001fc600078e0204 */
[----:B------:R-:W-:Y:S01]  /*35c0*/  ISETP.NE.AND P0, PT, R6, R9, PT ;  /* 0x000000090600720c */ /* 0x000fe20003f05270 */
[----:B------:R-:W-:Y:S01]  /*35d0*/  VIADD R0, R0, 0x400 ;  /* 0x0000040000007836 */ /* 0x000fe20000000000 */
[----:B------:R2:W-:Y:S04]  /*35e0*/  STG.E desc[UR10][R2.64], RZ ;  /* 0x000000ff02007986 */ /* 0x0005e8000c10190a */
[----:B------:R2:W-:Y:S04]  /*35f0*/  STG.E desc[UR10][R2.64+0x200], RZ ;  /* 0x000200ff02007986 */ /* 0x0005e8000c10190a */
[----:B------:R2:W-:Y:S04]  /*3600*/  STG.E desc[UR10][R2.64+0x400], RZ ;  /* 0x000400ff02007986 */ /* 0x0005e8000c10190a */
[----:B------:R2:W-:Y:S04]  /*3610*/  STG.E desc[UR10][R2.64+0x600], RZ ;  /* 0x000600ff02007986 */ /* 0x0005e8000c10190a */
[----:B------:R2:W-:Y:S04]  /*3620*/  STG.E desc[UR10][R2.64+0x800], RZ ;  /* 0x000800ff02007986 */ /* 0x0005e8000c10190a */
[----:B------:R2:W-:Y:S04]  /*3630*/  STG.E desc[UR10][R2.64+0xa00], RZ ;  /* 0x000a00ff02007986 */ /* 0x0005e8000c10190a */
[----:B------:R2:W-:Y:S04]  /*3640*/  STG.E desc[UR10][R2.64+0xc00], RZ ;  /* 0x000c00ff02007986 */ /* 0x0005e8000c10190a */
[----:B------:R2:W-:Y:S01]  /*3650*/  STG.E desc[UR10][R2.64+0xe00], RZ ;  /* 0x000e00ff02007986 */ /* 0x0005e2000c10190a */
[----:B------:R-:W-:Y:S05]  /*3660*/  @P0 BRA `(.L_x_219) ;  /* 0xfffffffc00c80947 */ /* 0x000fea000383ffff */
.L_x_218:
[----:B------:R-:W-:Y:S05]  /*3670*/  BSYNC.RECONVERGENT B0 ;  /* 0x0000000000007941 */ /* 0x000fea0003800200 */
.L_x_217:
[----:B------:R-:W-:Y:S05]  /*3680*/  @!P1 EXIT ;  /* 0x000000000000994d */ /* 0x000fea0003800000 */
[----:B------:R-:W-:Y:S02]  /*3690*/  ISETP.GE.U32.AND P0, PT, R10, 0x4, PT ;  /* 0x000000040a00780c */ /* 0x000fe40003f06070 */
[----:B------:R-:W-:-:S11]  /*36a0*/  LOP3.LUT P1, R7, R7, 0x3, RZ, 0xc0, !PT ;  /* 0x0000000307077812 */ /* 0x000fd6000782c0ff */
[----:B--2---:R-:W0:Y:S01]  /*36b0*/  @P0 LDC.64 R2, c[0x0][0x398] ;  /* 0x0000e600ff020b82 */ /* 0x004e220000000a00 */
[----:B------:R-:W-:-:S04]  /*36c0*/  @P0 IMAD R5, R11, UR12, R0 ;  /* 0x0000000c0b050c24 */ /* 0x000fc8000f8e0200 */
[----:B0-----:R-:W-:-:S05]  /*36d0*/  @P0 IMAD.WIDE R2, R5, 0x4, R2 ;  /* 0x0000000405020825 */ /* 0x001fca00078e0202 */
[----:B------:R0:W-:Y:S04]  /*36e0*/  @P0 STG.E desc[UR10][R2.64], RZ ;  /* 0x000000ff02000986 */ /* 0x0001e8000c10190a */
[----:B------:R0:W-:Y:S04]  /*36f0*/  @P0 STG.E desc[UR10][R2.64+0x200], RZ ;  /* 0x000200ff02000986 */ /* 0x0001e8000c10190a */
[----:B------:R0:W-:Y:S04]  /*3700*/  @P0 STG.E desc[UR10][R2.64+0x400], RZ ;  /* 0x000400ff02000986 */ /* 0x0001e8000c10190a */
[----:B------:R0:W-:Y:S01]  /*3710*/  @P0 STG.E desc[UR10][R2.64+0x600], RZ ;  /* 0x000600ff02000986 */ /* 0x0001e2000c10190a */
[----:B------:R-:W-:Y:S05]  /*3720*/  @!P1 EXIT ;  /* 0x000000000000994d */ /* 0x000fea0003800000 */
[----:B------:R-:W-:Y:S01]  /*3730*/  ISETP.NE.AND P1, PT, R7, 0x1, PT ;  /* 0x000000010700780c */ /* 0x000fe20003f25270 */
[----:B------:R-:W-:Y:S01]  /*3740*/  @P0 VIADD R0, R0, 0x200 ;  /* 0x0000020000000836 */ /* 0x000fe20000000000 */
[----:B------:R-:W-:-:S11]  /*3750*/  LOP3.LUT P0, RZ, R8, 0x80, RZ, 0xc0, !PT ;  /* 0x0000008008ff7812 */ /* 0x000fd6000780c0ff */
[----:B0-----:R-:W0:Y:S01]  /*3760*/  @P1 LDC.64 R2, c[0x0][0x398] ;  /* 0x0000e600ff021b82 */ /* 0x001e220000000a00 */
[----:B------:R-:W-:-:S04]  /*3770*/  @P1 IMAD R5, R11, UR12, R0 ;  /* 0x0000000c0b051c24 */ /* 0x000fc8000f8e0200 */
[----:B0-----:R-:W-:-:S05]  /*3780*/  @P1 IMAD.WIDE R2, R5, 0x4, R2 ;  /* 0x0000000405021825 */ /* 0x001fca00078e0202 */
[----:B------:R0:W-:Y:S04]  /*3790*/  @P1 STG.E desc[UR10][R2.64], RZ ;  /* 0x000000ff02001986 */ /* 0x0001e8000c10190a */
[----:B------:R0:W-:Y:S01]  /*37a0*/  @P1 STG.E desc[UR10][R2.64+0x200], RZ ;  /* 0x000200ff02001986 */ /* 0x0001e2000c10190a */
[----:B------:R-:W-:Y:S05]  /*37b0*/  @P0 EXIT ;  /* 0x000000000000094d */ /* 0x000fea0003800000 */
[----:B0-----:R-:W0:Y:S01]  /*37c0*/  LDC.64 R2, c[0x0][0x398] ;  /* 0x0000e600ff027b82 */ /* 0x001e220000000a00 */
[----:B------:R-:W-:-:S04]  /*37d0*/  @P1 VIADD R0, R0, 0x100 ;  /* 0x0000010000001836 */ /* 0x000fc80000000000 */
[----:B------:R-:W-:-:S04]  /*37e0*/  IMAD R5, R11, UR12, R0 ;  /* 0x0000000c0b057c24 */ /* 0x000fc8000f8e0200 */
[----:B0-----:R-:W-:-:S05]  /*37f0*/  IMAD.WIDE R2, R5, 0x4, R2 ;  /* 0x0000000405027825 */ /* 0x001fca00078e0202 */
[----:B------:R-:W-:Y:S01]  /*3800*/  STG.E desc[UR10][R2.64], RZ ;  /* 0x000000ff02007986 */ /* 0x000fe2000c10190a */
[----:B------:R-:W-:Y:S05]  /*3810*/  EXIT ;  /* 0x000000000000794d */ /* 0x000fea0003800000 */
        .weak           $__internal_3_$__cuda_sm20_rcp_rn_f32_slowpath
        .type           $__internal_3_$__cuda_sm20_rcp_rn_f32_slowpath,@function
        .size           $__internal_3_$__cuda_sm20_rcp_rn_f32_slowpath,(.L_x_258 - $__internal_3_$__cuda_sm20_rcp_rn_f32_slowpath)
$__internal_3_$__cuda_sm20_rcp_rn_f32_slowpath:
        /* <DEDUP_REMOVED lines=15> */
.L_x_220:
        /* <DEDUP_REMOVED lines=16> */
[----:B------:R-:W-:-:S03]  /*3a10*/  LOP3.LUT R7, R12, R9, RZ, 0xc0, !PT ;  /* 0x000000090c077212 */ /* 0x000fc600078ec0ff */
[----:B------:R-:W-:Y:S01]  /*3a20*/  IMAD.MOV R8, RZ, RZ, -R8 ;  /* 0x000000ffff087224 */ /* 0x000fe200078e0a08 */
[----:B------:R-:W-:-:S04]  /*3a30*/  SHF.R.U32.HI R7, RZ, R6, R7 ;  /* 0x00000006ff077219 */ /* 0x000fc80000011607 */
        /* <DEDUP_REMOVED lines=10> */
[----:B------:R-:W-:-:S04]  /*3ae0*/  @!P0 VIADD R6, R6, 0x1 ;  /* 0x0000000106068836 */ /* 0x000fc80000000000 */
[----:B------:R-:W-:-:S05]  /*3af0*/  @!P1 IMAD.SHL.U32 R6, R6, 0x2, RZ ;  /* 0x0000000206069824 */ /* 0x000fca00078e00ff */
[----:B------:R-:W-:Y:S01]  /*3b00*/  LOP3.LUT R5, R6, 0x80000000, R3, 0xf8, !PT ;  /* 0x8000000006057812 */ /* 0x000fe200078ef803 */
[----:B------:R-:W-:Y:S06]  /*3b10*/  BRA `(.L_x_221) ;  /* 0x0000000000047947 */ /* 0x000fec0003800000 */
.L_x_222:
[----:B------:R0:W1:Y:S02]  /*3b20*/  MUFU.RCP R5, R3 ;  /* 0x0000000300057308 */ /* 0x0000640000001000 */
.L_x_221:
[----:B0123--:R-:W-:Y:S02]  /*3b30*/  IMAD.MOV.U32 R3, RZ, RZ, R5 ;  /* 0x000000ffff037224 */ /* 0x00ffe400078e0005 */
[----:B------:R-:W-:-:S04]  /*3b40*/  IMAD.MOV.U32 R5, RZ, RZ, 0x0 ;  /* 0x00000000ff057424 */ /* 0x000fc800078e00ff */
[----:B------:R-:W-:Y:S05]  /*3b50*/  RET.REL.NODEC R4 `(_Z34flash_attention_int8_decode_kernelPKaS0_S0_Pffffiif) ;  /* 0xffffffc404287950 */ /* 0x000fea0003c3ffff */
.L_x_223:
        /* <DEDUP_REMOVED lines=10> */
.L_x_258:


//--------------------- .text._Z21int8_gemm_wmma_kernelPKaS0_Piiii --------------------------
	.section	.text._Z21int8_gemm_wmma_kernelPKaS0_Piiii,"ax",@progbits
	.align	128
        .global         _Z21int8_gemm_wmma_kernelPKaS0_Piiii
        .type           _Z21int8_gemm_wmma_kernelPKaS0_Piiii,@function
        .size           _Z21int8_gemm_wmma_kernelPKaS0_Piiii,(.L_x_264 - _Z21int8_gemm_wmma_kernelPKaS0_Piiii)
        .other          _Z21int8_gemm_wmma_kernelPKaS0_Piiii,@"STO_CUDA_ENTRY STV_DEFAULT"
_Z21int8_gemm_wmma_kernelPKaS0_Piiii:
.text._Z21int8_gemm_wmma_kernelPKaS0_Piiii:
[----:B------:R-:W-:Y:S08]  /*0000*/  LDC R1, c[0x0][0x37c] ;  /* 0x0000df00ff017b82 */ /* 0x000ff00000000800 */
[----:B------:R-:W0:Y:S01]  /*0010*/  LDC R2, c[0x0][0x39c] ;  /* 0x0000e700ff027b82 */ /* 0x000e220000000800 */
[----:B------:R-:W1:Y:S07]  /*0020*/  S2R R0, SR_TID.X ;  /* 0x0000000000007919 */ /* 0x000e6e0000002100 */
[----:B------:R-:W1:Y:S08]  /*0030*/  S2UR UR4, SR_CTAID.X ;  /* 0x00000000000479c3 */ /* 0x000e700000002500 */
[----:B------:R-:W1:Y:S01]  /*0040*/  LDC R7, c[0x0][0x360] ;  /* 0x0000d800ff077b82 */ /* 0x000e620000000800 */
[----:B0-----:R-:W-:-:S04]  /*0050*/  SHF.R.S32.HI R3, RZ, 0x1f, R2 ;  /* 0x0000001fff037819 */ /* 0x001fc80000011402 */
[----:B------:R-:W-:-:S04]  /*0060*/  LEA.HI R3, R3, R2, RZ, 0x4 ;  /* 0x0000000203037211 */ /* 0x000fc800078f20ff */
[----:B------:R-:W-:-:S04]  /*0070*/  SHF.R.S32.HI R3, RZ, 0x4, R3 ;  /* 0x00000004ff037819 */ /* 0x000fc80000011403 */
[----:B------:R-:W-:-:S04]  /*0080*/  IABS R9, R3 ;  /* 0x0000000300097213 */ /* 0x000fc80000000000 */
[----:B------:R-:W0:Y:S01]  /*0090*/  I2F.RP R6, R9 ;  /* 0x0000000900067306 */ /* 0x000e220000209400 */
[----:B-1----:R-:W-:Y:S01]  /*00a0*/  IMAD R0, R7, UR4, R0 ;  /* 0x0000000407007c24 */ /* 0x002fe2000f8e0200 */
[----:B------:R-:W1:Y:S04]  /*00b0*/  LDCU UR4, c[0x0][0x398] ;  /* 0x00007300ff0477ac */ /* 0x000e680008000800 */
[----:B------:R-:W-:Y:S02]  /*00c0*/  SHF.R.U32.HI R0, RZ, 0x5, R0 ;  /* 0x00000005ff007819 */ /* 0x000fe40000011600 */
[----:B0-----:R-:W0:Y:S02]  /*00d0*/  MUFU.RCP R6, R6 ;  /* 0x0000000600067308 */ /* 0x001e240000001000 */
[----:B0-----:R-:W-:Y:S01]  /*00e0*/  VIADD R4, R6, 0xffffffe ;  /* 0x0ffffffe06047836 */ /* 0x001fe20000000000 */
[----:B------:R-:W-:-:S05]  /*00f0*/  IABS R6, R0 ;  /* 0x0000000000067213 */ /* 0x000fca0000000000 */
[----:B------:R0:W2:Y:S02]  /*0100*/  F2I.FTZ.U32.TRUNC.NTZ R5, R4 ;  /* 0x0000000400057305 */ /* 0x0000a4000021f000 */
[----:B0-----:R-:W-:Y:S02]  /*0110*/  IMAD.MOV.U32 R4, RZ, RZ, RZ ;  /* 0x000000ffff047224 */ /* 0x001fe400078e00ff */
[----:B--2---:R-:W-:-:S04]  /*0120*/  IMAD.MOV R8, RZ, RZ, -R5 ;  /* 0x000000ffff087224 */ /* 0x004fc800078e0a05 */
[----:B------:R-:W-:Y:S01]  /*0130*/  IMAD R7, R8, R9, RZ ;  /* 0x0000000908077224 */ /* 0x000fe200078e02ff */
[----:B------:R-:W-:-:S03]  /*0140*/  IABS R8, R3 ;  /* 0x0000000300087213 */ /* 0x000fc60000000000 */
[----:B------:R-:W-:-:S04]  /*0150*/  IMAD.HI.U32 R5, R5, R7, R4 ;  /* 0x0000000705057227 */ /* 0x000fc800078e0004 */
[----:B------:R-:W-:Y:S02]  /*0160*/  IMAD.MOV R4, RZ, RZ, -R8 ;  /* 0x000000ffff047224 */ /* 0x000fe400078e0a08 */
[----:B------:R-:W-:-:S04]  /*0170*/  IMAD.HI.U32 R5, R5, R6, RZ ;  /* 0x0000000605057227 */ /* 0x000fc800078e00ff */
[----:B------:R-:W-:-:S05]  /*0180*/  IMAD R4, R5, R4, R6 ;  /* 0x0000000405047224 */ /* 0x000fca00078e0206 */
[----:B------:R-:W-:-:S13]  /*0190*/  ISETP.GT.U32.AND P2, PT, R9, R4, PT ;  /* 0x000000040900720c */ /* 0x000fda0003f44070 */
[----:B------:R-:W-:Y:S02]  /*01a0*/  @!P2 IMAD.IADD R4, R4, 0x1, -R9 ;  /* 0x000000010404a824 */ /* 0x000fe400078e0a09 */
[----:B------:R-:W-:Y:S01]  /*01b0*/  @!P2 VIADD R5, R5, 0x1 ;  /* 0x000000010505a836 */ /* 0x000fe20000000000 */
[----:B------:R-:W-:Y:S02]  /*01c0*/  ISETP.NE.AND P2, PT, R3, RZ, PT ;  /* 0x000000ff0300720c */ /* 0x000fe40003f45270 */
[----:B------:R-:W-:Y:S02]  /*01d0*/  ISETP.GE.U32.AND P0, PT, R4, R9, PT ;  /* 0x000000090400720c */ /* 0x000fe40003f06070 */
[----:B------:R-:W-:-:S04]  /*01e0*/  LOP3.LUT R4, R0, R3, RZ, 0x3c, !PT ;  /* 0x0000000300047212 */ /* 0x000fc800078e3cff */
[----:B------:R-:W-:-:S07]  /*01f0*/  ISETP.GE.AND P1, PT, R4, RZ, PT ;  /* 0x000000ff0400720c */ /* 0x000fce0003f26270 */
[----:B------:R-:W-:-:S04]  /*0200*/  @P0 VIADD R5, R5, 0x1 ;  /* 0x0000000105050836 */ /* 0x000fc80000000000 */
[----:B------:R-:W-:-:S04]  /*0210*/  IMAD.MOV.U32 R4, RZ, RZ, R5 ;  /* 0x000000ffff047224 */ /* 0x000fc800078e0005 */
[----:B------:R-:W-:Y:S01]  /*0220*/  @!P1 IMAD.MOV R4, RZ, RZ, -R4 ;  /* 0x000000ffff049224 */ /* 0x000fe200078e0a04 */
[----:B------:R-:W-:-:S05]  /*0230*/  @!P2 LOP3.LUT R4, RZ, R3, RZ, 0x33, !PT ;  /* 0x00000003ff04a212 */ /* 0x000fca00078e33ff */
[----:B------:R-:W-:-:S04]  /*0240*/  IMAD.MOV R5, RZ, RZ, -R4 ;  /* 0x000000ffff057224 */ /* 0x000fc800078e0a04 */
[----:B------:R-:W-:Y:S02]  /*0250*/  IMAD R5, R3, R5, R0 ;  /* 0x0000000503057224 */ /* 0x000fe400078e0200 */
[----:B------:R-:W-:Y:S02]  /*0260*/  IMAD.SHL.U32 R3, R4, 0x10, RZ ;  /* 0x0000001004037824 */ /* 0x000fe400078e00ff */
[----:B------:R-:W-:-:S05]  /*0270*/  IMAD.SHL.U32 R5, R5, 0x10, RZ ;  /* 0x0000001005057824 */ /* 0x000fca00078e00ff */
[----:B------:R-:W-:-:S04]  /*0280*/  ISETP.GE.AND P0, PT, R5, R2, PT ;  /* 0x000000020500720c */ /* 0x000fc80003f06270 */
[----:B-1----:R-:W-:-:S13]  /*0290*/  ISETP.GE.OR P0, PT, R3, UR4, P0 ;  /* 0x0000000403007c0c */ /* 0x002fda0008706670 */
[----:B------:R-:W-:Y:S05]  /*02a0*/  @P0 EXIT ;  /* 0x000000000000094d */ /* 0x000fea0003800000 */
[----:B------:R-:W0:Y:S01]  /*02b0*/  LDC R0, c[0x0][0x3a0] ;  /* 0x0000e800ff007b82 */ /* 0x000e220000000800 */
[----:B------:R-:W1:Y:S01]  /*02c0*/  LDCU.64 UR6, c[0x0][0x358] ;  /* 0x00006b00ff0677ac */ /* 0x000e620008000a00 */
[----:B------:R-:W-:Y:S02]  /*02d0*/  CS2R R10, SRZ ;  /* 0x00000000000a7805 */ /* 0x000fe4000001ff00 */
[----:B------:R-:W-:Y:S02]  /*02e0*/  CS2R R8, SRZ ;  /* 0x0000000000087805 */ /* 0x000fe4000001ff00 */
[----:B------:R-:W-:Y:S02]  /*02f0*/  CS2R R14, SRZ ;  /* 0x00000000000e7805 */ /* 0x000fe4000001ff00 */
[----:B------:R-:W-:Y:S02]  /*0300*/  CS2R R12, SRZ ;  /* 0x00000000000c7805 */ /* 0x000fe4000001ff00 */
[----:B0-----:R-:W-:-:S13]  /*0310*/  ISETP.GT.AND P0, PT, R0, RZ, PT ;  /* 0x000000ff0000720c */ /* 0x001fda0003f04270 */
[----:B-1----:R-:W-:Y:S05]  /*0320*/  @!P0 BRA `(.L_x_224) ;  /* 0x0000000400e88947 */ /* 0x002fea0003800000 */
[C---:B------:R-:W-:Y:S01]  /*0330*/  ISETP.GE.U32.AND P0, PT, R0.reuse, 0x31, PT ;  /* 0x000000310000780c */ /* 0x040fe20003f06070 */
[----:B------:R-:W-:Y:S01]  /*0340*/  VIADD R4, R0, 0xffffffff ;  /* 0xffffffff00047836 */ /* 0x000fe20000000000 */
[----:B------:R-:W-:Y:S01]  /*0350*/  UMOV UR4, URZ ;  /* 0x000000ff00047c82 */ /* 0x000fe20008000000 */
[-C--:B------:R-:W-:Y:S01]  /*0360*/  IMAD R16, R3, R0.reuse, RZ ;  /* 0x0000000003107224 */ /* 0x080fe200078e02ff */
[----:B------:R-:W-:Y:S01]  /*0370*/  CS2R R10, SRZ ;  /* 0x00000000000a7805 */ /* 0x000fe2000001ff00 */
[----:B------:R-:W-:Y:S01]  /*0380*/  IMAD R17, R5, R0, RZ ;  /* 0x0000000005117224 */ /* 0x000fe200078e02ff */
[----:B------:R-:W-:Y:S02]  /*0390*/  CS2R R8, SRZ ;  /* 0x0000000000087805 */ /* 0x000fe4000001ff00 */
[----:B------:R-:W-:Y:S02]  /*03a0*/  CS2R R14, SRZ ;  /* 0x00000000000e7805 */ /* 0x000fe4000001ff00 */
[----:B------:R-:W-:-:S02]  /*03b0*/  CS2R R12, SRZ ;  /* 0x00000000000c7805 */ /* 0x000fc4000001ff00 */
[----:B------:R-:W-:Y:S02]  /*03c0*/  LEA.HI R4, R4, 0x1, RZ, 0x1c ;  /* 0x0000000104047811 */ /* 0x000fe400078fe0ff */
[----:B------:R-:W-:Y:S01]  /*03d0*/  SHF.R.S32.HI R6, RZ, 0x1f, R16 ;  /* 0x0000001fff067819 */ /* 0x000fe20000011410 */
[----:B------:R-:W-:Y:S06]  /*03e0*/  @!P0 BRA `(.L_x_225) ;  /* 0x0000000400188947 */ /* 0x000fec0003800000 */
[----:B------:R-:W0:Y:S01]  /*03f0*/  S2R R7, SR_LANEID ;  /* 0x0000000000077919 */ /* 0x000e220000000000 */
[----:B------:R-:W1:Y:S01]  /*0400*/  LDCU.64 UR8, c[0x0][0x380] ;  /* 0x00007000ff0877ac */ /* 0x000e620008000a00 */
[----:B------:R-:W-:Y:S01]  /*0410*/  LOP3.LUT R20, R4, 0x1ffffffc, RZ, 0xc0, !PT ;  /* 0x1ffffffc04147812 */ /* 0x000fe200078ec0ff */
[----:B------:R-:W-:Y:S02]  /*0420*/  IMAD.MOV.U32 R27, RZ, RZ, RZ ;  /* 0x000000ffff1b7224 */ /* 0x000fe400078e00ff */
[----:B------:R-:W-:Y:S01]  /*0430*/  IMAD.MOV.U32 R11, RZ, RZ, RZ ;  /* 0x000000ffff0b7224 */ /* 0x000fe200078e00ff */
[----:B------:R-:W2:Y:S01]  /*0440*/  LDCU.64 UR10, c[0x0][0x388] ;  /* 0x00007100ff0a77ac */ /* 0x000ea20008000a00 */
[----:B------:R-:W-:Y:S01]  /*0450*/  IMAD.MOV R20, RZ, RZ, -R20 ;  /* 0x000000ffff147224 */ /* 0x000fe200078e0a14 */
[----:B-1----:R-:W-:-:S04]  /*0460*/  IADD3 R16, P0, PT, R16, UR8, RZ ;  /* 0x0000000810107c10 */ /* 0x002fc8000ff1e0ff */
[----:B------:R-:W-:Y:S01]  /*0470*/  IADD3.X R4, PT, PT, R6, UR9, RZ, P0, !PT ;  /* 0x0000000906047c10 */ /* 0x000fe200087fe4ff */
[----:B0-----:R-:W-:Y:S01]  /*0480*/  IMAD.SHL.U32 R26, R7, 0x4, RZ ;  /* 0x00000004071a7824 */ /* 0x001fe200078e00ff */
[----:B------:R-:W-:-:S04]  /*0490*/  SHF.R.U32.HI R7, RZ, 0x2, R7 ;  /* 0x00000002ff077819 */ /* 0x000fc80000011607 */
[----:B------:R-:W-:-:S05]  /*04a0*/  LOP3.LUT R26, R26, 0xc, RZ, 0xe2, !PT ;  /* 0x0000000c1a1a7812 */ /* 0x000fca00078ee2ff */
[----:B--2---:R-:W-:-:S07]  /*04b0*/  IMAD.WIDE.U32 R26, R7, R0, R26 ;  /* 0x00000000071a7225 */ /* 0x004fce00078e001a */
.L_x_226:
[----:B------:R-:W-:Y:S02]  /*04c0*/  IADD3 R32, P0, PT, R26, R16, RZ ;  /* 0x000000101a207210 */ /* 0x000fe40007f1e0ff */
[----:B------:R-:W-:-:S03]  /*04d0*/  IADD3 R31, P1, PT, R17, UR10, RZ ;  /* 0x0000000a111f7c10 */ /* 0x000fc6000ff3e0ff */
[----:B------:R-:W-:Y:S01]  /*04e0*/  IMAD.X R33, R27, 0x1, R4, P0 ;  /* 0x000000011b217824 */ /* 0x000fe200000e0604 */
[----:B------:R-:W-:Y:S01]  /*04f0*/  IADD3 R30, P2, PT, R26, R31, RZ ;  /* 0x0000001f1a1e7210 */ /* 0x000fe20007f5e0ff */
[----:B------:R-:W-:-:S03]  /*0500*/  IMAD.WIDE.U32 R24, R0, 0x8, R32 ;  /* 0x0000000800187825 */ /* 0x000fc600078e0020 */
[----:B------:R-:W-:Y:S01]  /*0510*/  IADD3.X R31, PT, PT, R27, UR11, RZ, P2, P1 ;  /* 0x0000000b1b1f7c10 */ /* 0x000fe200097e24ff */
[----:B------:R-:W2:Y:S04]  /*0520*/  LDG.E R6, desc[UR6][R32.64] ;  /* 0x0000000620067981 */ /* 0x000ea8000c1e1900 */
[----:B------:R-:W2:Y:S01]  /*0530*/  LDG.E R7, desc[UR6][R24.64] ;  /* 0x0000000618077981 */ /* 0x000ea2000c1e1900 */
[----:B------:R-:W-:-:S03]  /*0540*/  IMAD.WIDE.U32 R28, R0, 0x8, R30 ;  /* 0x00000008001c7825 */ /* 0x000fc600078e001e */
[----:B------:R-:W2:Y:S04]  /*0550*/  LDG.E R18, desc[UR6][R30.64] ;  /* 0x000000061e127981 */ /* 0x000ea8000c1e1900 */
[----:B------:R-:W3:Y:S01]  /*0560*/  LDG.E R28, desc[UR6][R28.64] ;  /* 0x000000061c1c7981 */ /* 0x000ee2000c1e1900 */
[----:B------:R-:W-:-:S03]  /*0570*/  IADD3 R22, P0, PT, R32, 0x10, RZ ;  /* 0x0000001020167810 */ /* 0x000fc60007f1e0ff */
[----:B------:R-:W4:Y:S02]  /*0580*/  LDG.E R34, desc[UR6][R30.64+0x10] ;  /* 0x000010061e227981 */ /* 0x000f24000c1e1900 */
[----:B------:R-:W-:Y:S02]  /*0590*/  IMAD.X R23, RZ, RZ, R33, P0 ;  /* 0x000000ffff177224 */ /* 0x000fe400000e0621 */
[----:B------:R-:W-:-:S06]  /*05a0*/  IMAD.WIDE.U32 R22, R0, 0x8, R22 ;  /* 0x0000000800167825 */ /* 0x000fcc00078e0016 */
[----:B------:R-:W4:Y:S04]  /*05b0*/  LDG.E R23, desc[UR6][R22.64] ;  /* 0x0000000616177981 */ /* 0x000f28000c1e1900 */
[----:B------:R-:W4:Y:S01]  /*05c0*/  LDG.E R22, desc[UR6][R32.64+0x10] ;  /* 0x0000100620167981 */ /* 0x000f22000c1e1900 */
[----:B--2---:R-:W-:Y:S01]  /*05d0*/  IMMA.16816.S8.S8 R12, R6.ROW, R18.COL, R12 ;  /* 0x00000012060c7237 */ /* 0x004fe2000040540c */
[----:B------:R-:W-:-:S05]  /*05e0*/  IADD3 R18, P1, PT, R30, 0x10, RZ ;  /* 0x000000101e127810 */ /* 0x000fca0007f3e0ff */
[----:B------:R-:W-:Y:S02]  /*05f0*/  IMAD.X R19, RZ, RZ, R31, P1 ;  /* 0x000000ffff137224 */ /* 0x000fe400008e061f */
[----:B---3--:R-:W-:Y:S01]  /*0600*/  IMMA.16816.S8.S8 R8, R6.ROW, R28.COL, R8 ;  /* 0x0000001c06087237 */ /* 0x008fe20000405408 */
[----:B------:R-:W-:Y:S01]  /*0610*/  IADD3 R6, P0, PT, R30, 0x20, RZ ;  /* 0x000000201e067810 */ /* 0x000fe20007f1e0ff */
[----:B------:R-:W-:Y:S01]  /*0620*/  IMAD.WIDE.U32 R36, R0, 0x8, R18 ;  /* 0x0000000800247825 */ /* 0x000fe200078e0012 */
[----:B------:R-:W2:Y:S03]  /*0630*/  LDG.E R28, desc[UR6][R30.64+0x20] ;  /* 0x000020061e1c7981 */ /* 0x000ea6000c1e1900 */
[----:B------:R-:W-:Y:S01]  /*0640*/  IMAD.X R7, RZ, RZ, R31, P0 ;  /* 0x000000ffff077224 */ /* 0x000fe200000e061f */
[----:B------:R0:W3:Y:S01]  /*0650*/  LDG.E R29, desc[UR6][R36.64] ;  /* 0x00000006241d7981 */ /* 0x0000e2000c1e1900 */
[----:B------:R-:W-:-:S05]  /*0660*/  IADD3 R18, P0, PT, R32, 0x20, RZ ;  /* 0x0000002020127810 */ /* 0x000fca0007f1e0ff */
[----:B------:R-:W-:Y:S02]  /*0670*/  IMAD.X R19, RZ, RZ, R33, P0 ;  /* 0x000000ffff137224 */ /* 0x000fe400000e0621 */
[----:B------:R-:W-:-:S04]  /*0680*/  IMAD.WIDE.U32 R24, R0, 0x8, R6 ;  /* 0x0000000800187825 */ /* 0x000fc800078e0006 */
[----:B------:R-:W-:Y:S02]  /*0690*/  IMAD.WIDE.U32 R18, R0, 0x8, R18 ;  /* 0x0000000800127825 */ /* 0x000fe400078e0012 */
[----:B------:R-:W5:Y:S04]  /*06a0*/  LDG.E R25, desc[UR6][R24.64] ;  /* 0x0000000618197981 */ /* 0x000f68000c1e1900 */
[----:B------:R-:W2:Y:S01]  /*06b0*/  LDG.E R19, desc[UR6][R18.64] ;  /* 0x0000000612137981 */ /* 0x000ea2000c1e1900 */
[----:B------:R-:W-:Y:S02]  /*06c0*/  IADD3 R6, P0, PT, R32, 0x30, RZ ;  /* 0x0000003020067810 */ /* 0x000fe40007f1e0ff */
[----:B0-----:R-:W-:Y:S01]  /*06d0*/  IADD3 R36, P1, PT, R30, 0x30, RZ ;  /* 0x000000301e247810 */ /* 0x001fe20007f3e0ff */
[----:B------:R0:W5:Y:S04]  /*06e0*/  LDG.E R24, desc[UR6][R30.64+0x30] ;  /* 0x000030061e187981 */ /* 0x000168000c1e1900 */
[----:B------:R-:W2:Y:S01]  /*06f0*/  LDG.E R18, desc[UR6][R32.64+0x20] ;  /* 0x0000200620127981 */ /* 0x000ea2000c1e1900 */
[----:B------:R-:W-:-:S02]  /*0700*/  IMAD.X R7, RZ, RZ, R33, P0 ;  /* 0x000000ffff077224 */ /* 0x000fc400000e0621 */
[----:B------:R-:W-:Y:S02]  /*0710*/  IMAD.X R37, RZ, RZ, R31, P1 ;  /* 0x000000ffff257224 */ /* 0x000fe400008e061f */
[C---:B0-----:R-:W-:Y:S02]  /*0720*/  IMAD.WIDE.U32 R30, R0.reuse, 0x8, R6 ;  /* 0x00000008001e7825 */ /* 0x041fe400078e0006 */
[----:B------:R-:W5:Y:S02]  /*0730*/  LDG.E R6, desc[UR6][R32.64+0x30] ;  /* 0x0000300620067981 */ /* 0x000f64000c1e1900 */
[----:B------:R-:W-:Y:S02]  /*0740*/  IMAD.WIDE.U32 R36, R0, 0x8, R36 ;  /* 0x0000000800247825 */ /* 0x000fe400078e0024 */
[----:B------:R-:W5:Y:S04]  /*0750*/  LDG.E R7, desc[UR6][R30.64] ;  /* 0x000000061e077981 */ /* 0x000f68000c1e1900 */
[----:B------:R-:W5:Y:S01]  /*0760*/  LDG.E R21, desc[UR6][R36.64] ;  /* 0x0000000624157981 */ /* 0x000f62000c1e1900 */
[----:B----4-:R-:W-:Y:S01]  /*0770*/  IMMA.16816.S8.S8 R12, R22.ROW, R34.COL, R12 ;  /* 0x00000022160c7237 */ /* 0x010fe2000040540c */
[----:B------:R-:W-:-:S05]  /*0780*/  VIADD R20, R20, 0x4 ;  /* 0x0000000414147836 */ /* 0x000fca0000000000 */
[----:B------:R-:W-:Y:S02]  /*0790*/  ISETP.NE.AND P0, PT, R20, RZ, PT ;  /* 0x000000ff1400720c */ /* 0x000fe40003f05270 */
[----:B------:R-:W-:Y:S01]  /*07a0*/  IADD3 R16, P1, PT, R16, 0x40, RZ ;  /* 0x0000004010107810 */ /* 0x000fe20007f3e0ff */
[----:B------:R-:W-:Y:S01]  /*07b0*/  UIADD3 UR4, UPT, UPT, UR4, 0x40, URZ ;  /* 0x0000004004047890 */ /* 0x000fe2000fffe0ff */
[----:B------:R-:W-:-:S03]  /*07c0*/  VIADD R17, R17, 0x40 ;  /* 0x0000004011117836 */ /* 0x000fc60000000000 */
[----:B------:R-:W-:Y:S01]  /*07d0*/  IMAD.X R4, RZ, RZ, R4, P1 ;  /* 0x000000ffff047224 */ /* 0x000fe200008e0604 */
[----:B---3--:R-:W-:Y:S08]  /*07e0*/  IMMA.16816.S8.S8 R8, R22.ROW, R29.COL, R8 ;  /* 0x0000001d16087237 */ /* 0x008ff00000405408 */
[----:B--2---:R-:W-:-:S12]  /*07f0*/  IMMA.16816.S8.S8 R12, R18.ROW, R28.COL, R12 ;  /* 0x0000001c120c7237 */ /* 0x004fd8000040540c */
[----:B-----5:R-:W-:Y:S08]  /*0800*/  IMMA.16816.S8.S8 R8, R18.ROW, R25.COL, R8 ;  /* 0x0000001912087237 */ /* 0x020ff00000405408 */
[----:B------:R-:W-:-:S12]  /*0810*/  IMMA.16816.S8.S8 R12, R6.ROW, R24.COL, R12 ;  /* 0x00000018060c7237 */ /* 0x000fd8000040540c */
[----:B------:R-:W-:Y:S01]  /*0820*/  IMMA.16816.S8.S8 R8, R6.ROW, R21.COL, R8 ;  /* 0x0000001506087237 */ /* 0x000fe20000405408 */
[----:B------:R-:W-:-:S04]  /*0830*/  NOP ;  /* 0x0000000000007918 */ /* 0x000fc80000000000 */
[----:B------:R-:W-:-:S15]  /*0840*/  @P0 BRA `(.L_x_226) ;  /* 0xfffffffc001c0947 */ /* 0x000fde000383ffff */
.L_x_225:
[----:B------:R-:W-:-:S05]  /*0850*/  VIADD R4, R0, 0xffffffff ;  /* 0xffffffff00047836 */ /* 0x000fca0000000000 */
[----:B------:R-:W-:-:S04]  /*0860*/  LEA.HI R4, R4, 0x1, RZ, 0x1c ;  /* 0x0000000104047811 */ /* 0x000fc800078fe0ff */
[----:B------:R-:W-:-:S04]  /*0870*/  LOP3.LUT R22, R4, 0x3, RZ, 0xc0, !PT ;  /* 0x0000000304167812 */ /* 0x000fc800078ec0ff */
[----:B------:R-:W-:-:S13]  /*0880*/  ISETP.NE.AND P0, PT, R22, RZ, PT ;  /* 0x000000ff1600720c */ /* 0x000fda0003f05270 */
[----:B------:R-:W-:Y:S05]  /*0890*/  @!P0 BRA `(.L_x_224) ;  /* 0x00000000008c8947 */ /* 0x000fea0003800000 */
[----:B------:R-:W0:Y:S01]  /*08a0*/  S2R R4, SR_LANEID ;  /* 0x0000000000047919 */ /* 0x000e220000000000 */
[----:B------:R-:W1:Y:S01]  /*08b0*/  LDC.64 R16, c[0x0][0x380] ;  /* 0x0000e000ff107b82 */ /* 0x000e620000000a00 */
[----:B------:R-:W-:Y:S01]  /*08c0*/  IMAD R7, R3, R0, RZ ;  /* 0x0000000003077224 */ /* 0x000fe200078e02ff */
[----:B------:R-:W2:Y:S01]  /*08d0*/  LDCU.64 UR8, c[0x0][0x388] ;  /* 0x00007100ff0877ac */ /* 0x000ea20008000a00 */
[----:B------:R-:W-:-:S03]  /*08e0*/  IMAD.MOV R22, RZ, RZ, -R22 ;  /* 0x000000ffff167224 */ /* 0x000fc600078e0a16 */
[----:B-1----:R-:W-:Y:S02]  /*08f0*/  IADD3 R23, P0, P1, R7, UR4, R16 ;  /* 0x0000000407177c10 */ /* 0x002fe4000f91e010 */
[----:B------:R-:W-:Y:S01]  /*0900*/  SHF.R.S32.HI R16, RZ, 0x1f, R7 ;  /* 0x0000001fff107819 */ /* 0x000fe20000011407 */
[----:B------:R-:W-:-:S03]  /*0910*/  IMAD.MOV.U32 R7, RZ, RZ, RZ ;  /* 0x000000ffff077224 */ /* 0x000fc600078e00ff */
[----:B------:R-:W-:Y:S01]  /*0920*/  IADD3.X R29, PT, PT, R16, R17, RZ, P0, P1 ;  /* 0x00000011101d7210 */ /* 0x000fe200007e24ff */
[----:B0-----:R-:W-:Y:S01]  /*0930*/  IMAD.SHL.U32 R6, R4, 0x4, RZ ;  /* 0x0000000404067824 */ /* 0x001fe200078e00ff */
[----:B------:R-:W-:Y:S01]  /*0940*/  SHF.R.U32.HI R19, RZ, 0x2, R4 ;  /* 0x00000002ff137819 */ /* 0x000fe20000011604 */
[----:B------:R-:W-:-:S03]  /*0950*/  IMAD R4, R5, R0, RZ ;  /* 0x0000000005047224 */ /* 0x000fc600078e02ff */
[----:B------:R-:W-:Y:S01]  /*0960*/  LOP3.LUT R6, R6, 0xc, RZ, 0xe2, !PT ;  /* 0x0000000c06067812 */ /* 0x000fe200078ee2ff */
[----:B------:R-:W-:-:S04]  /*0970*/  VIADD R4, R4, UR4 ;  /* 0x0000000404047c36 */ /* 0x000fc80008000000 */
[----:B--2---:R-:W-:-:S07]  /*0980*/  IMAD.WIDE.U32 R6, R19, R0, R6 ;  /* 0x0000000013067225 */ /* 0x004fce00078e0006 */
.L_x_227:
[----:B------:R-:W-:Y:S02]  /*0990*/  IADD3 R25, P1, PT, R4, UR8, RZ ;  /* 0x0000000804197c10 */ /* 0x000fe4000ff3e0ff */
[C---:B------:R-:W-:Y:S02]  /*09a0*/  IADD3 R16, P0, PT, R6.reuse, R23, RZ ;  /* 0x0000001706107210 */ /* 0x040fe40007f1e0ff */
[----:B------:R-:W-:-:S03]  /*09b0*/  IADD3 R24, P2, PT, R6, R25, RZ ;  /* 0x0000001906187210 */ /* 0x000fc60007f5e0ff */
[C---:B------:R-:W-:Y:S01]  /*09c0*/  IMAD.X R17, R7.reuse, 0x1, R29, P0 ;  /* 0x0000000107117824 */ /* 0x040fe200000e061d */
[----:B------:R-:W-:Y:S01]  /*09d0*/  IADD3.X R25, PT, PT, R7, UR9, RZ, P2, P1 ;  /* 0x0000000907197c10 */ /* 0x000fe200097e24ff */
[----:B------:R-:W-:-:S03]  /*09e0*/  IMAD.WIDE.U32 R18, R0, 0x8, R16 ;  /* 0x0000000800127825 */ /* 0x000fc600078e0010 */
[----:B------:R-:W2:Y:S01]  /*09f0*/  LDG.E R26, desc[UR6][R16.64] ;  /* 0x00000006101a7981 */ /* 0x000ea2000c1e1900 */
[----:B------:R-:W-:-:S03]  /*0a00*/  IMAD.WIDE.U32 R20, R0, 0x8, R24 ;  /* 0x0000000800147825 */ /* 0x000fc600078e0018 */
[----:B------:R-:W2:Y:S04]  /*0a10*/  LDG.E R27, desc[UR6][R18.64] ;  /* 0x00000006121b7981 */ /* 0x000ea8000c1e1900 */
[----:B------:R-:W2:Y:S04]  /*0a20*/  LDG.E R24, desc[UR6][R24.64] ;  /* 0x0000000618187981 */ /* 0x000ea8000c1e1900 */
[----:B------:R-:W3:Y:S01]  /*0a30*/  LDG.E R20, desc[UR6][R20.64] ;  /* 0x0000000614147981 */ /* 0x000ee2000c1e1900 */
[----:B------:R-:W-:-:S05]  /*0a40*/  VIADD R22, R22, 0x1 ;  /* 0x0000000116167836 */ /* 0x000fca0000000000 */
[----:B------:R-:W-:Y:S02]  /*0a50*/  ISETP.NE.AND P0, PT, R22, RZ, PT ;  /* 0x000000ff1600720c */ /* 0x000fe40003f05270 */
[----:B------:R-:W-:Y:S01]  /*0a60*/  IADD3 R23, P1, PT, R23, 0x10, RZ ;  /* 0x0000001017177810 */ /* 0x000fe20007f3e0ff */
[----:B------:R-:W-:-:S04]  /*0a70*/  VIADD R4, R4, 0x10 ;  /* 0x0000001004047836 */ /* 0x000fc80000000000 */
[----:B------:R-:W-:Y:S01]  /*0a80*/  IMAD.X R29, RZ, RZ, R29, P1 ;  /* 0x000000ffff1d7224 */ /* 0x000fe200008e061d */
[C---:B--2---:R-:W-:Y:S08]  /*0a90*/  IMMA.16816.S8.S8 R12, R26.reuse.ROW, R24.COL, R12 ;  /* 0x000000181a0c7237 */ /* 0x044ff0000040540c */
[----:B---3--:R-:W-:Y:S01]  /*0aa0*/  IMMA.16816.S8.S8 R8, R26.ROW, R20.COL, R8 ;  /* 0x000000141a087237 */ /* 0x008fe20000405408 */
[----:B------:R-:W-:-:S04]  /*0ab0*/  NOP ;  /* 0x0000000000007918 */ /* 0x000fc80000000000 */
[----:B------:R-:W-:-:S15]  /*0ac0*/  @P0 BRA `(.L_x_227) ;  /* 0xfffffffc00b00947 */ /* 0x000fde000383ffff */
.L_x_224:
[----:B------:R-:W0:Y:S01]  /*0ad0*/  S2R R4, SR_LANEID ;  /* 0x0000000000047919 */ /* 0x000e220000000000 */
[----:B------:R-:W1:Y:S01]  /*0ae0*/  LDCU.64 UR4, c[0x0][0x390] ;  /* 0x00007200ff0477ac */ /* 0x000e620008000a00 */
[----:B------:R-:W-:Y:S01]  /*0af0*/  IMAD R0, R3, R2, RZ ;  /* 0x0000000203007224 */ /* 0x000fe200078e02ff */
[----:B------:R-:W-:Y:S01]  /*0b00*/  SHF.R.U32.HI R7, RZ, 0x1, R2 ;  /* 0x00000001ff077819 */ /* 0x000fe20000011602 */
[----:B------:R-:W-:-:S03]  /*0b10*/  IMAD.MOV.U32 R3, RZ, RZ, RZ ;  /* 0x000000ffff037224 */ /* 0x000fc600078e00ff */
[----:B------:R-:W-:-:S04]  /*0b20*/  IADD3 R17, P0, PT, R5, R0, RZ ;  /* 0x0000000005117210 */ /* 0x000fc80007f1e0ff */
[----:B------:R-:W-:Y:S02]  /*0b30*/  LEA.HI.X.SX32 R0, R0, RZ, 0x1, P0 ;  /* 0x000000ff00007211 */ /* 0x000fe400000f0eff */
[----:B-1----:R-:W-:-:S04]  /*0b40*/  LEA R5, P0, R17, UR4, 0x2 ;  /* 0x0000000411057c11 */ /* 0x002fc8000f8010ff */
[----:B------:R-:W-:Y:S02]  /*0b50*/  LEA.HI.X R17, R17, UR5, R0, 0x2, P0 ;  /* 0x0000000511117c11 */ /* 0x000fe400080f1400 */
[----:B0-----:R-:W-:Y:S02]  /*0b60*/  LOP3.LUT R2, R4, 0x3, RZ, 0xc0, !PT ;  /* 0x0000000304027812 */ /* 0x001fe400078ec0ff */
[----:B------:R-:W-:-:S05]  /*0b70*/  SHF.R.U32.HI R4, RZ, 0x2, R4 ;  /* 0x00000002ff047819 */ /* 0x000fca0000011604 */
[----:B------:R-:W-:-:S03]  /*0b80*/  IMAD.WIDE.U32 R2, R4, R7, R2 ;  /* 0x0000000704027225 */ /* 0x000fc600078e0002 */
[----:B------:R-:W-:-:S04]  /*0b90*/  LEA R4, P0, R2, R5, 0x3 ;  /* 0x0000000502047211 */ /* 0x000fc800078018ff */
[----:B------:R-:W-:-:S03]  /*0ba0*/  LEA.HI.X R5, R2, R17, R3, 0x3, P0 ;  /* 0x0000001102057211 */ /* 0x000fc600000f1c03 */
[----:B------:R-:W-:Y:S02]  /*0bb0*/  IMAD.WIDE.U32 R2, R7, 0x40, R4 ;  /* 0x0000004007027825 */ /* 0x000fe400078e0004 */
[----:B------:R-:W-:Y:S04]  /*0bc0*/  STG.E.64 desc[UR6][R4.64], R12 ;  /* 0x0000000c04007986 */ /* 0x000fe8000c101b06 */
[----:B------:R-:W-:Y:S04]  /*0bd0*/  STG.E.64 desc[UR6][R2.64], R14 ;  /* 0x0000000e02007986 */ /* 0x000fe8000c101b06 */
[----:B------:R-:W-:Y:S04]  /*0be0*/  STG.E.64 desc[UR6][R4.64+0x20], R8 ;  /* 0x0000200804007986 */ /* 0x000fe8000c101b06 */
[----:B------:R-:W-:Y:S01]  /*0bf0*/  STG.E.64 desc[UR6][R2.64+0x20], R10 ;  /* 0x0000200a02007986 */ /* 0x000fe2000c101b06 */
[----:B------:R-:W-:Y:S05]  /*0c00*/  EXIT ;  /* 0x000000000000794d */ /* 0x000fea0003800000 */
.L_x_228:
        /* <DEDUP_REMOVED lines=15> */
.L_x_264:


//--------------------- .text._Z31dequantize_int32_to_fp32_kernelPKiPfffi --------------------------
	.section	.text._Z31dequantize_int32_to_fp32_kernelPKiPfffi,"ax",@progbits
	.align	128
        .global         _Z31dequantize_int32_to_fp32_kernelPKiPfffi
        .type           _Z31dequantize_int32_to_fp32_kernelPKiPfffi,@function
        .size           _Z31dequantize_int32_to_fp32_kernelPKiPfffi,(.L_x_265 - _Z31dequantize_int32_to_fp32_kernelPKiPfffi)
        .other          _Z31dequantize_int32_to_fp32_kernelPKiPfffi,@"STO_CUDA_ENTRY STV_DEFAULT"
_Z31dequantize_int32_to_fp32_kernelPKiPfffi:
.text._Z31dequantize_int32_to_fp32_kernelPKiPfffi:
[----:B------:R-:W-:Y:S01]  /*0000*/  LDC R1, c[0x0][0x37c] ;  /* 0x0000df00ff017b82 */ /* 0x000fe20000000800 */
[----:B------:R-:W0:Y:S07]  /*0010*/  S2R R0, SR_TID.X ;  /* 0x0000000000007919 */ /* 0x000e2e0000002100 */
[----:B------:R-:W0:Y:S01]  /*0020*/  S2UR UR4, SR_CTAID.X ;  /* 0x00000000000479c3 */ /* 0x000e220000002500 */
[----:B------:R-:W1:Y:S07]  /*0030*/  LDCU UR5, c[0x0][0x398] ;  /* 0x00007300ff0577ac */ /* 0x000e6e0008000800 */
[----:B------:R-:W0:Y:S02]  /*0040*/  LDC R7, c[0x0][0x360] ;  /* 0x0000d800ff077b82 */ /* 0x000e240000000800 */
[----:B0-----:R-:W-:-:S05]  /*0050*/  IMAD R7, R7, UR4, R0 ;  /* 0x0000000407077c24 */ /* 0x001fca000f8e0200 */
[----:B-1----:R-:W-:-:S13]  /*0060*/  ISETP.GE.AND P0, PT, R7, UR5, PT ;  /* 0x0000000507007c0c */ /* 0x002fda000bf06270 */
[----:B------:R-:W-:Y:S05]  /*0070*/  @P0 EXIT ;  /* 0x000000000000094d */ /* 0x000fea0003800000 */
[----:B------:R-:W0:Y:S01]  /*0080*/  LDC.64 R2, c[0x0][0x380] ;  /* 0x0000e000ff027b82 */ /* 0x000e220000000a00 */
[----:B------:R-:W1:Y:S01]  /*0090*/  LDCU.64 UR4, c[0x0][0x358] ;  /* 0x00006b00ff0477ac */ /* 0x000e620008000a00 */
[----:B------:R-:W2:Y:S06]  /*00a0*/  LDCU.64 UR6, c[0x0][0x390] ;  /* 0x00007200ff0677ac */ /* 0x000eac0008000a00 */
[----:B------:R-:W3:Y:S01]  /*00b0*/  LDC.64 R4, c[0x0][0x388] ;  /* 0x0000e200ff047b82 */ /* 0x000ee20000000a00 */
[----:B0-----:R-:W-:-:S06]  /*00c0*/  IMAD.WIDE R2, R7, 0x4, R2 ;  /* 0x0000000407027825 */ /* 0x001fcc00078e0202 */
[----:B-1----:R-:W4:Y:S01]  /*00d0*/  LDG.E.CONSTANT R2, desc[UR4][R2.64] ;  /* 0x0000000402027981 */ /* 0x002f22000c1e9900 */
[----:B---3--:R-:W-:Y:S01]  /*00e0*/  IMAD.WIDE R4, R7, 0x4, R4 ;  /* 0x0000000407047825 */ /* 0x008fe200078e0204 */
[----:B----4-:R-:W-:-:S05]  /*00f0*/  I2FP.F32.S32 R0, R2 ;  /* 0x0000000200007245 */ /* 0x010fca0000201400 */
[----:B--2---:R-:W-:-:S04]  /*0100*/  FMUL R0, R0, UR6 ;  /* 0x0000000600007c20 */ /* 0x004fc80008400000 */
[----:B------:R-:W-:-:S05]  /*0110*/  FMUL R7, R0, UR7 ;  /* 0x0000000700077c20 */ /* 0x000fca0008400000 */
[----:B------:R-:W-:Y:S01]  /*0120*/  STG.E desc[UR4][R4.64], R7 ;  /* 0x0000000704007986 */ /* 0x000fe2000c101904 */
[----:B------:R-:W-:Y:S05]  /*0130*/  EXIT ;  /* 0x000000000000794d */ /* 0x000fea0003800000 */
.L_x_229:
        /* <DEDUP_REMOVED lines=12> */
.L_x_265:


//--------------------- .text._Z26quantize_with_scale_kernelPKfPafi --------------------------
	.section	.text._Z26quantize_with_scale_kernelPKfPafi,"ax",@progbits
	.align	128
        .global         _Z26quantize_with_scale_kernelPKfPafi
        .type           _Z26quantize_with_scale_kernelPKfPafi,@function
        .size           _Z26quantize_with_scale_kernelPKfPafi,(.L_x_266 - _Z26quantize_with_scale_kernelPKfPafi)
        .other          _Z26quantize_with_scale_kernelPKfPafi,@"STO_CUDA_ENTRY STV_DEFAULT"
_Z26quantize_with_scale_kernelPKfPafi:
.text._Z26quantize_with_scale_kernelPKfPafi:
        /* <DEDUP_REMOVED lines=10> */
[----:B------:R-:W2:Y:S01]  /*00a0*/  LDCU UR6, c[0x0][0x390] ;  /* 0x00007200ff0677ac */ /* 0x000ea20008000800 */
[----:B------:R-:W3:Y:S01]  /*00b0*/  LDCU.64 UR8, c[0x0][0x388] ;  /* 0x00007100ff0877ac */ /* 0x000ee20008000a00 */
[----:B0-----:R-:W-:-:S06]  /*00c0*/  IMAD.WIDE R2, R5, 0x4, R2 ;  /* 0x0000000405027825 */ /* 0x001fcc00078e0202 */
[----:B-1----:R-:W2:Y:S01]  /*00d0*/  LDG.E.CONSTANT R2, desc[UR4][R2.64] ;  /* 0x0000000402027981 */ /* 0x002ea2000c1e9900 */
[----:B---3--:R-:W-:-:S04]  /*00e0*/  IADD3 R4, P0, PT, R5, UR8, RZ ;  /* 0x0000000805047c10 */ /* 0x008fc8000ff1e0ff */
[----:B------:R-:W-:Y:S01]  /*00f0*/  LEA.HI.X.SX32 R5, R5, UR9, 0x1, P0 ;  /* 0x0000000905057c11 */ /* 0x000fe200080f0eff */
[----:B--2---:R-:W-:-:S05]  /*0100*/  FMUL R0, R2, UR6 ;  /* 0x0000000602007c20 */ /* 0x004fca0008400000 */
[----:B------:R-:W-:-:S04]  /*0110*/  FMNMX R0, R0, -127, !PT ;  /* 0xc2fe000000007809 */ /* 0x000fc80007800000 */
[----:B------:R-:W-:-:S04]  /*0120*/  FMNMX R0, R0, 127, PT ;  /* 0x42fe000000007809 */ /* 0x000fc80003800000 */
[----:B------:R-:W0:Y:S02]  /*0130*/  F2I.NTZ R7, R0 ;  /* 0x0000000000077305 */ /* 0x000e240000203100 */
[----:B0-----:R-:W-:Y:S01]  /*0140*/  STG.E.U8 desc[UR4][R4.64], R7 ;  /* 0x0000000704007986 */ /* 0x001fe2000c101104 */
[----:B------:R-:W-:Y:S05]  /*0150*/  EXIT ;  /* 0x000000000000794d */ /* 0x000fea0003800000 */
.L_x_230:
        /* <DEDUP_REMOVED lines=10> */
.L_x_266:


//--------------------- .text._Z28quantize_fp32_to_int8_kernelPKfPaPfi --------------------------
	.section	.text._Z28quantize_fp32_to_int8_kernelPKfPaPfi,"ax",@progbits
	.align	128
        .global         _Z28quantize_fp32_to_int8_kernelPKfPaPfi
        .type           _Z28quantize_fp32_to_int8_kernelPKfPaPfi,@function
        .size           _Z28quantize_fp32_to_int8_kernelPKfPaPfi,(.L_x_259 - _Z28quantize_fp32_to_int8_kernelPKfPaPfi)
        .other          _Z28quantize_fp32_to_int8_kernelPKfPaPfi,@"STO_CUDA_ENTRY STV_DEFAULT"
_Z28quantize_fp32_to_int8_kernelPKfPaPfi:
.text._Z28quantize_fp32_to_int8_kernelPKfPaPfi:
[----:B------:R-:W-:Y:S01]  /*0000*/  LDC R1, c[0x0][0x37c] ;  /* 0x0000df00ff017b82 */ /* 0x000fe20000000800 */
[----:B------:R-:W0:Y:S07]  /*0010*/  S2R R10, SR_TID.X ;  /* 0x00000000000a7919 */ /* 0x000e2e0000002100 */
[----:B------:R-:W0:Y:S01]  /*0020*/  S2UR UR8, SR_CTAID.X ;  /* 0x00000000000879c3 */ /* 0x000e220000002500 */
[----:B------:R-:W1:Y:S01]  /*0030*/  LDCU UR5, c[0x0][0x398] ;  /* 0x00007300ff0577ac */ /* 0x000e620008000800 */
[----:B------:R-:W-:Y:S01]  /*0040*/  BSSY.RECONVERGENT B0, `(.L_x_231) ;  /* 0x0000012000007945 */ /* 0x000fe20003800200 */
[----:B------:R-:W-:Y:S01]  /*0050*/  IMAD.MOV.U32 R0, RZ, RZ, RZ ;  /* 0x000000ffff007224 */ /* 0x000fe200078e00ff */
[----:B------:R-:W2:Y:S04]  /*0060*/  LDCU.64 UR6, c[0x0][0x358] ;  /* 0x00006b00ff0677ac */ /* 0x000ea80008000a00 */
[----:B------:R-:W0:Y:S02]  /*0070*/  LDC R5, c[0x0][0x360] ;  /* 0x0000d800ff057b82 */ /* 0x000e240000000800 */
[----:B0-----:R-:W-:-:S05]  /*0080*/  IMAD R4, R5, UR8, R10 ;  /* 0x0000000805047c24 */ /* 0x001fca000f8e020a */
[----:B-1----:R-:W-:-:S13]  /*0090*/  ISETP.GE.AND P0, PT, R4, UR5, PT ;  /* 0x0000000504007c0c */ /* 0x002fda000bf06270 */
[----:B--2---:R-:W-:Y:S05]  /*00a0*/  @P0 BRA `(.L_x_232) ;  /* 0x00000000002c0947 */ /* 0x004fea0003800000 */
[----:B------:R-:W0:Y:S01]  /*00b0*/  LDC.64 R6, c[0x0][0x380] ;  /* 0x0000e000ff067b82 */ /* 0x000e220000000a00 */
[----:B------:R-:W1:Y:S01]  /*00c0*/  LDCU UR4, c[0x0][0x370] ;  /* 0x00006e00ff0477ac */ /* 0x000e620008000800 */
[----:B------:R-:W-:Y:S02]  /*00d0*/  IMAD.MOV.U32 R0, RZ, RZ, RZ ;  /* 0x000000ffff007224 */ /* 0x000fe400078e00ff */
[----:B------:R-:W-:Y:S02]  /*00e0*/  IMAD.MOV.U32 R9, RZ, RZ, R4 ;  /* 0x000000ffff097224 */ /* 0x000fe400078e0004 */
[----:B-1----:R-:W-:-:S07]  /*00f0*/  IMAD R8, R5, UR4, RZ ;  /* 0x0000000405087c24 */ /* 0x002fce000f8e02ff */
.L_x_233:
[----:B0-----:R-:W-:-:S06]  /*0100*/  IMAD.WIDE R2, R9, 0x4, R6 ;  /* 0x0000000409027825 */ /* 0x001fcc00078e0206 */
[----:B------:R-:W2:Y:S01]  /*0110*/  LDG.E.CONSTANT R3, desc[UR6][R2.64] ;  /* 0x0000000602037981 */ /* 0x000ea2000c1e9900 */
[----:B------:R-:W-:-:S05]  /*0120*/  IMAD.IADD R9, R8, 0x1, R9 ;  /* 0x0000000108097824 */ /* 0x000fca00078e0209 */
[----:B------:R-:W-:Y:S02]  /*0130*/  ISETP.GE.AND P0, PT, R9, UR5, PT ;  /* 0x0000000509007c0c */ /* 0x000fe4000bf06270 */
[----:B--2---:R-:W-:-:S11]  /*0140*/  FMNMX R0, |R3|, R0, !PT ;  /* 0x0000000003007209 */ /* 0x004fd60007800200 */
[----:B------:R-:W-:Y:S05]  /*0150*/  @!P0 BRA `(.L_x_233) ;  /* 0xfffffffc00e88947 */ /* 0x000fea000383ffff */
.L_x_232:
[----:B------:R-:W-:Y:S05]  /*0160*/  BSYNC.RECONVERGENT B0 ;  /* 0x0000000000007941 */ /* 0x000fea0003800200 */
.L_x_231:
[----:B------:R-:W0:Y:S01]  /*0170*/  S2UR UR5, SR_CgaCtaId ;  /* 0x00000000000579c3 */ /* 0x000e220000008800 */
[----:B------:R-:W-:Y:S01]  /*0180*/  UMOV UR4, 0x400 ;  /* 0x0000040000047882 */ /* 0x000fe20000000000 */
[----:B------:R-:W-:Y:S01]  /*0190*/  ISETP.GE.U32.AND P1, PT, R5, 0x2, PT ;  /* 0x000000020500780c */ /* 0x000fe20003f26070 */
[----:B------:R-:W-:Y:S01]  /*01a0*/  UIADD3 UR4, UPT, UPT, UR4, 0x4, URZ ;  /* 0x0000000404047890 */ /* 0x000fe2000fffe0ff */
[----:B------:R-:W-:-:S03]  /*01b0*/  ISETP.NE.AND P0, PT, R10, RZ, PT ;  /* 0x000000ff0a00720c */ /* 0x000fc60003f05270 */
[----:B0-----:R-:W-:-:S06]  /*01c0*/  ULEA UR4, UR5, UR4, 0x18 ;  /* 0x0000000405047291 */ /* 0x001fcc000f8ec0ff */
[----:B------:R-:W-:-:S05]  /*01d0*/  LEA R3, R10, UR4, 0x2 ;  /* 0x000000040a037c11 */ /* 0x000fca000f8e10ff */
[----:B------:R0:W-:Y:S01]  /*01e0*/  STS [R3], R0 ;  /* 0x0000000003007388 */ /* 0x0001e20000000800 */
[----:B------:R-:W-:Y:S06]  /*01f0*/  BAR.SYNC.DEFER_BLOCKING 0x0 ;  /* 0x0000000000007b1d */ /* 0x000fec0000010000 */
[----:B------:R-:W-:Y:S05]  /*0200*/  @!P1 BRA `(.L_x_234) ;  /* 0x0000000000309947 */ /* 0x000fea0003800000 */
[----:B0-----:R-:W-:-:S07]  /*0210*/  IMAD.MOV.U32 R0, RZ, RZ, R5 ;  /* 0x000000ffff007224 */ /* 0x001fce00078e0005 */
.L_x_235:
[----:B------:R-:W-:-:S04]  /*0220*/  SHF.R.U32.HI R8, RZ, 0x1, R0 ;  /* 0x00000001ff087819 */ /* 0x000fc80000011600 */
[----:B------:R-:W-:-:S13]  /*0230*/  ISETP.GE.U32.AND P1, PT, R10, R8, PT ;  /* 0x000000080a00720c */ /* 0x000fda0003f26070 */
[----:B------:R-:W-:Y:S01]  /*0240*/  @!P1 IMAD R6, R8, 0x4, R3 ;  /* 0x0000000408069824 */ /* 0x000fe200078e0203 */
[----:B------:R-:W-:Y:S04]  /*0250*/  @!P1 LDS R2, [R3] ;  /* 0x0000000003029984 */ /* 0x000fe80000000800 */
[----:B------:R-:W0:Y:S02]  /*0260*/  @!P1 LDS R7, [R6] ;  /* 0x0000000006079984 */ /* 0x000e240000000800 */
[----:B0-----:R-:W-:-:S05]  /*0270*/  @!P1 FMNMX R2, R2, R7, !PT ;  /* 0x0000000702029209 */ /* 0x001fca0007800000 */
[----:B------:R1:W-:Y:S01]  /*0280*/  @!P1 STS [R3], R2 ;  /* 0x0000000203009388 */ /* 0x0003e20000000800 */
[----:B------:R-:W-:Y:S01]  /*0290*/  BAR.SYNC.DEFER_BLOCKING 0x0 ;  /* 0x0000000000007b1d */ /* 0x000fe20000010000 */
[----:B------:R-:W-:Y:S01]  /*02a0*/  ISETP.GT.U32.AND P1, PT, R0, 0x3, PT ;  /* 0x000000030000780c */ /* 0x000fe20003f24070 */
[----:B------:R-:W-:-:S12]  /*02b0*/  IMAD.MOV.U32 R0, RZ, RZ, R8 ;  /* 0x000000ffff007224 */ /* 0x000fd800078e0008 */
[----:B-1----:R-:W-:Y:S05]  /*02c0*/  @P1 BRA `(.L_x_235) ;  /* 0xfffffffc00d41947 */ /* 0x002fea000383ffff */
.L_x_234:
[----:B------:R-:W-:Y:S04]  /*02d0*/  BSSY.RECONVERGENT B0, `(.L_x_236) ;  /* 0x0000007000007945 */ /* 0x000fe80003800200 */
[----:B------:R-:W-:Y:S05]  /*02e0*/  @P0 BRA `(.L_x_237) ;  /* 0x0000000000140947 */ /* 0x000fea0003800000 */
[----:B------:R-:W1:Y:S01]  /*02f0*/  S2UR UR5, SR_CgaCtaId ;  /* 0x00000000000579c3 */ /* 0x000e620000008800 */
[----:B------:R-:W-:Y:S02]  /*0300*/  UMOV UR4, 0x400 ;  /* 0x0000040000047882 */ /* 0x000fe40000000000 */
[----:B-1----:R-:W-:-:S09]  /*0310*/  ULEA UR4, UR5, UR4, 0x18 ;  /* 0x0000000405047291 */ /* 0x002fd2000f8ec0ff */
[----:B0-----:R-:W0:Y:S04]  /*0320*/  LDS R0, [UR4+0x4] ;  /* 0x00000404ff007984 */ /* 0x001e280008000800 */
[----:B0-----:R1:W-:Y:S02]  /*0330*/  ATOMS.MAX.S32 RZ, [UR4], R0 ;  /* 0x00000000ffff798c */ /* 0x0013e40009000204 */
.L_x_237:
[----:B------:R-:W-:Y:S05]  /*0340*/  BSYNC.RECONVERGENT B0 ;  /* 0x0000000000007941 */ /* 0x000fea0003800200 */
.L_x_236:
[----:B------:R-:W2:Y:S08]  /*0350*/  S2UR UR5, SR_CgaCtaId ;  /* 0x00000000000579c3 */ /* 0x000eb00000008800 */
[----:B------:R-:W-:Y:S01]  /*0360*/  BAR.SYNC.DEFER_BLOCKING 0x0 ;  /* 0x0000000000007b1d */ /* 0x000fe20000010000 */
[----:B------:R-:W-:-:S05]  /*0370*/  LOP3.LUT P0, RZ, R10, UR8, RZ, 0xfc, !PT ;  /* 0x000000080aff7c12 */ /* 0x000fca000f80fcff */
[----:B------:R-:W-:Y:S01]  /*0380*/  UMOV UR4, 0x400 ;  /* 0x0000040000047882 */ /* 0x000fe20000000000 */
[----:B------:R-:W-:Y:S01]  /*0390*/  BSSY.RECONVERGENT B0, `(.L_x_238) ;  /* 0x0000014000007945 */ /* 0x000fe20003800200 */
[----:B--2---:R-:W-:-:S09]  /*03a0*/  ULEA UR4, UR5, UR4, 0x18 ;  /* 0x0000000405047291 */ /* 0x004fd2000f8ec0ff */
[----:B01----:R-:W0:Y:S01]  /*03b0*/  LDS R0, [UR4] ;  /* 0x00000004ff007984 */ /* 0x003e220008000800 */
[----:B------:R-:W-:Y:S05]  /*03c0*/  @P0 BRA `(.L_x_239) ;  /* 0x0000000000400947 */ /* 0x000fea0003800000 */
[----:B------:R-:W-:Y:S01]  /*03d0*/  IMAD.MOV.U32 R3, RZ, RZ, 0x3c010204 ;  /* 0x3c010204ff037424 */ /* 0x000fe200078e00ff */
[----:B0-----:R-:W0:Y:S01]  /*03e0*/  FCHK P0, R0, 127 ;  /* 0x42fe000000007902 */ /* 0x001e220000000000 */
[----:B------:R-:W-:-:S04]  /*03f0*/  IMAD.MOV.U32 R2, RZ, RZ, 0x42fe0000 ;  /* 0x42fe0000ff027424 */ /* 0x000fc800078e00ff */
[----:B------:R-:W-:-:S04]  /*0400*/  FFMA R2, R3, -R2, 1 ;  /* 0x3f80000003027423 */ /* 0x000fc80000000802 */
[----:B------:R-:W-:-:S04]  /*0410*/  FFMA R3, R2, R3, 0.0078740157186985015869 ;  /* 0x3c01020402037423 */ /* 0x000fc80000000003 */
[----:B------:R-:W-:-:S04]  /*0420*/  FFMA R2, R0, R3, RZ ;  /* 0x0000000300027223 */ /* 0x000fc800000000ff */
[----:B------:R-:W-:-:S04]  /*0430*/  FFMA R6, R2, -127, R0 ;  /* 0xc2fe000002067823 */ /* 0x000fc80000000000 */
[----:B------:R-:W-:Y:S01]  /*0440*/  FFMA R7, R3, R6, R2 ;  /* 0x0000000603077223 */ /* 0x000fe20000000002 */
[----:B0-----:R-:W-:Y:S06]  /*0450*/  @!P0 BRA `(.L_x_240) ;  /* 0x0000000000148947 */ /* 0x001fec0003800000 */
[----:B------:R-:W-:Y:S01]  /*0460*/  IMAD.MOV.U32 R2, RZ, RZ, R0 ;  /* 0x000000ffff027224 */ /* 0x000fe200078e0000 */
[----:B------:R-:W-:Y:S01]  /*0470*/  MOV R6, 0x4a0 ;  /* 0x000004a000067802 */ /* 0x000fe20000000f00 */
[----:B------:R-:W-:-:S07]  /*0480*/  IMAD.MOV.U32 R3, RZ, RZ, 0x42fe0000 ;  /* 0x42fe0000ff037424 */ /* 0x000fce00078e00ff */
[----:B------:R-:W-:Y:S05]  /*0490*/  CALL.REL.NOINC `($__internal_4_$__cuda_sm3x_div_rn_noftz_f32_slowpath) ;  /* 0x0000000000a47944 */ /* 0x000fea0003c00000 */
[----:B------:R-:W-:-:S07]  /*04a0*/  IMAD.MOV.U32 R7, RZ, RZ, R2 ;  /* 0x000000ffff077224 */ /* 0x000fce00078e0002 */
.L_x_240:
[----:B------:R-:W0:Y:S02]  /*04b0*/  LDC.64 R2, c[0x0][0x390] ;  /* 0x0000e400ff027b82 */ /* 0x000e240000000a00 */
[----:B0-----:R1:W-:Y:S02]  /*04c0*/  STG.E desc[UR6][R2.64], R7 ;  /* 0x0000000702007986 */ /* 0x0013e4000c101906 */
.L_x_239:
[----:B------:R-:W-:Y:S05]  /*04d0*/  BSYNC.RECONVERGENT B0 ;  /* 0x0000000000007941 */ /* 0x000fea0003800200 */
.L_x_238:
[----:B------:R-:W2:Y:S02]  /*04e0*/  LDCU UR4, c[0x0][0x398] ;  /* 0x00007300ff0477ac */ /* 0x000ea40008000800 */
[----:B--2---:R-:W-:-:S13]  /*04f0*/  ISETP.GE.AND P0, PT, R4, UR4, PT ;  /* 0x0000000404007c0c */ /* 0x004fda000bf06270 */
[----:B------:R-:W-:Y:S05]  /*0500*/  @P0 EXIT ;  /* 0x000000000000094d */ /* 0x000fea0003800000 */
[----:B01----:R-:W0:Y:S01]  /*0510*/  MUFU.RCP R3, R0 ;  /* 0x0000000000037308 */ /* 0x003e220000001000 */
[----:B------:R-:W-:Y:S01]  /*0520*/  UMOV UR5, 0x42fe0000 ;  /* 0x42fe000000057882 */ /* 0x000fe20000000000 */
[----:B------:R-:W1:Y:S01]  /*0530*/  LDCU UR4, c[0x0][0x370] ;  /* 0x00006e00ff0477ac */ /* 0x000e620008000800 */
[----:B------:R-:W-:-:S05]  /*0540*/  IMAD.U32 R7, RZ, RZ, UR5 ;  /* 0x00000005ff077e24 */ /* 0x000fca000f8e00ff */
[----:B------:R-:W2:Y:S01]  /*0550*/  FCHK P0, R7, R0 ;  /* 0x0000000007007302 */ /* 0x000ea20000000000 */
[----:B0-----:R-:W-:Y:S01]  /*0560*/  FFMA R2, -R0, R3, 1 ;  /* 0x3f80000000027423 */ /* 0x001fe20000000103 */
[----:B-1----:R-:W-:-:S03]  /*0570*/  IMAD R5, R5, UR4, RZ ;  /* 0x0000000405057c24 */ /* 0x002fc6000f8e02ff */
[----:B------:R-:W-:-:S04]  /*0580*/  FFMA R2, R3, R2, R3 ;  /* 0x0000000203027223 */ /* 0x000fc80000000003 */
[----:B------:R-:W-:-:S04]  /*0590*/  FFMA R3, R2, 127, RZ ;  /* 0x42fe000002037823 */ /* 0x000fc800000000ff */
[----:B------:R-:W-:-:S04]  /*05a0*/  FFMA R6, -R0, R3, 127 ;  /* 0x42fe000000067423 */ /* 0x000fc80000000103 */
[----:B------:R-:W-:Y:S01]  /*05b0*/  FFMA R2, R2, R6, R3 ;  /* 0x0000000602027223 */ /* 0x000fe20000000003 */
[----:B--2---:R-:W-:Y:S06]  /*05c0*/  @!P0 BRA `(.L_x_241) ;  /* 0x0000000000108947 */ /* 0x004fec0003800000 */
[----:B------:R-:W-:Y:S01]  /*05d0*/  IMAD.MOV.U32 R2, RZ, RZ, 0x42fe0000 ;  /* 0x42fe0000ff027424 */ /* 0x000fe200078e00ff */
[----:B------:R-:W-:Y:S01]  /*05e0*/  MOV R6, 0x610 ;  /* 0x0000061000067802 */ /* 0x000fe20000000f00 */
[----:B------:R-:W-:-:S07]  /*05f0*/  IMAD.MOV.U32 R3, RZ, RZ, R0 ;  /* 0x000000ffff037224 */ /* 0x000fce00078e0000 */
[----:B------:R-:W-:Y:S05]  /*0600*/  CALL.REL.NOINC `($__internal_4_$__cuda_sm3x_div_rn_noftz_f32_slowpath) ;  /* 0x0000000000487944 */ /* 0x000fea0003c00000 */
.L_x_241:
[----:B------:R-:W0:Y:S01]  /*0610*/  LDC.64 R8, c[0x0][0x380] ;  /* 0x0000e000ff087b82 */ /* 0x000e220000000a00 */
[----:B------:R-:W-:Y:S01]  /*0620*/  FSETP.GT.AND P0, PT, R0, RZ, PT ;  /* 0x000000ff0000720b */ /* 0x000fe20003f04000 */
[----:B------:R-:W1:Y:S03]  /*0630*/  LDCU UR8, c[0x0][0x398] ;  /* 0x00007300ff0877ac */ /* 0x000e660008000800 */
[----:B------:R-:W-:Y:S01]  /*0640*/  FSEL R13, R2, 1, P0 ;  /* 0x3f800000020d7808 */ /* 0x000fe20000000000 */
[----:B------:R-:W2:Y:S08]  /*0650*/  LDCU.64 UR4, c[0x0][0x388] ;  /* 0x00007100ff0477ac */ /* 0x000eb00008000a00 */
.L_x_242:
[----:B0-----:R-:W-:-:S06]  /*0660*/  IMAD.WIDE R2, R4, 0x4, R8 ;  /* 0x0000000404027825 */ /* 0x001fcc00078e0208 */
[----:B---3--:R-:W3:Y:S01]  /*0670*/  LDG.E.CONSTANT R2, desc[UR6][R2.64] ;  /* 0x0000000602027981 */ /* 0x008ee2000c1e9900 */
[----:B--2---:R-:W-:-:S04]  /*0680*/  IADD3 R6, P0, PT, R4, UR4, RZ ;  /* 0x0000000404067c10 */ /* 0x004fc8000ff1e0ff */
[----:B------:R-:W-:Y:S01]  /*0690*/  LEA.HI.X.SX32 R7, R4, UR5, 0x1, P0 ;  /* 0x0000000504077c11 */ /* 0x000fe200080f0eff */
[----:B------:R-:W-:-:S05]  /*06a0*/  IMAD.IADD R4, R5, 0x1, R4 ;  /* 0x0000000105047824 */ /* 0x000fca00078e0204 */
[----:B-1----:R-:W-:Y:S01]  /*06b0*/  ISETP.GE.AND P0, PT, R4, UR8, PT ;  /* 0x0000000804007c0c */ /* 0x002fe2000bf06270 */
[----:B---3--:R-:W-:-:S05]  /*06c0*/  FMUL R0, R13, R2 ;  /* 0x000000020d007220 */ /* 0x008fca0000400000 */
[----:B------:R-:W-:-:S04]  /*06d0*/  FMNMX R0, R0, -127, !PT ;  /* 0xc2fe000000007809 */ /* 0x000fc80007800000 */
[----:B------:R-:W-:-:S04]  /*06e0*/  FMNMX R0, R0, 127, PT ;  /* 0x42fe000000007809 */ /* 0x000fc80003800000 */
[----:B------:R-:W0:Y:S02]  /*06f0*/  F2I.NTZ R11, R0 ;  /* 0x00000000000b7305 */ /* 0x000e240000203100 */
[----:B0-----:R3:W-:Y:S01]  /*0700*/  STG.E.U8 desc[UR6][R6.64], R11 ;  /* 0x0000000b06007986 */ /* 0x0017e2000c101106 */
[----:B------:R-:W-:Y:S05]  /*0710*/  @!P0 BRA `(.L_x_242) ;  /* 0xfffffffc00d08947 */ /* 0x000fea000383ffff */
[----:B------:R-:W-:Y:S05]  /*0720*/  EXIT ;  /* 0x000000000000794d */ /* 0x000fea0003800000 */
        .weak           $__internal_4_$__cuda_sm3x_div_rn_noftz_f32_slowpath
        .type           $__internal_4_$__cuda_sm3x_div_rn_noftz_f32_slowpath,@function
        .size           $__internal_4_$__cuda_sm3x_div_rn_noftz_f32_slowpath,(.L_x_259 - $__internal_4_$__cuda_sm3x_div_rn_noftz_f32_slowpath)
$__internal_4_$__cuda_sm3x_div_rn_noftz_f32_slowpath:
[----:B------:R-:W-:Y:S01]  /*0730*/  SHF.R.U32.HI R8, RZ, 0x17, R3 ;  /* 0x00000017ff087819 */ /* 0x000fe20000011603 */
[----:B------:R-:W-:Y:S01]  /*0740*/  BSSY.RECONVERGENT B1, `(.L_x_243) ;  /* 0x0000062000017945 */ /* 0x000fe20003800200 */
[----:B------:R-:W-:Y:S02]  /*0750*/  SHF.R.U32.HI R7, RZ, 0x17, R2 ;  /* 0x00000017ff077819 */ /* 0x000fe40000011602 */
[----:B------:R-:W-:Y:S02]  /*0760*/  LOP3.LUT R12, R8, 0xff, RZ, 0xc0, !PT ;  /* 0x000000ff080c7812 */ /* 0x000fe400078ec0ff */
[----:B------:R-:W-:-:S03]  /*0770*/  LOP3.LUT R10, R7, 0xff, RZ, 0xc0, !PT ;  /* 0x000000ff070a7812 */ /* 0x000fc600078ec0ff */
[----:B------:R-:W-:Y:S02]  /*0780*/  VIADD R9, R12, 0xffffffff ;  /* 0xffffffff0c097836 */ /* 0x000fe40000000000 */
[----:B------:R-:W-:-:S03]  /*0790*/  VIADD R8, R10, 0xffffffff ;  /* 0xffffffff0a087836 */ /* 0x000fc60000000000 */
[----:B------:R-:W-:-:S04]  /*07a0*/  ISETP.GT.U32.AND P0, PT, R9, 0xfd, PT ;  /* 0x000000fd0900780c */ /* 0x000fc80003f04070 */
[----:B------:R-:W-:-:S13]  /*07b0*/  ISETP.GT.U32.OR P0, PT, R8, 0xfd, P0 ;  /* 0x000000fd0800780c */ /* 0x000fda0000704470 */
[----:B------:R-:W-:Y:S01]  /*07c0*/  @!P0 IMAD.MOV.U32 R7, RZ, RZ, RZ ;  /* 0x000000ffff078224 */ /* 0x000fe200078e00ff */
[----:B------:R-:W-:Y:S06]  /*07d0*/  @!P0 BRA `(.L_x_244) ;  /* 0x00000000005c8947 */ /* 0x000fec0003800000 */
[----:B------:R-:W-:Y:S02]  /*07e0*/  FSETP.GTU.FTZ.AND P0, PT, |R2|, +INF , PT ;  /* 0x7f8000000200780b */ /* 0x000fe40003f1c200 */
[----:B------:R-:W-:-:S04]  /*07f0*/  FSETP.GTU.FTZ.AND P1, PT, |R3|, +INF , PT ;  /* 0x7f8000000300780b */ /* 0x000fc80003f3c200 */
[----:B------:R-:W-:-:S13]  /*0800*/  PLOP3.LUT P0, PT, P0, P1, PT, 0xf8, 0x8f ;  /* 0x00000000008f781c */ /* 0x000fda0000703f70 */
[----:B------:R-:W-:Y:S05]  /*0810*/  @P0 BRA `(.L_x_245) ;  /* 0x00000004004c0947 */ /* 0x000fea0003800000 */
[----:B------:R-:W-:-:S13]  /*0820*/  LOP3.LUT P0, RZ, R3, 0x7fffffff, R2, 0xc8, !PT ;  /* 0x7fffffff03ff7812 */ /* 0x000fda000780c802 */
[----:B------:R-:W-:Y:S05]  /*0830*/  @!P0 BRA `(.L_x_246) ;  /* 0x00000004003c8947 */ /* 0x000fea0003800000 */
[C---:B------:R-:W-:Y:S02]  /*0840*/  FSETP.NEU.FTZ.AND P2, PT, |R2|.reuse, +INF , PT ;  /* 0x7f8000000200780b */ /* 0x040fe40003f5d200 */
[----:B------:R-:W-:Y:S02]  /*0850*/  FSETP.NEU.FTZ.AND P1, PT, |R3|, +INF , PT ;  /* 0x7f8000000300780b */ /* 0x000fe40003f3d200 */
[----:B------:R-:W-:-:S11]  /*0860*/  FSETP.NEU.FTZ.AND P0, PT, |R2|, +INF , PT ;  /* 0x7f8000000200780b */ /* 0x000fd60003f1d200 */
[----:B------:R-:W-:Y:S05]  /*0870*/  @!P1 BRA !P2, `(.L_x_246) ;  /* 0x00000004002c9947 */ /* 0x000fea0005000000 */
[----:B------:R-:W-:-:S04]  /*0880*/  LOP3.LUT P2, RZ, R2, 0x7fffffff, RZ, 0xc0, !PT ;  /* 0x7fffffff02ff7812 */ /* 0x000fc8000784c0ff */
[----:B------:R-:W-:-:S13]  /*0890*/  PLOP3.LUT P1, PT, P1, P2, PT, 0x2f, 0xf2 ;  /* 0x0000000000f2781c */ /* 0x000fda0000f24577 */
[----:B------:R-:W-:Y:S05]  /*08a0*/  @P1 BRA `(.L_x_247) ;  /* 0x0000000400181947 */ /* 0x000fea0003800000 */
[----:B------:R-:W-:-:S04]  /*08b0*/  LOP3.LUT P1, RZ, R3, 0x7fffffff, RZ, 0xc0, !PT ;  /* 0x7fffffff03ff7812 */ /* 0x000fc8000782c0ff */
[----:B------:R-:W-:-:S13]  /*08c0*/  PLOP3.LUT P0, PT, P0, P1, PT, 0x2f, 0xf2 ;  /* 0x0000000000f2781c */ /* 0x000fda0000702577 */
[----:B------:R-:W-:Y:S05]  /*08d0*/  @P0 BRA `(.L_x_248) ;  /* 0x0000000400000947 */ /* 0x000fea0003800000 */
[----:B------:R-:W-:Y:S02]  /*08e0*/  ISETP.GE.AND P0, PT, R8, RZ, PT ;  /* 0x000000ff0800720c */ /* 0x000fe40003f06270 */
[----:B------:R-:W-:-:S11]  /*08f0*/  ISETP.GE.AND P1, PT, R9, RZ, PT ;  /* 0x000000ff0900720c */ /* 0x000fd60003f26270 */
[----:B------:R-:W-:Y:S02]  /*0900*/  @P0 IMAD.MOV.U32 R7, RZ, RZ, RZ ;  /* 0x000000ffff070224 */ /* 0x000fe400078e00ff */
[----:B------:R-:W-:Y:S01]  /*0910*/  @!P0 FFMA R2, R2, 1.84467440737095516160e+19, RZ ;  /* 0x5f80000002028823 */ /* 0x000fe200000000ff */
[----:B------:R-:W-:Y:S02]  /*0920*/  @!P0 IMAD.MOV.U32 R7, RZ, RZ, -0x40 ;  /* 0xffffffc0ff078424 */ /* 0x000fe400078e00ff */
[----:B------:R-:W-:Y:S02]  /*0930*/  @!P1 FFMA R3, R3, 1.84467440737095516160e+19, RZ ;  /* 0x5f80000003039823 */ /* 0x000fe400000000ff */
[----:B------:R-:W-:-:S07]  /*0940*/  @!P1 VIADD R7, R7, 0x40 ;  /* 0x0000004007079836 */ /* 0x000fce0000000000 */
.L_x_244:
[----:B------:R-:W-:Y:S01]  /*0950*/  LEA R8, R12, 0xc0800000, 0x17 ;  /* 0xc08000000c087811 */ /* 0x000fe200078eb8ff */
[----:B------:R-:W-:Y:S04]  /*0960*/  BSSY.RECONVERGENT B2, `(.L_x_249) ;  /* 0x0000036000027945 */ /* 0x000fe80003800200 */
[----:B------:R-:W-:Y:S02]  /*0970*/  IMAD.IADD R8, R3, 0x1, -R8 ;  /* 0x0000000103087824 */ /* 0x000fe400078e0a08 */
[----:B------:R-:W-:Y:S02]  /*0980*/  VIADD R3, R10, 0xffffff81 ;  /* 0xffffff810a037836 */ /* 0x000fe40000000000 */
[----:B------:R0:W1:Y:S01]  /*0990*/  MUFU.RCP R9, R8 ;  /* 0x0000000800097308 */ /* 0x0000620000001000 */
[----:B------:R-:W-:Y:S01]  /*09a0*/  FADD.FTZ R11, -R8, -RZ ;  /* 0x800000ff080b7221 */ /* 0x000fe20000010100 */
[C---:B------:R-:W-:Y:S01]  /*09b0*/  IMAD R2, R3.reuse, -0x800000, R2 ;  /* 0xff80000003027824 */ /* 0x040fe200078e0202 */
[----:B0-----:R-:W-:-:S05]  /*09c0*/  IADD3 R8, PT, PT, R3, 0x7f, -R12 ;  /* 0x0000007f03087810 */ /* 0x001fca0007ffe80c */
[----:B------:R-:W-:Y:S02]  /*09d0*/  IMAD.IADD R8, R8, 0x1, R7 ;  /* 0x0000000108087824 */ /* 0x000fe400078e0207 */
[----:B-1----:R-:W-:-:S04]  /*09e0*/  FFMA R10, R9, R11, 1 ;  /* 0x3f800000090a7423 */ /* 0x002fc8000000000b */
[----:B------:R-:W-:-:S04]  /*09f0*/  FFMA R14, R9, R10, R9 ;  /* 0x0000000a090e7223 */ /* 0x000fc80000000009 */
[----:B------:R-:W-:-:S04]  /*0a00*/  FFMA R9, R2, R14, RZ ;  /* 0x0000000e02097223 */ /* 0x000fc800000000ff */
[----:B------:R-:W-:-:S04]  /*0a10*/  FFMA R10, R11, R9, R2 ;  /* 0x000000090b0a7223 */ /* 0x000fc80000000002 */
[----:B------:R-:W-:-:S04]  /*0a20*/  FFMA R9, R14, R10, R9 ;  /* 0x0000000a0e097223 */ /* 0x000fc80000000009 */
[----:B------:R-:W-:-:S04]  /*0a30*/  FFMA R10, R11, R9, R2 ;  /* 0x000000090b0a7223 */ /* 0x000fc80000000002 */
[----:B------:R-:W-:-:S05]  /*0a40*/  FFMA R2, R14, R10, R9 ;  /* 0x0000000a0e027223 */ /* 0x000fca0000000009 */
[----:B------:R-:W-:-:S04]  /*0a50*/  SHF.R.U32.HI R3, RZ, 0x17, R2 ;  /* 0x00000017ff037819 */ /* 0x000fc80000011602 */
[----:B------:R-:W-:-:S05]  /*0a60*/  LOP3.LUT R3, R3, 0xff, RZ, 0xc0, !PT ;  /* 0x000000ff03037812 */ /* 0x000fca00078ec0ff */
[----:B------:R-:W-:-:S04]  /*0a70*/  IMAD.IADD R11, R3, 0x1, R8 ;  /* 0x00000001030b7824 */ /* 0x000fc800078e0208 */
[----:B------:R-:W-:-:S05]  /*0a80*/  VIADD R3, R11, 0xffffffff ;  /* 0xffffffff0b037836 */ /* 0x000fca0000000000 */
[----:B------:R-:W-:-:S13]  /*0a90*/  ISETP.GE.U32.AND P0, PT, R3, 0xfe, PT ;  /* 0x000000fe0300780c */ /* 0x000fda0003f06070 */
[----:B------:R-:W-:Y:S05]  /*0aa0*/  @!P0 BRA `(.L_x_250) ;  /* 0x0000000000808947 */ /* 0x000fea0003800000 */
[----:B------:R-:W-:-:S13]  /*0ab0*/  ISETP.GT.AND P0, PT, R11, 0xfe, PT ;  /* 0x000000fe0b00780c */ /* 0x000fda0003f04270 */
[----:B------:R-:W-:Y:S05]  /*0ac0*/  @P0 BRA `(.L_x_251) ;  /* 0x00000000006c0947 */ /* 0x000fea0003800000 */
[----:B------:R-:W-:-:S13]  /*0ad0*/  ISETP.GE.AND P0, PT, R11, 0x1, PT ;  /* 0x000000010b00780c */ /* 0x000fda0003f06270 */
[----:B------:R-:W-:Y:S05]  /*0ae0*/  @P0 BRA `(.L_x_252) ;  /* 0x0000000000740947 */ /* 0x000fea0003800000 */
[----:B------:R-:W-:Y:S02]  /*0af0*/  ISETP.GE.AND P0, PT, R11, -0x18, PT ;  /* 0xffffffe80b00780c */ /* 0x000fe40003f06270 */
[----:B------:R-:W-:-:S11]  /*0b00*/  LOP3.LUT R2, R2, 0x80000000, RZ, 0xc0, !PT ;  /* 0x8000000002027812 */ /* 0x000fd600078ec0ff */
[----:B------:R-:W-:Y:S05]  /*0b10*/  @!P0 BRA `(.L_x_252) ;  /* 0x0000000000688947 */ /* 0x000fea0003800000 */
[CCC-:B------:R-:W-:Y:S01]  /*0b20*/  FFMA.RZ R3, R14.reuse, R10.reuse, R9.reuse ;  /* 0x0000000a0e037223 */ /* 0x1c0fe2000000c009 */
[CCC-:B------:R-:W-:Y:S01]  /*0b30*/  FFMA.RM R8, R14.reuse, R10.reuse, R9.reuse ;  /* 0x0000000a0e087223 */ /* 0x1c0fe20000004009 */
[C---:B------:R-:W-:Y:S02]  /*0b40*/  ISETP.NE.AND P2, PT, R11.reuse, RZ, PT ;  /* 0x000000ff0b00720c */ /* 0x040fe40003f45270 */
[----:B------:R-:W-:Y:S02]  /*0b50*/  ISETP.NE.AND P1, PT, R11, RZ, PT ;  /* 0x000000ff0b00720c */ /* 0x000fe40003f25270 */
[----:B------:R-:W-:Y:S01]  /*0b60*/  LOP3.LUT R7, R3, 0x7fffff, RZ, 0xc0, !PT ;  /* 0x007fffff03077812 */ /* 0x000fe200078ec0ff */
[----:B------:R-:W-:Y:S01]  /*0b70*/  FFMA.RP R3, R14, R10, R9 ;  /* 0x0000000a0e037223 */ /* 0x000fe20000008009 */
[----:B------:R-:W-:Y:S02]  /*0b80*/  VIADD R10, R11, 0x20 ;  /* 0x000000200b0a7836 */ /* 0x000fe40000000000 */
[----:B------:R-:W-:Y:S01]  /*0b90*/  LOP3.LUT R7, R7, 0x800000, RZ, 0xfc, !PT ;  /* 0x0080000007077812 */ /* 0x000fe200078efcff */
[----:B------:R-:W-:Y:S01]  /*0ba0*/  IMAD.MOV R9, RZ, RZ, -R11 ;  /* 0x000000ffff097224 */ /* 0x000fe200078e0a0b */
[----:B------:R-:W-:-:S02]  /*0bb0*/  FSETP.NEU.FTZ.AND P0, PT, R3, R8, PT ;  /* 0x000000080300720b */ /* 0x000fc40003f1d000 */
[----:B------:R-:W-:Y:S02]  /*0bc0*/  SHF.L.U32 R10, R7, R10, RZ ;  /* 0x0000000a070a7219 */ /* 0x000fe400000006ff */
[----:B------:R-:W-:Y:S02]  /*0bd0*/  SEL R8, R9, RZ, P2 ;  /* 0x000000ff09087207 */ /* 0x000fe40001000000 */
[----:B------:R-:W-:Y:S02]  /*0be0*/  ISETP.NE.AND P1, PT, R10, RZ, P1 ;  /* 0x000000ff0a00720c */ /* 0x000fe40000f25270 */
[----:B------:R-:W-:Y:S02]  /*0bf0*/  SHF.R.U32.HI R8, RZ, R8, R7 ;  /* 0x00000008ff087219 */ /* 0x000fe40000011607 */
[----:B------:R-:W-:Y:S02]  /*0c00*/  PLOP3.LUT P0, PT, P0, P1, PT, 0xf8, 0x8f ;  /* 0x00000000008f781c */ /* 0x000fe40000703f70 */
[----:B------:R-:W-:-:S02]  /*0c10*/  SHF.R.U32.HI R10, RZ, 0x1, R8 ;  /* 0x00000001ff0a7819 */ /* 0x000fc40000011608 */
[----:B------:R-:W-:-:S04]  /*0c20*/  SEL R3, RZ, 0x1, !P0 ;  /* 0x00000001ff037807 */ /* 0x000fc80004000000 */
[----:B------:R-:W-:-:S04]  /*0c30*/  LOP3.LUT R3, R3, 0x1, R10, 0xf8, !PT ;  /* 0x0000000103037812 */ /* 0x000fc800078ef80a */
[----:B------:R-:W-:-:S05]  /*0c40*/  LOP3.LUT R3, R3, R8, RZ, 0xc0, !PT ;  /* 0x0000000803037212 */ /* 0x000fca00078ec0ff */
[----:B------:R-:W-:-:S05]  /*0c50*/  IMAD.IADD R3, R10, 0x1, R3 ;  /* 0x000000010a037824 */ /* 0x000fca00078e0203 */
[----:B------:R-:W-:Y:S01]  /*0c60*/  LOP3.LUT R2, R3, R2, RZ, 0xfc, !PT ;  /* 0x0000000203027212 */ /* 0x000fe200078efcff */
[----:B------:R-:W-:Y:S06]  /*0c70*/  BRA `(.L_x_252) ;  /* 0x0000000000107947 */ /* 0x000fec0003800000 */
.L_x_251:
[----:B------:R-:W-:-:S04]  /*0c80*/  LOP3.LUT R2, R2, 0x80000000, RZ, 0xc0, !PT ;  /* 0x8000000002027812 */ /* 0x000fc800078ec0ff */
[----:B------:R-:W-:Y:S01]  /*0c90*/  LOP3.LUT R2, R2, 0x7f800000, RZ, 0xfc, !PT ;  /* 0x7f80000002027812 */ /* 0x000fe200078efcff */
[----:B------:R-:W-:Y:S06]  /*0ca0*/  BRA `(.L_x_252) ;  /* 0x0000000000047947 */ /* 0x000fec0003800000 */
.L_x_250:
[----:B------:R-:W-:-:S07]  /*0cb0*/  IMAD R2, R8, 0x800000, R2 ;  /* 0x0080000008027824 */ /* 0x000fce00078e0202 */
.L_x_252:
[----:B------:R-:W-:Y:S05]  /*0cc0*/  BSYNC.RECONVERGENT B2 ;  /* 0x0000000000027941 */ /* 0x000fea0003800200 */
.L_x_249:
[----:B------:R-:W-:Y:S05]  /*0cd0*/  BRA `(.L_x_253) ;  /* 0x0000000000207947 */ /* 0x000fea0003800000 */
.L_x_248:
[----:B------:R-:W-:-:S04]  /*0ce0*/  LOP3.LUT R2, R3, 0x80000000, R2, 0x48, !PT ;  /* 0x8000000003027812 */ /* 0x000fc800078e4802 */
[----:B------:R-:W-:Y:S01]  /*0cf0*/  LOP3.LUT R2, R2, 0x7f800000, RZ, 0xfc, !PT ;  /* 0x7f80000002027812 */ /* 0x000fe200078efcff */
[----:B------:R-:W-:Y:S06]  /*0d00*/  BRA `(.L_x_253) ;  /* 0x0000000000147947 */ /* 0x000fec0003800000 */
.L_x_247:
[----:B------:R-:W-:Y:S01]  /*0d10*/  LOP3.LUT R2, R3, 0x80000000, R2, 0x48, !PT ;  /* 0x8000000003027812 */ /* 0x000fe200078e4802 */
[----:B------:R-:W-:Y:S06]  /*0d20*/  BRA `(.L_x_253) ;  /* 0x00000000000c7947 */ /* 0x000fec0003800000 */
.L_x_246:
[----:B------:R-:W0:Y:S01]  /*0d30*/  MUFU.RSQ R2, -QNAN ;  /* 0xffc0000000027908 */ /* 0x000e220000001400 */
[----:B------:R-:W-:Y:S05]  /*0d40*/  BRA `(.L_x_253) ;  /* 0x0000000000047947 */ /* 0x000fea0003800000 */
.L_x_245:
[----:B------:R-:W-:-:S07]  /*0d50*/  FADD.FTZ R2, R2, R3 ;  /* 0x0000000302027221 */ /* 0x000fce0000010000 */
.L_x_253:
[----:B------:R-:W-:Y:S05]  /*0d60*/  BSYNC.RECONVERGENT B1 ;  /* 0x0000000000017941 */ /* 0x000fea0003800200 */
.L_x_243:
[----:B------:R-:W-:-:S04]  /*0d70*/  IMAD.MOV.U32 R7, RZ, RZ, 0x0 ;  /* 0x00000000ff077424 */ /* 0x000fc800078e00ff */
[----:B0-----:R-:W-:Y:S05]  /*0d80*/  RET.REL.NODEC R6 `(_Z28quantize_fp32_to_int8_kernelPKfPaPfi) ;  /* 0xfffffff0069c7950 */ /* 0x001fea0003c3ffff */
.L_x_254:
        /* <DEDUP_REMOVED lines=15> */
.L_x_259:


//--------------------- .nv.shared._Z47flash_attention_int8_decode_batched_wmma_kernelPKaS0_S0_Pffffiiif --------------------------
	.section	.nv.shared._Z47flash_attention_int8_decode_batched_wmma_kernelPKaS0_S0_Pffffiiif,"aw",@nobits
	.sectionflags	@""
	.align	16
.nv.shared._Z47flash_attention_int8_decode_batched_wmma_kernelPKaS0_S0_Pffffiiif:
	.zero		1152


//--------------------- .nv.shared.reserved.0     --------------------------
	.section	.nv.shared.reserved.0,"aw",@nobits
	.weak		__nv_reservedSMEM_offset_0_alias
	.size		__nv_reservedSMEM_offset_0_alias, 0, 64
	.other		__nv_reservedSMEM_offset_0_alias,@"STO_CUDA_RESERVED_SHARED STV_DEFAULT"
__nv_reservedSMEM_offset_0_alias:
	.zero		0
	.zero		64


//--------------------- .nv.shared._Z39flash_attention_int8_decode_dp4a_kernelPKaS0_S0_Pffffiif --------------------------
	.section	.nv.shared._Z39flash_attention_int8_decode_dp4a_kernelPKaS0_S0_Pffffiif,"aw",@nobits
	.sectionflags	@""
	.align	16
.nv.shared._Z39flash_attention_int8_decode_dp4a_kernelPKaS0_S0_Pffffiif:
	.zero		1056


//--------------------- .nv.shared._Z39flash_attention_int8_decode_wmma_kernelPKaS0_S0_Pffffiif --------------------------
	.section	.nv.shared._Z39flash_attention_int8_decode_wmma_kernelPKaS0_S0_Pffffiif,"aw",@nobits
	.sectionflags	@""
	.align	16
.nv.shared._Z39flash_attention_int8_decode_wmma_kernelPKaS0_S0_Pffffiif:
	.zero		1056


//--------------------- .nv.shared._Z34flash_attention_int8_decode_kernelPKaS0_S0_Pffffiif --------------------------
	.section	.nv.shared._Z34flash_attention_int8_decode_kernelPKaS0_S0_Pffffiif,"aw",@nobits
	.sectionflags	@""
	.align	16
.nv.shared._Z34flash_attention_int8_decode_kernelPKaS0_S0_Pffffiif:
	.zero		1168


//--------------------- .nv.shared._Z21int8_gemm_wmma_kernelPKaS0_Piiii --------------------------
	.section	.nv.shared._Z21int8_gemm_wmma_kernelPKaS0_Piiii,"aw",@nobits
	.sectionflags	@""
	.align	16
	.zero		1024


//--------------------- .nv.shared._Z31dequantize_int32_to_fp32_kernelPKiPfffi --------------------------
	.section	.nv.shared._Z31dequantize_int32_to_fp32_kernelPKiPfffi,"aw",@nobits
	.sectionflags	@""
	.align	16
	.zero		1024


//--------------------- .nv.shared._Z26quantize_with_scale_kernelPKfPafi --------------------------
	.section	.nv.shared._Z26quantize_with_scale_kernelPKfPafi,"aw",@nobits
	.sectionflags	@""
	.align	16
	.zero		1024


//--------------------- .nv.shared._Z28quantize_fp32_to_int8_kernelPKfPaPfi --------------------------
	.section	.nv.shared._Z28quantize_fp32_to_int8_kernelPKfPaPfi,"aw",@nobits
	.sectionflags	@""
	.align	16
.nv.shared._Z28quantize_fp32_to_int8_kernelPKfPaPfi:
	.zero		2064


//--------------------- .nv.constant0._Z47flash_attention_int8_decode_batched_wmma_kernelPKaS0_S0_Pffffiiif --------------------------
	.section	.nv.constant0._Z47flash_attention_int8_decode_batched_wmma_kernelPKaS0_S0_Pffffiiif,"a",@progbits
	.sectionflags	@""
	.align	4
.nv.constant0._Z47flash_attention_int8_decode_batched_wmma_kernelPKaS0_S0_Pffffiiif:
	.zero		956


//--------------------- .nv.constant0._Z39flash_attention_int8_decode_dp4a_kernelPKaS0_S0_Pffffiif --------------------------
	.section	.nv.constant0._Z39flash_attention_int8_decode_dp4a_kernelPKaS0_S0_Pffffiif,"a",@progbits
	.sectionflags	@""
	.align	4
.nv.constant0._Z39flash_attention_int8_decode_dp4a_kernelPKaS0_S0_Pffffiif:
	.zero		952


//--------------------- .nv.constant0._Z39flash_attention_int8_decode_wmma_kernelPKaS0_S0_Pffffiif --------------------------
	.section	.nv.constant0._Z39flash_attention_int8_decode_wmma_kernelPKaS0_S0_Pffffiif,"a",@progbits
	.sectionflags	@""
	.align	4
.nv.constant0._Z39flash_attention_int8_decode_wmma_kernelPKaS0_S0_Pffffiif:
	.zero		952


//--------------------- .nv.constant0._Z34flash_attention_int8_decode_kernelPKaS0_S0_Pffffiif --------------------------
	.section	.nv.constant0._Z34flash_attention_int8_decode_kernelPKaS0_S0_Pffffiif,"a",@progbits
	.sectionflags	@""
	.align	4
.nv.constant0._Z34flash_attention_int8_decode_kernelPKaS0_S0_Pffffiif:
	.zero		952


//--------------------- .nv.constant0._Z21int8_gemm_wmma_kernelPKaS0_Piiii --------------------------
	.section	.nv.constant0._Z21int8_gemm_wmma_kernelPKaS0_Piiii,"a",@progbits
	.sectionflags	@""
	.align	4
.nv.constant0._Z21int8_gemm_wmma_kernelPKaS0_Piiii:
	.zero		932


//--------------------- .nv.constant0._Z31dequantize_int32_to_fp32_kernelPKiPfffi --------------------------
	.section	.nv.constant0._Z31dequantize_int32_to_fp32_kernelPKiPfffi,"a",@progbits
	.sectionflags	@""
	.align	4
.nv.constant0._Z31dequantize_int32_to_fp32_kernelPKiPfffi:
	.zero		924


//--------------------- .nv.constant0._Z26quantize_with_scale_kernelPKfPafi --------------------------
	.section	.nv.constant0._Z26quantize_with_scale_kernelPKfPafi,"a",@progbits
	.sectionflags	@""
	.align	4
.nv.constant0._Z26quantize_with_scale_kernelPKfPafi:
	.zero		920


//--------------------- .nv.constant0._Z28quantize_fp32_to_int8_kernelPKfPaPfi --------------------------
	.section	.nv.constant0._Z28quantize_fp32_to_int8_kernelPKfPaPfi,"a",@progbits
	.sectionflags	@""
	.align	4
.nv.constant0._Z28quantize_fp32_to_int8_kernelPKfPaPfi:
	.zero		924


//--------------------- SYMBOLS --------------------------

	.type		.nv.reservedSmem.offset0,@object
	.size		.nv.reservedSmem.offset0,0x4
	.type		.nv.reservedSmem.cap,@object
	.size		.nv.reservedSmem.cap,0x4
